	.target	sm_90a

	.elftype	@"ET_EXEC"


//--------------------- .note.nv.tkinfo           --------------------------
	.section	.note.nv.tkinfo,"",@"SHT_NOTE"
	.sectionflags	@"SHF_NOTE_NV_TKINFO"
	.tkinfo
        /*0018*/ 	.word	0x00000002
        /*0030*/ 	.string	""
        /*0030*/ 	.string	"ptxas"
        /*0030*/ 	.string	"Cuda compilation tools, release 13.0, V13.0.88"
        /*0030*/ 	.string	"Build cuda_13.0.r13.0/compiler.36424714_0"
        /*0030*/ 	.string	"-arch sm_90a -m 64 "



//--------------------- .note.nv.cuinfo           --------------------------
	.section	.note.nv.cuinfo,"",@"SHT_NOTE"
	.sectionflags	@"SHF_NOTE_NV_CUINFO"
        /*0018*/ 	.short	0x0002
        /*001a*/ 	.short	0x005a
        /*001c*/ 	.short	0x0082
	.zero		2


//--------------------- .nv.info                  --------------------------
	.section	.nv.info,"",@"SHT_CUDA_INFO"
	.align	4


	//----- nvinfo : EIATTR_REGCOUNT
	.align		4
        /*0000*/ 	.byte	0x04, 0x2f
        /*0002*/ 	.short	(.L_15 - .L_14)
	.align		4
.L_14:
        /*0004*/ 	.word	index@(_ZN7cutlass13device_kernelINS_4fmha6kernel13FmhaKernelTmaINS1_10collective15FmhaMainloopTmaINS_6half_tEfN4cute5tupleIJNS7_1CILi64EEENS9_ILi256EEENS9_ILi16EEEEEENS4_14ResidualFusionEJEEENS4_15FmhaFwdEpilogueIS6_fNS8_IJSA_SC_SB_EEEEEJEEEEEvNT_6ParamsE)
        /*0008*/ 	.word	0x000000ab


	//----- nvinfo : EIATTR_FRAME_SIZE
	.align		4
.L_15:
        /*000c*/ 	.byte	0x04, 0x11
        /*000e*/ 	.short	(.L_17 - .L_16)
	.align		4
.L_16:
        /*0010*/ 	.word	index@($__internal_0_$__cuda_sm20_rcp_rn_f32_slowpath)
        /*0014*/ 	.word	0x00000000


	//----- nvinfo : EIATTR_FRAME_SIZE
	.align		4
.L_17:
        /*0018*/ 	.byte	0x04, 0x11
        /*001a*/ 	.short	(.L_19 - .L_18)
	.align		4
.L_18:
        /*001c*/ 	.word	index@(_ZN7cutlass13device_kernelINS_4fmha6kernel13FmhaKernelTmaINS1_10collective15FmhaMainloopTmaINS_6half_tEfN4cute5tupleIJNS7_1CILi64EEENS9_ILi256EEENS9_ILi16EEEEEENS4_14ResidualFusionEJEEENS4_15FmhaFwdEpilogueIS6_fNS8_IJSA_SC_SB_EEEEEJEEEEEvNT_6ParamsE)
        /*0020*/ 	.word	0x00000000


	//----- nvinfo : EIATTR_MIN_STACK_SIZE
	.align		4
.L_19:
        /*0024*/ 	.byte	0x04, 0x12
        /*0026*/ 	.short	(.L_21 - .L_20)
	.align		4
.L_20:
        /*0028*/ 	.word	index@(_ZN7cutlass13device_kernelINS_4fmha6kernel13FmhaKernelTmaINS1_10collective15FmhaMainloopTmaINS_6half_tEfN4cute5tupleIJNS7_1CILi64EEENS9_ILi256EEENS9_ILi16EEEEEENS4_14ResidualFusionEJEEENS4_15FmhaFwdEpilogueIS6_fNS8_IJSA_SC_SB_EEEEEJEEEEEvNT_6ParamsE)
        /*002c*/ 	.word	0x00000000
.L_21:


//--------------------- .nv.compat                --------------------------
	.section	.nv.compat,"",@"SHT_CUDA_COMPAT_INFO"
	.align	4
        /*0000*/ 	.byte	0x02, 0x09, 0x01, 0x00, 0x02, 0x02, 0x04, 0x00, 0x02, 0x05, 0x05, 0x00, 0x03, 0x07, 0x01, 0x01
        /*0010*/ 	.byte	0x02, 0x03, 0x01, 0x00, 0x02, 0x06, 0x01, 0x00, 0x04, 0x0b, 0x08, 0x00, 0x00, 0x00, 0x00, 0x00
        /*0020*/ 	.byte	0x00, 0x00, 0x00, 0x00


//--------------------- .nv.info._ZN7cutlass13device_kernelINS_4fmha6kernel13FmhaKernelTmaINS1_10collective15FmhaMainloopTmaINS_6half_tEfN4cute5tupleIJNS7_1CILi64EEENS9_ILi256EEENS9_ILi16EEEEEENS4_14ResidualFusionEJEEENS4_15FmhaFwdEpilogueIS6_fNS8_IJSA_SC_SB_EEEEEJEEEEEvNT_6ParamsE --------------------------
	.section	.nv.info._ZN7cutlass13device_kernelINS_4fmha6kernel13FmhaKernelTmaINS1_10collective15FmhaMainloopTmaINS_6half_tEfN4cute5tupleIJNS7_1CILi64EEENS9_ILi256EEENS9_ILi16EEEEEENS4_14ResidualFusionEJEEENS4_15FmhaFwdEpilogueIS6_fNS8_IJSA_SC_SB_EEEEEJEEEEEvNT_6ParamsE,"",@"SHT_CUDA_INFO"
	.sectionflags	@""
	.align	4


	//----- nvinfo : EIATTR_CUDA_API_VERSION
	.align		4
        /*0000*/ 	.byte	0x04, 0x37
        /*0002*/ 	.short	(.L_23 - .L_22)
.L_22:
        /*0004*/ 	.word	0x00000082


	//----- nvinfo : EIATTR_KPARAM_INFO
	.align		4
.L_23:
        /*0008*/ 	.byte	0x04, 0x17
        /*000a*/ 	.short	(.L_25 - .L_24)
.L_24:
        /*000c*/ 	.word	0x00000000
        /*0010*/ 	.short	0x0000
        /*0012*/ 	.short	0x0070
        /*0014*/ 	.byte	0x00, 0xf0, 0x01, 0x20


	//----- nvinfo : EIATTR_SPARSE_MMA_MASK
	.align		4
.L_25:
        /*0018*/ 	.byte	0x03, 0x50
        /*001a*/ 	.short	0x0000


	//----- nvinfo : EIATTR_MAXREG_COUNT
	.align		4
        /*001c*/ 	.byte	0x03, 0x1b
        /*001e*/ 	.short	0x00ff


	//----- nvinfo : EIATTR_NUM_BARRIERS
	.align		4
        /*0020*/ 	.byte	0x02, 0x4c
        /*0022*/ 	.byte	0x02
	.zero		1


	//----- nvinfo : EIATTR_EXTERNS
	.align		4
        /*0024*/ 	.byte	0x04, 0x0f
        /*0026*/ 	.short	(.L_27 - .L_26)


	//   ....[0]....
	.align		4
.L_26:
        /*0028*/ 	.word	index@(__assertfail)


	//----- nvinfo : EIATTR_MERCURY_ISA_VERSION
	.align		4
.L_27:
        /*002c*/ 	.byte	0x03, 0x5f
        /*002e*/ 	.short	0x0101


	//----- nvinfo : EIATTR_COOP_GROUP_MASK_REGIDS
	.align		4
        /*0030*/ 	.byte	0x04, 0x29
        /*0032*/ 	.short	(.L_29 - .L_28)


	//   ....[0]....
.L_28:
        /*0034*/ 	.word	0xffffffff


	//   ....[1]....
        /*0038*/ 	.word	0xffffffff


	//   ....[2]....
        /*003c*/ 	.word	0xffffffff


	//   ....[3]....
        /*0040*/ 	.word	0xffffffff


	//   ....[4]....
        /*0044*/ 	.word	0xffffffff


	//   ....[5]....
        /*0048*/ 	.word	0xffffffff


	//   ....[6]....
        /*004c*/ 	.word	0xffffffff


	//   ....[7]....
        /*0050*/ 	.word	0xffffffff


	//   ....[8]....
        /*0054*/ 	.word	0xffffffff


	//   ....[9]....
        /*0058*/ 	.word	0xffffffff


	//   ....[10]....
        /*005c*/ 	.word	0xffffffff


	//   ....[11]....
        /*0060*/ 	.word	0xffffffff


	//   ....[12]....
        /*0064*/ 	.word	0xffffffff


	//   ....[13]....
        /*0068*/ 	.word	0xffffffff


	//   ....[14]....
        /*006c*/ 	.word	0xffffffff


	//   ....[15]....
        /*0070*/ 	.word	0xffffffff


	//   ....[16]....
        /*0074*/ 	.word	0xffffffff


	//   ....[17]....
        /*0078*/ 	.word	0xffffffff


	//   ....[18]....
        /*007c*/ 	.word	0xffffffff


	//   ....[19]....
        /*0080*/ 	.word	0xffffffff


	//   ....[20]....
        /*0084*/ 	.word	0xffffffff


	//----- nvinfo : EIATTR_COOP_GROUP_INSTR_OFFSETS
	.align		4
.L_29:
        /*0088*/ 	.byte	0x04, 0x28
        /*008a*/ 	.short	(.L_31 - .L_30)


	//   ....[0]....
.L_30:
        /*008c*/ 	.word	0x00000050


	//   ....[1]....
        /*0090*/ 	.word	0x00000140


	//   ....[2]....
        /*0094*/ 	.word	0x00000270


	//   ....[3]....
        /*0098*/ 	.word	0x00000410


	//   ....[4]....
        /*009c*/ 	.word	0x00000550


	//   ....[5]....
        /*00a0*/ 	.word	0x000026d0


	//   ....[6]....
        /*00a4*/ 	.word	0x000027a0


	//   ....[7]....
        /*00a8*/ 	.word	0x000033b0


	//   ....[8]....
        /*00ac*/ 	.word	0x000034d0


	//   ....[9]....
        /*00b0*/ 	.word	0x000071b0


	//   ....[10]....
        /*00b4*/ 	.word	0x000071e0


	//   ....[11]....
        /*00b8*/ 	.word	0x00007200


	//   ....[12]....
        /*00bc*/ 	.word	0x00007220


	//   ....[13]....
        /*00c0*/ 	.word	0x0000cd80


	//   ....[14]....
        /*00c4*/ 	.word	0x0000cdc0


	//   ....[15]....
        /*00c8*/ 	.word	0x0000cdf0


	//   ....[16]....
        /*00cc*/ 	.word	0x0000ce20


	//   ....[17]....
        /*00d0*/ 	.word	0x00010f10


	//   ....[18]....
        /*00d4*/ 	.word	0x00010f50


	//   ....[19]....
        /*00d8*/ 	.word	0x00010fa0


	//   ....[20]....
        /*00dc*/ 	.word	0x00010fb0


	//----- nvinfo : EIATTR_SYSCALL_OFFSETS
	.align		4
.L_31:
        /*00e0*/ 	.byte	0x04, 0x46
        /*00e2*/ 	.short	(.L_33 - .L_32)


	//   ....[0]....
.L_32:
        /*00e4*/ 	.word	0x00011770


	//   ....[1]....
        /*00e8*/ 	.word	0x00011890


	//----- nvinfo : EIATTR_MBARRIER_INSTR_OFFSETS
	.align		4
.L_33:
        /*00ec*/ 	.byte	0x04, 0x39
        /*00ee*/ 	.short	(.L_35 - .L_34)


	//   ....[0]....
.L_34:
        /*00f0*/ 	.word	0x00000240
        /*00f4*/ 	.word	0x000000ff
        /*00f8*/ 	.word	0x00008840
        /*00fc*/ 	.short	0x0100
        /*00fe*/ 	.byte	0x08
	.zero		1


	//   ....[1]....
        /*0100*/ 	.word	0x00000250
        /*0104*/ 	.word	0x000000ff
        /*0108*/ 	.word	0x00008848
        /*010c*/ 	.short	0x0100
        /*010e*/ 	.byte	0x08
	.zero		1


	//   ....[2]....
        /*0110*/ 	.word	0x00000380
        /*0114*/ 	.word	0x000000ff
        /*0118*/ 	.word	0x00008800
        /*011c*/ 	.short	0x0100
        /*011e*/ 	.byte	0x08
	.zero		1


	//   ....[3]....
        /*0120*/ 	.word	0x00000390
        /*0124*/ 	.word	0x000000ff
        /*0128*/ 	.word	0x00008820
        /*012c*/ 	.short	0x0100
        /*012e*/ 	.byte	0x08
	.zero		1


	//   ....[4]....
        /*0130*/ 	.word	0x000003a0
        /*0134*/ 	.word	0x000000ff
        /*0138*/ 	.word	0x00008808
        /*013c*/ 	.short	0x0100
        /*013e*/ 	.byte	0x08
	.zero		1


	//   ....[5]....
        /*0140*/ 	.word	0x000003b0
        /*0144*/ 	.word	0x000000ff
        /*0148*/ 	.word	0x00008828
        /*014c*/ 	.short	0x0100
        /*014e*/ 	.byte	0x08
	.zero		1


	//   ....[6]....
        /*0150*/ 	.word	0x000003c0
        /*0154*/ 	.word	0x000000ff
        /*0158*/ 	.word	0x00008810
        /*015c*/ 	.short	0x0100
        /*015e*/ 	.byte	0x08
	.zero		1


	//   ....[7]....
        /*0160*/ 	.word	0x000003d0
        /*0164*/ 	.word	0x000000ff
        /*0168*/ 	.word	0x00008830
        /*016c*/ 	.short	0x0100
        /*016e*/ 	.byte	0x08
	.zero		1


	//   ....[8]....
        /*0170*/ 	.word	0x000003e0
        /*0174*/ 	.word	0x000000ff
        /*0178*/ 	.word	0x00008818
        /*017c*/ 	.short	0x0100
        /*017e*/ 	.byte	0x08
	.zero		1


	//   ....[9]....
        /*0180*/ 	.word	0x000003f0
        /*0184*/ 	.word	0x000000ff
        /*0188*/ 	.word	0x00008838
        /*018c*/ 	.short	0x0100
        /*018e*/ 	.byte	0x08
	.zero		1


	//   ....[10]....
        /*0190*/ 	.word	0x00000520
        /*0194*/ 	.word	0x000000ff
        /*0198*/ 	.word	0x00008850
        /*019c*/ 	.short	0x0100
        /*019e*/ 	.byte	0x08
	.zero		1


	//   ....[11]....
        /*01a0*/ 	.word	0x00000530
        /*01a4*/ 	.word	0x000000ff
        /*01a8*/ 	.word	0x00008858
        /*01ac*/ 	.short	0x0100
        /*01ae*/ 	.byte	0x08
	.zero		1


	//   ....[12]....
        /*01b0*/ 	.word	0x00000690
        /*01b4*/ 	.word	0x00000003
        /*01b8*/ 	.word	0x00008848
        /*01bc*/ 	.short	0x010a
        /*01be*/ 	.byte	0x3f
	.zero		1


	//   ....[13]....
        /*01c0*/ 	.word	0x00000960
        /*01c4*/ 	.word	0x00000003
        /*01c8*/ 	.word	0x00008820
        /*01cc*/ 	.short	0x010a
        /*01ce*/ 	.byte	0x3f
	.zero		1


	//   ....[14]....
        /*01d0*/ 	.word	0x00000b10
        /*01d4*/ 	.word	0x00000002
        /*01d8*/ 	.word	0x00008820
        /*01dc*/ 	.short	0x010a
        /*01de*/ 	.byte	0x3f
	.zero		1


	//   ....[15]....
        /*01e0*/ 	.word	0x00000d30
        /*01e4*/ 	.word	0x00000003
        /*01e8*/ 	.word	0x00008820
        /*01ec*/ 	.short	0x010a
        /*01ee*/ 	.byte	0x3f
	.zero		1


	//   ....[16]....
        /*01f0*/ 	.word	0x00000f40
        /*01f4*/ 	.word	0x00000003
        /*01f8*/ 	.word	0x00008820
        /*01fc*/ 	.short	0x010a
        /*01fe*/ 	.byte	0x3f
	.zero		1


	//   ....[17]....
        /*0200*/ 	.word	0x00001170
        /*0204*/ 	.word	0x00000002
        /*0208*/ 	.word	0x00008840
        /*020c*/ 	.short	0x010a
        /*020e*/ 	.byte	0x3f
	.zero		1


	//   ....[18]....
        /*0210*/ 	.word	0x00001190
        /*0214*/ 	.word	0x00000002
        /*0218*/ 	.word	0x00008800
        /*021c*/ 	.short	0x010a
        /*021e*/ 	.byte	0x3f
	.zero		1


	//   ....[19]....
        /*0220*/ 	.word	0x00003ad0
        /*0224*/ 	.word	0x00000002
        /*0228*/ 	.word	0x00008808
        /*022c*/ 	.short	0x010a
        /*022e*/ 	.byte	0x3f
	.zero		1


	//   ....[20]....
        /*0230*/ 	.word	0x00006590
        /*0234*/ 	.word	0x0000000c
        /*0238*/ 	.word	0x00000000
        /*023c*/ 	.short	0x0101
        /*023e*/ 	.byte	0x3f
	.zero		1


	//   ....[21]....
        /*0240*/ 	.word	0x00006680
        /*0244*/ 	.word	0x00000013
        /*0248*/ 	.word	0x00008800
        /*024c*/ 	.short	0x010a
        /*024e*/ 	.byte	0x3f
	.zero		1


	//   ....[22]....
        /*0250*/ 	.word	0x00006780
        /*0254*/ 	.word	0x0000000e
        /*0258*/ 	.word	0x00008820
        /*025c*/ 	.short	0x010a
        /*025e*/ 	.byte	0x3f
	.zero		1


	//   ....[23]....
        /*0260*/ 	.word	0x000071d0
        /*0264*/ 	.word	0x000000a4
        /*0268*/ 	.word	0x00000000
        /*026c*/ 	.short	0x0101
        /*026e*/ 	.byte	0x3f
	.zero		1


	//   ....[24]....
        /*0270*/ 	.word	0x000072d0
        /*0274*/ 	.word	0x000000a0
        /*0278*/ 	.word	0x00008800
        /*027c*/ 	.short	0x010a
        /*027e*/ 	.byte	0x3f
	.zero		1


	//   ....[25]....
        /*0280*/ 	.word	0x0000aec0
        /*0284*/ 	.word	0x0000000c
        /*0288*/ 	.word	0x00000000
        /*028c*/ 	.short	0x0101
        /*028e*/ 	.byte	0x3f
	.zero		1


	//   ....[26]....
        /*0290*/ 	.word	0x0000af70
        /*0294*/ 	.word	0x00000011
        /*0298*/ 	.word	0x00008820
        /*029c*/ 	.short	0x010a
        /*029e*/ 	.byte	0x3f
	.zero		1


	//   ....[27]....
        /*02a0*/ 	.word	0x0000b230
        /*02a4*/ 	.word	0x00000013
        /*02a8*/ 	.word	0x00008800
        /*02ac*/ 	.short	0x010a
        /*02ae*/ 	.byte	0x3f
	.zero		1


	//   ....[28]....
        /*02b0*/ 	.word	0x0000b340
        /*02b4*/ 	.word	0x0000000e
        /*02b8*/ 	.word	0x00008820
        /*02bc*/ 	.short	0x010a
        /*02be*/ 	.byte	0x3f
	.zero		1


	//   ....[29]....
        /*02c0*/ 	.word	0x0000cdd0
        /*02c4*/ 	.word	0x000000a4
        /*02c8*/ 	.word	0x00000000
        /*02cc*/ 	.short	0x0101
        /*02ce*/ 	.byte	0x3f
	.zero		1


	//   ....[30]....
        /*02d0*/ 	.word	0x0000cec0
        /*02d4*/ 	.word	0x000000a0
        /*02d8*/ 	.word	0x00008800
        /*02dc*/ 	.short	0x010a
        /*02de*/ 	.byte	0x3f
	.zero		1


	//   ....[31]....
        /*02e0*/ 	.word	0x00010b90
        /*02e4*/ 	.word	0x00000006
        /*02e8*/ 	.word	0x00000000
        /*02ec*/ 	.short	0x0101
        /*02ee*/ 	.byte	0x3f
	.zero		1


	//   ....[32]....
        /*02f0*/ 	.word	0x00010c10
        /*02f4*/ 	.word	0x00000006
        /*02f8*/ 	.word	0x00008820
        /*02fc*/ 	.short	0x010a
        /*02fe*/ 	.byte	0x3f
	.zero		1


	//   ....[33]....
        /*0300*/ 	.word	0x00011c30
        /*0304*/ 	.word	0x00000003
        /*0308*/ 	.word	0x00008848
        /*030c*/ 	.short	0x010a
        /*030e*/ 	.byte	0x3f
	.zero		1


	//   ....[34]....
        /*0310*/ 	.word	0x00011c80
        /*0314*/ 	.word	0x00000003
        /*0318*/ 	.word	0x00008820
        /*031c*/ 	.short	0x010a
        /*031e*/ 	.byte	0x3f
	.zero		1


	//   ....[35]....
        /*0320*/ 	.word	0x00011cd0
        /*0324*/ 	.word	0x00000002
        /*0328*/ 	.word	0x00008820
        /*032c*/ 	.short	0x010a
        /*032e*/ 	.byte	0x3f
	.zero		1


	//   ....[36]....
        /*0330*/ 	.word	0x00011d20
        /*0334*/ 	.word	0x00000003
        /*0338*/ 	.word	0x00008820
        /*033c*/ 	.short	0x010a
        /*033e*/ 	.byte	0x3f
	.zero		1


	//   ....[37]....
        /*0340*/ 	.word	0x00011d70
        /*0344*/ 	.word	0x00000003
        /*0348*/ 	.word	0x00008820
        /*034c*/ 	.short	0x010a
        /*034e*/ 	.byte	0x3f
	.zero		1


	//   ....[38]....
        /*0350*/ 	.word	0x00011dc0
        /*0354*/ 	.word	0x00000002
        /*0358*/ 	.word	0x00008840
        /*035c*/ 	.short	0x010a
        /*035e*/ 	.byte	0x3f
	.zero		1


	//   ....[39]....
        /*0360*/ 	.word	0x00011e10
        /*0364*/ 	.word	0x00000002
        /*0368*/ 	.word	0x00008800
        /*036c*/ 	.short	0x010a
        /*036e*/ 	.byte	0x3f
	.zero		1


	//   ....[40]....
        /*0370*/ 	.word	0x00011e60
        /*0374*/ 	.word	0x00000002
        /*0378*/ 	.word	0x00008808
        /*037c*/ 	.short	0x010a
        /*037e*/ 	.byte	0x3f
	.zero		1


	//   ....[41]....
        /*0380*/ 	.word	0x00011eb0
        /*0384*/ 	.word	0x00000013
        /*0388*/ 	.word	0x00008800
        /*038c*/ 	.short	0x010a
        /*038e*/ 	.byte	0x3f
	.zero		1


	//   ....[42]....
        /*0390*/ 	.word	0x00011f00
        /*0394*/ 	.word	0x0000000e
        /*0398*/ 	.word	0x00008820
        /*039c*/ 	.short	0x010a
        /*039e*/ 	.byte	0x3f
	.zero		1


	//   ....[43]....
        /*03a0*/ 	.word	0x00011f50
        /*03a4*/ 	.word	0x000000a0
        /*03a8*/ 	.word	0x00008800
        /*03ac*/ 	.short	0x010a
        /*03ae*/ 	.byte	0x3f
	.zero		1


	//   ....[44]....
        /*03b0*/ 	.word	0x00011fa0
        /*03b4*/ 	.word	0x00000011
        /*03b8*/ 	.word	0x00008820
        /*03bc*/ 	.short	0x010a
        /*03be*/ 	.byte	0x3f
	.zero		1


	//   ....[45]....
        /*03c0*/ 	.word	0x00011ff0
        /*03c4*/ 	.word	0x00000013
        /*03c8*/ 	.word	0x00008800
        /*03cc*/ 	.short	0x010a
        /*03ce*/ 	.byte	0x3f
	.zero		1


	//   ....[46]....
        /*03d0*/ 	.word	0x00012040
        /*03d4*/ 	.word	0x0000000e
        /*03d8*/ 	.word	0x00008820
        /*03dc*/ 	.short	0x010a
        /*03de*/ 	.byte	0x3f
	.zero		1


	//   ....[47]....
        /*03e0*/ 	.word	0x00012090
        /*03e4*/ 	.word	0x000000a0
        /*03e8*/ 	.word	0x00008800
        /*03ec*/ 	.short	0x010a
        /*03ee*/ 	.byte	0x3f
	.zero		1


	//   ....[48]....
        /*03f0*/ 	.word	0x000120e0
        /*03f4*/ 	.word	0x00000006
        /*03f8*/ 	.word	0x00008820
        /*03fc*/ 	.short	0x010a
        /*03fe*/ 	.byte	0x3f
	.zero		1


	//----- nvinfo : EIATTR_NUM_MBARRIERS
	.align		4
.L_35:
        /*0400*/ 	.byte	0x03, 0x38
        /*0402*/ 	.short	0x000c


	//----- nvinfo : EIATTR_EXIT_INSTR_OFFSETS
	.align		4
        /*0404*/ 	.byte	0x04, 0x1c
        /*0406*/ 	.short	(.L_37 - .L_36)


	//   ....[0]....
.L_36:
        /*0408*/ 	.word	0x00011c20


	//----- nvinfo : EIATTR_MAX_THREADS
	.align		4
.L_37:
        /*040c*/ 	.byte	0x04, 0x05
        /*040e*/ 	.short	(.L_39 - .L_38)
.L_38:
        /*0410*/ 	.word	0x00000080
        /*0414*/ 	.word	0x00000001
        /*0418*/ 	.word	0x00000001


	//----- nvinfo : EIATTR_CRS_STACK_SIZE
	.align		4
.L_39:
        /*041c*/ 	.byte	0x04, 0x1e
        /*041e*/ 	.short	(.L_41 - .L_40)
.L_40:
        /*0420*/ 	.word	0x00000000


	//----- nvinfo : EIATTR_CBANK_PARAM_SIZE
	.align		4
.L_41:
        /*0424*/ 	.byte	0x03, 0x19
        /*0426*/ 	.short	0x0870


	//----- nvinfo : EIATTR_PARAM_CBANK
	.align		4
        /*0428*/ 	.byte	0x04, 0x0a
        /*042a*/ 	.short	(.L_43 - .L_42)
	.align		4
.L_42:
        /*042c*/ 	.word	index@(.nv.constant0._ZN7cutlass13device_kernelINS_4fmha6kernel13FmhaKernelTmaINS1_10collective15FmhaMainloopTmaINS_6half_tEfN4cute5tupleIJNS7_1CILi64EEENS9_ILi256EEENS9_ILi16EEEEEENS4_14ResidualFusionEJEEENS4_15FmhaFwdEpilogueIS6_fNS8_IJSA_SC_SB_EEEEEJEEEEEvNT_6ParamsE)
        /*0430*/ 	.short	0x0210
        /*0432*/ 	.short	0x0870


	//----- nvinfo : EIATTR_SW_WAR
	.align		4
.L_43:
        /*0434*/ 	.byte	0x04, 0x36
        /*0436*/ 	.short	(.L_45 - .L_44)
.L_44:
        /*0438*/ 	.word	0x00000008
.L_45:


//--------------------- .nv.callgraph             --------------------------
	.section	.nv.callgraph,"",@"SHT_CUDA_CALLGRAPH"
	.align	4
	.sectionentsize	8
	.align		4
        /*0000*/ 	.word	0x00000000
	.align		4
        /*0004*/ 	.word	0xffffffff
	.align		4
        /*0008*/ 	.word	index@(_ZN7cutlass13device_kernelINS_4fmha6kernel13FmhaKernelTmaINS1_10collective15FmhaMainloopTmaINS_6half_tEfN4cute5tupleIJNS7_1CILi64EEENS9_ILi256EEENS9_ILi16EEEEEENS4_14ResidualFusionEJEEENS4_15FmhaFwdEpilogueIS6_fNS8_IJSA_SC_SB_EEEEEJEEEEEvNT_6ParamsE)
	.align		4
        /*000c*/ 	.word	index@(__assertfail)
	.align		4
        /*0010*/ 	.word	0x00000000
	.align		4
        /*0014*/ 	.word	0xfffffffe
	.align		4
        /*0018*/ 	.word	0x00000000
	.align		4
        /*001c*/ 	.word	0xfffffffd
	.align		4
        /*0020*/ 	.word	0x00000000
	.align		4
        /*0024*/ 	.word	0xfffffffc


//--------------------- .nv.constant4             --------------------------
	.section	.nv.constant4,"a",@progbits
	.align	8
	.align		8
.nv.constant4:
        /*0000*/ 	.dword	__assertfail
	.align		8
        /*0008*/ 	.dword	__unnamed_1
	.align		8
        /*0010*/ 	.dword	_ZN39_INTERNAL_0b3fb282_4_k_cu_4fb467ba_30274cuda3std3__45__cpo5beginE
	.align		8
        /*0018*/ 	.dword	_ZN39_INTERNAL_0b3fb282_4_k_cu_4fb467ba_30274cuda3std3__45__cpo3endE
	.align		8
        /*0020*/ 	.dword	_ZN39_INTERNAL_0b3fb282_4_k_cu_4fb467ba_30274cuda3std3__45__cpo6cbeginE
	.align		8
        /*0028*/ 	.dword	_ZN39_INTERNAL_0b3fb282_4_k_cu_4fb467ba_30274cuda3std3__45__cpo4cendE
	.align		8
        /*0030*/ 	.dword	_ZN39_INTERNAL_0b3fb282_4_k_cu_4fb467ba_30274cuda3std3__441_GLOBAL__N__0b3fb282_4_k_cu_4fb467ba_30276ignoreE
	.align		8
        /*0038*/ 	.dword	_ZN39_INTERNAL_0b3fb282_4_k_cu_4fb467ba_30274cuda3std3__419piecewise_constructE
	.align		8
        /*0040*/ 	.dword	_ZN39_INTERNAL_0b3fb282_4_k_cu_4fb467ba_30274cuda3std3__48in_placeE
	.align		8
        /*0048*/ 	.dword	_ZN39_INTERNAL_0b3fb282_4_k_cu_4fb467ba_30274cuda3std6ranges3__45__cpo4swapE
	.align		8
        /*0050*/ 	.dword	_ZN39_INTERNAL_0b3fb282_4_k_cu_4fb467ba_30274cuda3std6ranges3__45__cpo9iter_moveE
	.align		8
        /*0058*/ 	.dword	_ZN39_INTERNAL_0b3fb282_4_k_cu_4fb467ba_30274cute7productE
	.align		8
        /*0060*/ 	.dword	_ZN39_INTERNAL_0b3fb282_4_k_cu_4fb467ba_30274cute1_E
	.align		8
        /*0068*/ 	.dword	$str$23
	.align		8
        /*0070*/ 	.dword	$str$24


//--------------------- .text._ZN7cutlass13device_kernelINS_4fmha6kernel13FmhaKernelTmaINS1_10collective15FmhaMainloopTmaINS_6half_tEfN4cute5tupleIJNS7_1CILi64EEENS9_ILi256EEENS9_ILi16EEEEEENS4_14ResidualFusionEJEEENS4_15FmhaFwdEpilogueIS6_fNS8_IJSA_SC_SB_EEEEEJEEEEEvNT_6ParamsE --------------------------
	.section	.text._ZN7cutlass13device_kernelINS_4fmha6kernel13FmhaKernelTmaINS1_10collective15FmhaMainloopTmaINS_6half_tEfN4cute5tupleIJNS7_1CILi64EEENS9_ILi256EEENS9_ILi16EEEEEENS4_14ResidualFusionEJEEENS4_15FmhaFwdEpilogueIS6_fNS8_IJSA_SC_SB_EEEEEJEEEEEvNT_6ParamsE,"ax",@progbits
	.align	128
.text._ZN7cutlass13device_kernelINS_4fmha6kernel13FmhaKernelTmaINS1_10collective15FmhaMainloopTmaINS_6half_tEfN4cute5tupleIJNS7_1CILi64EEENS9_ILi256EEENS9_ILi16EEEEEENS4_14ResidualFusionEJEEENS4_15FmhaFwdEpilogueIS6_fNS8_IJSA_SC_SB_EEEEEJEEEEEvNT_6ParamsE:
        .type           _ZN7cutlass13device_kernelINS_4fmha6kernel13FmhaKernelTmaINS1_10collective15FmhaMainloopTmaINS_6half_tEfN4cute5tupleIJNS7_1CILi64EEENS9_ILi256EEENS9_ILi16EEEEEENS4_14ResidualFusionEJEEENS4_15FmhaFwdEpilogueIS6_fNS8_IJSA_SC_SB_EEEEEJEEEEEvNT_6ParamsE,@function
        .size           _ZN7cutlass13device_kernelINS_4fmha6kernel13FmhaKernelTmaINS1_10collective15FmhaMainloopTmaINS_6half_tEfN4cute5tupleIJNS7_1CILi64EEENS9_ILi256EEENS9_ILi16EEEEEENS4_14ResidualFusionEJEEENS4_15FmhaFwdEpilogueIS6_fNS8_IJSA_SC_SB_EEEEEJEEEEEvNT_6ParamsE,(.L_x_91 - _ZN7cutlass13device_kernelINS_4fmha6kernel13FmhaKernelTmaINS1_10collective15FmhaMainloopTmaINS_6half_tEfN4cute5tupleIJNS7_1CILi64EEENS9_ILi256EEENS9_ILi16EEEEEENS4_14ResidualFusionEJEEENS4_15FmhaFwdEpilogueIS6_fNS8_IJSA_SC_SB_EEEEEJEEEEEvNT_6ParamsE)
        .other          _ZN7cutlass13device_kernelINS_4fmha6kernel13FmhaKernelTmaINS1_10collective15FmhaMainloopTmaINS_6half_tEfN4cute5tupleIJNS7_1CILi64EEENS9_ILi256EEENS9_ILi16EEEEEENS4_14ResidualFusionEJEEENS4_15FmhaFwdEpilogueIS6_fNS8_IJSA_SC_SB_EEEEEJEEEEEvNT_6ParamsE,@"STO_CUDA_ENTRY STV_DEFAULT"
_ZN7cutlass13device_kernelINS_4fmha6kernel13FmhaKernelTmaINS1_10collective15FmhaMainloopTmaINS_6half_tEfN4cute5tupleIJNS7_1CILi64EEENS9_ILi256EEENS9_ILi16EEEEEENS4_14ResidualFusionEJEEENS4_15FmhaFwdEpilogueIS6_fNS8_IJSA_SC_SB_EEEEEJEEEEEvNT_6ParamsE:
[----:B------:R-:W1:Y:S01]  /*0000*/  LDC R1, c[0x0][0x28] ;  /* 0x00000a00ff017b82 */ /* 0x000e620000000800 */
[----:B------:R-:W2:Y:S01]  /*0010*/  S2R R16, SR_TID.X ;  /* 0x0000000000107919 */ /* 0x000ea20000002100 */
[----:B------:R-:W-:Y:S01]  /*0020*/  ELECT P0, URZ, PT ;  /* 0x00000000003f782f */ /* 0x000fe20003800000 */
[----:B------:R-:W-:Y:S01]  /*0030*/  BSSY B0, `(.L_x_0) ;  /* 0x0000010000007945 */ /* 0x000fe20003800000 */
[----:B--2---:R-:W-:-:S05]  /*0040*/  SHF.R.U32.HI R9, RZ, 0x5, R16 ;  /* 0x00000005ff097819 */ /* 0x004fca0000011610 */
[----:B------:R-:W2:Y:S02]  /*0050*/  SHFL.IDX PT, R0, R9, RZ, 0x1f ;  /* 0x00001fff09007589 */ /* 0x000ea400000e0000 */
[----:B--2---:R-:W-:-:S13]  /*0060*/  ISETP.NE.OR P0, PT, R0, RZ, !P0 ;  /* 0x000000ff0000720c */ /* 0x004fda0004705670 */
[----:B-1----:R-:W-:Y:S05]  /*0070*/  @P0 BRA `(.L_x_1) ;  /* 0x00000000002c0947 */ /* 0x002fea0003800000 */
[----:B------:R-:W-:Y:S02]  /*0080*/  ULDC.64 UR4, c[0x0][0x198] ;  /* 0x0000660000047ab9 */ /* 0x000fe40000000a00 */
[----:B------:R-:W-:Y:S02]  /*0090*/  UIADD3 UR6, UP0, UR4, 0xf0, URZ ;  /* 0x000000f004067890 */ /* 0x000fe4000ff1e03f */
[----:B------:R-:W-:Y:S02]  /*00a0*/  UIADD3 UR8, UP1, UR4, 0x1f0, URZ ;  /* 0x000001f004087890 */ /* 0x000fe4000ff3e03f */
[----:B------:R-:W-:Y:S02]  /*00b0*/  UIADD3 UR4, UP2, UR4, 0x2f0, URZ ;  /* 0x000002f004047890 */ /* 0x000fe4000ff5e03f */
[----:B------:R-:W-:Y:S02]  /*00c0*/  UIADD3.X UR7, URZ, UR5, URZ, UP0, !UPT ;  /* 0x000000053f077290 */ /* 0x000fe400087fe43f */
[----:B------:R-:W-:-:S02]  /*00d0*/  UIADD3.X UR9, URZ, UR5, URZ, UP1, !UPT ;  /* 0x000000053f097290 */ /* 0x000fc40008ffe43f */
[----:B------:R-:W-:-:S05]  /*00e0*/  UIADD3.X UR5, URZ, UR5, URZ, UP2, !UPT ;  /* 0x000000053f057290 */ /* 0x000fca00097fe43f */
[----:B------:R1:W-:Y:S02]  /*00f0*/  UTMACCTL.PF [UR6] ;  /* 0x00000000060079b9 */ /* 0x0003e40008040000 */
[----:B------:R1:W-:Y:S02]  /*0100*/  UTMACCTL.PF [UR8] ;  /* 0x00000000080079b9 */ /* 0x0003e40008040000 */
[----:B------:R1:W-:Y:S02]  /*0110*/  UTMACCTL.PF [UR4] ;  /* 0x00000000040079b9 */ /* 0x0003e40008040000 */
[----:B-1----:R-:W-:Y:S01]  /*0120*/  NOP ;  /* 0x0000000000007918 */ /* 0x002fe20000000000 */
.L_x_1:
[----:B------:R-:W-:Y:S05]  /*0130*/  BSYNC B0 ;  /* 0x0000000000007941 */ /* 0x000fea0003800000 */
.L_x_0:
[----:B------:R-:W1:Y:S02]  /*0140*/  SHFL.IDX PT, R0, R9, RZ, 0x1f ;  /* 0x00001fff09007589 */ /* 0x000e6400000e0000 */
[----:B-1----:R-:W-:-:S13]  /*0150*/  ISETP.NE.AND P0, PT, R0, RZ, PT ;  /* 0x000000ff0000720c */ /* 0x002fda0003f05270 */
[----:B------:R-:W-:Y:S05]  /*0160*/  @P0 BRA `(.L_x_2) ;  /* 0x0000000000400947 */ /* 0x000fea0003800000 */
[----:B------:R-:W1:Y:S01]  /*0170*/  S2UR UR8, SR_CgaCtaId ;  /* 0x00000000000879c3 */ /* 0x000e620000008800 */
[----:B------:R-:W-:Y:S01]  /*0180*/  UMOV UR4, 0x400 ;  /* 0x0000040000047882 */ /* 0x000fe20000000000 */
[----:B------:R-:W-:Y:S01]  /*0190*/  UMOV UR5, 0x1 ;  /* 0x0000000100057882 */ /* 0x000fe20000000000 */
[----:B------:R-:W-:Y:S01]  /*01a0*/  UMOV UR6, 0x80 ;  /* 0x0000008000067882 */ /* 0x000fe20000000000 */
[----:B------:R-:W-:Y:S01]  /*01b0*/  ELECT P0, URZ, PT ;  /* 0x00000000003f782f */ /* 0x000fe20003800000 */
[----:B------:R-:W-:-:S04]  /*01c0*/  UIADD3 UR6, -UR6, 0x100000, URZ ;  /* 0x0010000006067890 */ /* 0x000fc8000fffe13f */
[----:B------:R-:W-:Y:S02]  /*01d0*/  USHF.L.U32 UR7, UR6, 0xb, URZ ;  /* 0x0000000b06077899 */ /* 0x000fe4000800063f */
[----:B------:R-:W-:Y:S02]  /*01e0*/  USHF.L.U32 UR6, UR6, 0x1, URZ ;  /* 0x0000000106067899 */ /* 0x000fe4000800063f */
[----:B-1----:R-:W-:Y:S02]  /*01f0*/  ULEA UR8, UR8, UR4, 0x18 ;  /* 0x0000000408087291 */ /* 0x002fe4000f8ec03f */
[----:B------:R-:W-:-:S04]  /*0200*/  UIADD3 UR4, -UR5, 0x100000, URZ ;  /* 0x0010000005047890 */ /* 0x000fc8000fffe13f */
[----:B------:R-:W-:Y:S02]  /*0210*/  USHF.L.U32 UR5, UR4, 0xb, URZ ;  /* 0x0000000b04057899 */ /* 0x000fe4000800063f */
[----:B------:R-:W-:Y:S01]  /*0220*/  USHF.L.U32 UR4, UR4, 0x1, URZ ;  /* 0x0000000104047899 */ /* 0x000fe2000800063f */
[----:B------:R-:W1:Y:S11]  /*0230*/  FENCE.VIEW.ASYNC.S ;  /* 0x00000000000073c6 */ /* 0x000e760000000000 */
[----:B-1----:R1:W2:Y:S01]  /*0240*/  SYNCS.EXCH.64 URZ, [UR8+0x8840], UR4 ;  /* 0x00884004083f75b2 */ /* 0x0022a20008000100 */
[----:B------:R1:W3:Y:S01]  /*0250*/  SYNCS.EXCH.64 URZ, [UR8+0x8848], UR6 ;  /* 0x00884806083f75b2 */ /* 0x0002e20008000100 */
[----:B------:R-:W-:Y:S01]  /*0260*/  NOP ;  /* 0x0000000000007918 */ /* 0x000fe20000000000 */
.L_x_2:
[----:B------:R-:W4:Y:S01]  /*0270*/  SHFL.IDX PT, R0, R9, RZ, 0x1f ;  /* 0x00001fff09007589 */ /* 0x000f2200000e0000 */
[----:B------:R-:W-:Y:S01]  /*0280*/  NOP ;  /* 0x0000000000007918 */ /* 0x000fe20000000000 */
[----:B----4-:R-:W-:-:S13]  /*0290*/  ISETP.NE.AND P0, PT, R0, RZ, PT ;  /* 0x000000ff0000720c */ /* 0x010fda0003f05270 */
[----:B------:R-:W-:Y:S05]  /*02a0*/  @P0 BRA `(.L_x_3) ;  /* 0x0000000000580947 */ /* 0x000fea0003800000 */
[----:B-1----:R-:W1:Y:S01]  /*02b0*/  S2UR UR5, SR_CgaCtaId ;  /* 0x00000000000579c3 */ /* 0x002e620000008800 */
[----:B------:R-:W-:Y:S01]  /*02c0*/  UMOV UR4, 0x400 ;  /* 0x0000040000047882 */ /* 0x000fe20000000000 */
[----:B------:R-:W-:Y:S01]  /*02d0*/  UMOV UR6, 0x1 ;  /* 0x0000000100067882 */ /* 0x000fe20000000000 */
[----:B------:R-:W-:Y:S01]  /*02e0*/  UMOV UR7, 0x80 ;  /* 0x0000008000077882 */ /* 0x000fe20000000000 */
[----:B------:R-:W-:Y:S01]  /*02f0*/  ELECT P0, URZ, PT ;  /* 0x00000000003f782f */ /* 0x000fe20003800000 */
[----:B-1----:R-:W-:Y:S02]  /*0300*/  ULEA UR8, UR5, UR4, 0x18 ;  /* 0x0000000405087291 */ /* 0x002fe4000f8ec03f */
[----:B------:R-:W-:-:S04]  /*0310*/  UIADD3 UR4, -UR6, 0x100000, URZ ;  /* 0x0010000006047890 */ /* 0x000fc8000fffe13f */
[----:B------:R-:W-:Y:S02]  /*0320*/  USHF.L.U32 UR5, UR4, 0xb, URZ ;  /* 0x0000000b04057899 */ /* 0x000fe4000800063f */
[----:B------:R-:W-:Y:S02]  /*0330*/  USHF.L.U32 UR4, UR4, 0x1, URZ ;  /* 0x0000000104047899 */ /* 0x000fe4000800063f */
[----:B------:R-:W-:-:S04]  /*0340*/  UIADD3 UR6, -UR7, 0x100000, URZ ;  /* 0x0010000007067890 */ /* 0x000fc8000fffe13f */
[----:B------:R-:W-:Y:S02]  /*0350*/  USHF.L.U32 UR7, UR6, 0xb, URZ ;  /* 0x0000000b06077899 */ /* 0x000fe4000800063f */
[----:B------:R-:W-:Y:S01]  /*0360*/  USHF.L.U32 UR6, UR6, 0x1, URZ ;  /* 0x0000000106067899 */ /* 0x000fe2000800063f */
[----:B------:R-:W1:Y:S03]  /*0370*/  FENCE.VIEW.ASYNC.S ;  /* 0x00000000000073c6 */ /* 0x000e660000000000 */
[----:B-1----:R4:W1:Y:S08]  /*0380*/  SYNCS.EXCH.64 URZ, [UR8+0x8800], UR4 ;  /* 0x00880004083f75b2 */ /* 0x0028700008000100 */
[----:B------:R4:W1:Y:S01]  /*0390*/  SYNCS.EXCH.64 URZ, [UR8+0x8820], UR6 ;  /* 0x00882006083f75b2 */ /* 0x0008620008000100 */
[----:B------:R4:W1:Y:S01]  /*03a0*/  SYNCS.EXCH.64 URZ, [UR8+0x8808], UR4 ;  /* 0x00880804083f75b2 */ /* 0x0008620008000100 */
[----:B------:R4:W1:Y:S01]  /*03b0*/  SYNCS.EXCH.64 URZ, [UR8+0x8828], UR6 ;  /* 0x00882806083f75b2 */ /* 0x0008620008000100 */
[----:B------:R4:W1:Y:S01]  /*03c0*/  SYNCS.EXCH.64 URZ, [UR8+0x8810], UR4 ;  /* 0x00881004083f75b2 */ /* 0x0008620008000100 */
[----:B------:R4:W1:Y:S01]  /*03d0*/  SYNCS.EXCH.64 URZ, [UR8+0x8830], UR6 ;  /* 0x00883006083f75b2 */ /* 0x0008620008000100 */
[----:B------:R4:W1:Y:S01]  /*03e0*/  SYNCS.EXCH.64 URZ, [UR8+0x8818], UR4 ;  /* 0x00881804083f75b2 */ /* 0x0008620008000100 */
[----:B------:R4:W1:Y:S02]  /*03f0*/  SYNCS.EXCH.64 URZ, [UR8+0x8838], UR6 ;  /* 0x00883806083f75b2 */ /* 0x0008640008000100 */
[----:B----4-:R-:W-:Y:S01]  /*0400*/  NOP ;  /* 0x0000000000007918 */ /* 0x010fe20000000000 */
.L_x_3:
        /* <DEDUP_REMOVED lines=18> */
[----:B------:R4:W1:Y:S02]  /*0530*/  SYNCS.EXCH.64 URZ, [UR8+0x8858], UR6 ;  /* 0x00885806083f75b2 */ /* 0x0008640008000100 */
[----:B----4-:R-:W-:Y:S01]  /*0540*/  NOP ;  /* 0x0000000000007918 */ /* 0x010fe20000000000 */
.L_x_4:
[----:B------:R-:W4:Y:S01]  /*0550*/  SHFL.IDX PT, R9, R9, RZ, 0x1f ;  /* 0x00001fff09097589 */ /* 0x000f2200000e0000 */
[----:B------:R-:W-:Y:S02]  /*0560*/  ELECT P0, URZ, PT ;  /* 0x00000000003f782f */ /* 0x000fe40003800000 */
[----:B------:R-:W-:Y:S01]  /*0570*/  SHF.R.S32.HI R3, RZ, 0x1f, R16 ;  /* 0x0000001fff037819 */ /* 0x000fe20000011410 */
[----:B------:R-:W-:Y:S01]  /*0580*/  NOP ;  /* 0x0000000000007918 */ /* 0x000fe20000000000 */
[----:B------:R-:W4:Y:S01]  /*0590*/  S2UR UR36, SR_CTAID.Y ;  /* 0x00000000002479c3 */ /* 0x000f220000002600 */
[----:B------:R-:W-:Y:S01]  /*05a0*/  BSSY B0, `(.L_x_5) ;  /* 0x0000025000007945 */ /* 0x000fe20003800000 */
[----:B------:R-:W-:Y:S01]  /*05b0*/  LEA.HI R3, R3, R16, RZ, 0x7 ;  /* 0x0000001003037211 */ /* 0x000fe200078f38ff */
[----:B------:R-:W-:-:S03]  /*05c0*/  IMAD.MOV.U32 R8, RZ, RZ, RZ ;  /* 0x000000ffff087224 */ /* 0x000fc600078e00ff */
[----:B------:R-:W-:Y:S02]  /*05d0*/  LOP3.LUT R3, R3, 0xffffff80, RZ, 0xc0, !PT ;  /* 0xffffff8003037812 */ /* 0x000fe400078ec0ff */
[----:B------:R-:W4:Y:S03]  /*05e0*/  S2UR UR37, SR_CTAID.Z ;  /* 0x00000000002579c3 */ /* 0x000f260000002700 */
[----:B------:R-:W-:-:S05]  /*05f0*/  IMAD.IADD R0, R16, 0x1, -R3 ;  /* 0x0000000110007824 */ /* 0x000fca00078e0a03 */
[----:B-123--:R-:W-:Y:S01]  /*0600*/  BAR.SYNC.DEFER_BLOCKING 0x0 ;  /* 0x0000000000007b1d */ /* 0x00efe20000010000 */
[----:B----4-:R-:W-:-:S13]  /*0610*/  ISETP.EQ.AND P1, PT, R9, RZ, P0 ;  /* 0x000000ff0900720c */ /* 0x010fda0000722270 */
[----:B------:R-:W-:Y:S05]  /*0620*/  @!P1 BRA `(.L_x_6) ;  /* 0x0000000000709947 */ /* 0x000fea0003800000 */
[----:B------:R-:W1:Y:S01]  /*0630*/  S2R R3, SR_CgaCtaId ;  /* 0x0000000000037919 */ /* 0x000e620000008800 */
[----:B------:R-:W-:Y:S02]  /*0640*/  MOV R2, 0x400 ;  /* 0x0000040000027802 */ /* 0x000fe40000000f00 */
[----:B------:R-:W-:Y:S02]  /*0650*/  MOV R4, 0x1 ;  /* 0x0000000100047802 */ /* 0x000fe40000000f00 */
[----:B------:R-:W-:Y:S02]  /*0660*/  ISETP.NE.AND P3, PT, R0, RZ, PT ;  /* 0x000000ff0000720c */ /* 0x000fe40003f65270 */
[----:B-1----:R-:W-:Y:S02]  /*0670*/  LEA R3, R3, R2, 0x18 ;  /* 0x0000000203037211 */ /* 0x002fe400078ec0ff */
[----:B------:R-:W-:-:S04]  /*0680*/  SHF.L.U32 R2, R4, 0x1f, RZ ;  /* 0x0000001f04027819 */ /* 0x000fc800000006ff */
[----:B------:R-:W1:Y:S02]  /*0690*/  SYNCS.PHASECHK.TRANS64.TRYWAIT P2, [R3+URZ+0x8848], R2 ;  /* 0x00884802030075a7 */ /* 0x000e64000804017f */
[----:B-1----:R-:W-:Y:S05]  /*06a0*/  @!P2 BRA `(.L_x_7) ;  /* 0x000001140060a947 */ /* 0x002fea0003800000 */
.L_x_70:
[----:B------:R-:W-:Y:S05]  /*06b0*/  @P3 BRA `(.L_x_8) ;  /* 0x0000000000143947 */ /* 0x000fea0003800000 */
[----:B------:R-:W-:Y:S01]  /*06c0*/  LOP3.LUT P2, RZ, R16, 0x1f, RZ, 0xc0, !PT ;  /* 0x0000001f10ff7812 */ /* 0x000fe2000784c0ff */
[----:B-1----:R-:W-:-:S04]  /*06d0*/  IMAD.MOV.U32 R2, RZ, RZ, 0x800 ;  /* 0x00000800ff027424 */ /* 0x002fc800078e00ff */
[----:B------:R2:W-:Y:S08]  /*06e0*/  SYNCS.ARRIVE.TRANS64 RZ, [R3+URZ+0x8840], R2 ;  /* 0x0088400203ff79a7 */ /* 0x0005f0000800003f */
[----:B------:R-:W-:Y:S05]  /*06f0*/  @!P2 BRA `(.L_x_8) ;  /* 0x000000000004a947 */ /* 0x000fea0003800000 */
[----:B------:R-:W-:Y:S01]  /*0700*/  BPT.TRAP 0x1 ;  /* 0x000000040000795c */ /* 0x000fe20000300000 */
.L_x_8:
[----:B------:R-:W3:Y:S01]  /*0710*/  S2UR UR11, SR_CTAID.X ;  /* 0x00000000000b79c3 */ /* 0x000ee20000002500 */
[----:B------:R-:W-:Y:S01]  /*0720*/  R2UR UR8, R3 ;  /* 0x00000000030872ca */ /* 0x000fe200000e0000 */
[----:B------:R-:W-:Y:S01]  /*0730*/  ULDC.64 UR4, c[0x0][0x198] ;  /* 0x0000660000047ab9 */ /* 0x000fe20000000a00 */
[----:B------:R-:W-:Y:S01]  /*0740*/  UMOV UR6, 0x0 ;  /* 0x0000000000067882 */ /* 0x000fe20000000000 */
[----:B------:R-:W-:Y:S01]  /*0750*/  UIADD3 UR4, UP0, UR4, 0xf0, URZ ;  /* 0x000000f004047890 */ /* 0x000fe2000ff1e03f */
[----:B------:R-:W-:Y:S01]  /*0760*/  UMOV UR7, 0x10000000 ;  /* 0x1000000000077882 */ /* 0x000fe20000000000 */
[----:B------:R-:W-:Y:S02]  /*0770*/  UMOV UR10, URZ ;  /* 0x0000003f000a7c82 */ /* 0x000fe40008000000 */
[----:B------:R-:W-:Y:S01]  /*0780*/  UIADD3.X UR5, URZ, UR5, URZ, UP0, !UPT ;  /* 0x000000053f057290 */ /* 0x000fe200087fe43f */
[----:B------:R-:W-:Y:S01]  /*0790*/  UMOV UR12, UR36 ;  /* 0x00000024000c7c82 */ /* 0x000fe20008000000 */
[----:B------:R-:W-:-:S04]  /*07a0*/  UMOV UR13, UR37 ;  /* 0x00000025000d7c82 */ /* 0x000fc80008000000 */
[----:B------:R-:W-:Y:S02]  /*07b0*/  UIADD3 UR9, UR8, 0x8840, URZ ;  /* 0x0000884008097890 */ /* 0x000fe4000fffe03f */
[----:B---3--:R-:W-:-:S09]  /*07c0*/  USHF.L.U32 UR11, UR11, 0x6, URZ ;  /* 0x000000060b0b7899 */ /* 0x008fd2000800063f */
[----:B------:R3:W-:Y:S02]  /*07d0*/  UTMALDG.4D [UR8], [UR4], desc[UR6] ;  /* 0x00000608040075b4 */ /* 0x0007e40008019000 */
[----:B---3--:R-:W-:Y:S01]  /*07e0*/  NOP ;  /* 0x0000000000007918 */ /* 0x008fe20000000000 */
.L_x_6:
[----:B------:R-:W-:Y:S05]  /*07f0*/  BSYNC B0 ;  /* 0x0000000000007941 */ /* 0x000fea0003800000 */
.L_x_5:
[----:B------:R-:W3:Y:S01]  /*0800*/  LDC R13, c[0x0][0x28c] ;  /* 0x0000a300ff0d7b82 */ /* 0x000ee20000000800 */
[----:B------:R-:W-:Y:S01]  /*0810*/  BSSY B0, `(.L_x_9) ;  /* 0x0000091000007945 */ /* 0x000fe20003800000 */
[----:B------:R-:W-:Y:S01]  /*0820*/  MOV R6, 0x1 ;  /* 0x0000000100067802 */ /* 0x000fe20000000f00 */
[----:B------:R-:W-:Y:S02]  /*0830*/  IMAD.MOV.U32 R4, RZ, RZ, 0x1 ;  /* 0x00000001ff047424 */ /* 0x000fe400078e00ff */
[----:B------:R-:W-:Y:S02]  /*0840*/  IMAD.MOV.U32 R5, RZ, RZ, RZ ;  /* 0x000000ffff057224 */ /* 0x000fe400078e00ff */
[----:B---3--:R-:W-:-:S05]  /*0850*/  VIADD R18, R13, 0xff ;  /* 0x000000ff0d127836 */ /* 0x008fca0000000000 */
[----:B-12---:R-:W-:-:S04]  /*0860*/  SHF.R.S32.HI R3, RZ, 0x1f, R18 ;  /* 0x0000001fff037819 */ /* 0x006fc80000011412 */
[----:B------:R-:W-:-:S04]  /*0870*/  LEA.HI R18, R3, R18, RZ, 0x8 ;  /* 0x0000001203127211 */ /* 0x000fc800078f40ff */
[----:B------:R-:W-:-:S04]  /*0880*/  SHF.R.S32.HI R7, RZ, 0x8, R18 ;  /* 0x00000008ff077819 */ /* 0x000fc80000011412 */
[----:B------:R-:W-:Y:S01]  /*0890*/  SHF.L.U32 R7, R7, 0x1, RZ ;  /* 0x0000000107077819 */ /* 0x000fe200000006ff */
[----:B------:R-:W-:Y:S06]  /*08a0*/  @!P1 BRA `(.L_x_10) ;  /* 0x00000008001c9947 */ /* 0x000fec0003800000 */
[----:B------:R-:W-:Y:S01]  /*08b0*/  ISETP.GE.AND P1, PT, R13, 0x1, PT ;  /* 0x000000010d00780c */ /* 0x000fe20003f26270 */
[----:B------:R-:W-:Y:S01]  /*08c0*/  IMAD.MOV.U32 R8, RZ, RZ, RZ ;  /* 0x000000ffff087224 */ /* 0x000fe200078e00ff */
[----:B------:R-:W-:Y:S01]  /*08d0*/  LOP3.LUT R12, R16, 0x1f, RZ, 0xc0, !PT ;  /* 0x0000001f100c7812 */ /* 0x000fe200078ec0ff */
[----:B------:R-:W-:-:S10]  /*08e0*/  IMAD.MOV.U32 R5, RZ, RZ, RZ ;  /* 0x000000ffff057224 */ /* 0x000fd400078e00ff */
        /* <DEDUP_REMOVED lines=9> */
.L_x_71:
[----:B------:R-:W-:Y:S01]  /*0980*/  IMAD.MOV.U32 R5, RZ, RZ, 0x1 ;  /* 0x00000001ff057424 */ /* 0x000fe200078e00ff */
[----:B------:R-:W-:Y:S06]  /*0990*/  @P2 BRA `(.L_x_13) ;  /* 0x0000000000142947 */ /* 0x000fec0003800000 */
[----:B------:R-:W-:Y:S01]  /*09a0*/  ISETP.NE.AND P1, PT, R12, RZ, PT ;  /* 0x000000ff0c00720c */ /* 0x000fe20003f25270 */
[----:B-1----:R-:W-:-:S04]  /*09b0*/  IMAD.MOV.U32 R2, RZ, RZ, 0x2000 ;  /* 0x00002000ff027424 */ /* 0x002fc800078e00ff */
[----:B------:R2:W-:Y:S08]  /*09c0*/  SYNCS.ARRIVE.TRANS64 RZ, [R3+URZ+0x8800], R2 ;  /* 0x0088000203ff79a7 */ /* 0x0005f0000800003f */
[----:B------:R-:W-:Y:S05]  /*09d0*/  @!P1 BRA `(.L_x_13) ;  /* 0x0000000000049947 */ /* 0x000fea0003800000 */
[----:B------:R-:W-:Y:S01]  /*09e0*/  BPT.TRAP 0x1 ;  /* 0x000000040000795c */ /* 0x000fe20000300000 */
.L_x_13:
[----:B------:R-:W3:Y:S01]  /*09f0*/  S2R R11, SR_CgaCtaId ;  /* 0x00000000000b7919 */ /* 0x000ee20000008800 */
[----:B------:R-:W-:Y:S01]  /*0a00*/  R2UR UR33, R3 ;  /* 0x00000000032172ca */ /* 0x000fe200000e0000 */
[----:B------:R-:W-:Y:S01]  /*0a10*/  ULDC.64 UR4, c[0x0][0x198] ;  /* 0x0000660000047ab9 */ /* 0x000fe20000000a00 */
[----:B-12---:R-:W-:Y:S01]  /*0a20*/  MOV R2, 0x400 ;  /* 0x0000040000027802 */ /* 0x006fe20000000f00 */
[----:B------:R-:W-:Y:S01]  /*0a30*/  UIADD3 UR4, UP0, UR4, 0x1f0, URZ ;  /* 0x000001f004047890 */ /* 0x000fe2000ff1e03f */
[----:B------:R-:W-:Y:S01]  /*0a40*/  MOV R3, 0x1 ;  /* 0x0000000100037802 */ /* 0x000fe20000000f00 */
[----:B------:R-:W-:Y:S01]  /*0a50*/  UMOV UR6, 0x0 ;  /* 0x0000000000067882 */ /* 0x000fe20000000000 */
[----:B------:R-:W-:Y:S01]  /*0a60*/  UMOV UR7, 0x10000000 ;  /* 0x1000000000077882 */ /* 0x000fe20000000000 */
[----:B------:R-:W-:Y:S01]  /*0a70*/  UIADD3.X UR5, URZ, UR5, URZ, UP0, !UPT ;  /* 0x000000053f057290 */ /* 0x000fe200087fe43f */
[----:B------:R-:W-:Y:S01]  /*0a80*/  SHF.L.U32 R3, R3, 0x1f, RZ ;  /* 0x0000001f03037819 */ /* 0x000fe200000006ff */
[----:B------:R-:W-:Y:S01]  /*0a90*/  UMOV UR34, URZ ;  /* 0x0000003f00227c82 */ /* 0x000fe20008000000 */
[----:B------:R-:W-:Y:S01]  /*0aa0*/  UMOV UR35, URZ ;  /* 0x0000003f00237c82 */ /* 0x000fe20008000000 */
[----:B------:R-:W-:-:S02]  /*0ab0*/  ISETP.NE.AND P2, PT, R0, RZ, PT ;  /* 0x000000ff0000720c */ /* 0x000fc40003f45270 */
[----:B------:R-:W-:Y:S02]  /*0ac0*/  UIADD3 UR32, UR33, 0x800, URZ ;  /* 0x0000080021207890 */ /* 0x000fe4000fffe03f */
[----:B------:R-:W-:-:S09]  /*0ad0*/  UIADD3 UR33, UR33, 0x8800, URZ ;  /* 0x0000880021217890 */ /* 0x000fd2000fffe03f */
[----:B------:R1:W-:Y:S01]  /*0ae0*/  UTMALDG.4D [UR32], [UR4], desc[UR6] ;  /* 0x00000620040075b4 */ /* 0x0003e20008019000 */
[----:B---3--:R-:W-:-:S05]  /*0af0*/  LEA R4, R11, R2, 0x18 ;  /* 0x000000020b047211 */ /* 0x008fca00078ec0ff */
[----:B------:R-:W-:-:S04]  /*0b00*/  IMAD R2, R5, 0x8, R4 ;  /* 0x0000000805027824 */ /* 0x000fc800078e0204 */
[----:B------:R-:W2:Y:S02]  /*0b10*/  SYNCS.PHASECHK.TRANS64.TRYWAIT P1, [R2+URZ+0x8820], R3 ;  /* 0x00882003020075a7 */ /* 0x000ea4000802017f */
[----:B-12---:R-:W-:Y:S05]  /*0b20*/  @!P1 BRA `(.L_x_14) ;  /* 0x0000011000689947 */ /* 0x006fea0003800000 */
.L_x_72:
[----:B------:R-:W-:Y:S01]  /*0b30*/  IMAD.MOV.U32 R8, RZ, RZ, 0x1 ;  /* 0x00000001ff087424 */ /* 0x000fe200078e00ff */
[----:B------:R-:W-:Y:S06]  /*0b40*/  @P2 BRA `(.L_x_15) ;  /* 0x0000000000142947 */ /* 0x000fec0003800000 */
[----:B------:R-:W-:Y:S02]  /*0b50*/  ISETP.NE.AND P1, PT, R12, RZ, PT ;  /* 0x000000ff0c00720c */ /* 0x000fe40003f25270 */
[----:B-1----:R-:W-:-:S04]  /*0b60*/  MOV R3, 0x2000 ;  /* 0x0000200000037802 */ /* 0x002fc80000000f00 */
[----:B------:R2:W-:Y:S07]  /*0b70*/  SYNCS.ARRIVE.TRANS64 RZ, [R2+URZ+0x8800], R3 ;  /* 0x0088000302ff79a7 */ /* 0x0005ee000800003f */
[----:B------:R-:W-:Y:S05]  /*0b80*/  @!P1 BRA `(.L_x_15) ;  /* 0x0000000000049947 */ /* 0x000fea0003800000 */
[----:B------:R-:W-:Y:S01]  /*0b90*/  BPT.TRAP 0x1 ;  /* 0x000000040000795c */ /* 0x000fe20000300000 */
.L_x_15:
[C---:B------:R-:W-:Y:S01]  /*0ba0*/  IMAD R4, R5.reuse, 0x2000, R4 ;  /* 0x0000200005047824 */ /* 0x040fe200078e0204 */
[----:B------:R-:W-:Y:S01]  /*0bb0*/  R2UR UR33, R2 ;  /* 0x00000000022172ca */ /* 0x000fe200000e0000 */
[----:B------:R-:W-:Y:S01]  /*0bc0*/  ULDC.64 UR4, c[0x0][0x198] ;  /* 0x0000660000047ab9 */ /* 0x000fe20000000a00 */
[----:B------:R-:W-:Y:S01]  /*0bd0*/  UMOV UR6, 0x0 ;  /* 0x0000000000067882 */ /* 0x000fe20000000000 */
[----:B------:R-:W-:Y:S01]  /*0be0*/  UIADD3 UR4, UP0, UR4, 0x2f0, URZ ;  /* 0x000002f004047890 */ /* 0x000fe2000ff1e03f */
[----:B------:R-:W-:Y:S01]  /*0bf0*/  R2UR UR32, R4 ;  /* 0x00000000042072ca */ /* 0x000fe200000e0000 */
[----:B------:R-:W-:Y:S01]  /*0c00*/  UMOV UR7, 0x10000000 ;  /* 0x1000000000077882 */ /* 0x000fe20000000000 */
[----:B------:R-:W-:Y:S01]  /*0c10*/  UMOV UR34, URZ ;  /* 0x0000003f00227c82 */ /* 0x000fe20008000000 */
[----:B------:R-:W-:Y:S01]  /*0c20*/  UIADD3.X UR5, URZ, UR5, URZ, UP0, !UPT ;  /* 0x000000053f057290 */ /* 0x000fe200087fe43f */
[----:B------:R-:W-:Y:S01]  /*0c30*/  VIADD R5, R5, 0x1 ;  /* 0x0000000105057836 */ /* 0x000fe20000000000 */
[----:B------:R-:W-:-:S04]  /*0c40*/  UMOV UR35, URZ ;  /* 0x0000003f00237c82 */ /* 0x000fc80008000000 */
[----:B------:R-:W-:-:S04]  /*0c50*/  UIADD3 UR33, UR33, 0x8800, URZ ;  /* 0x0000880021217890 */ /* 0x000fc8000fffe03f */
[----:B------:R-:W-:-:S09]  /*0c60*/  UIADD3 UR32, UR32, 0x800, URZ ;  /* 0x0000080020207890 */ /* 0x000fd2000fffe03f */
[----:B------:R3:W-:Y:S02]  /*0c70*/  UTMALDG.4D [UR32], [UR4], desc[UR6] ;  /* 0x00000620040075b4 */ /* 0x0007e40008019000 */
[----:B---3--:R-:W-:Y:S01]  /*0c80*/  NOP ;  /* 0x0000000000007918 */ /* 0x008fe20000000000 */
.L_x_11:
[----:B------:R-:W-:Y:S02]  /*0c90*/  ISETP.GE.AND P1, PT, R13, 0x101, PT ;  /* 0x000001010d00780c */ /* 0x000fe40003f26270 */
[----:B------:R-:W-:-:S11]  /*0ca0*/  MOV R4, 0x1 ;  /* 0x0000000100047802 */ /* 0x000fd60000000f00 */
[----:B------:R-:W-:Y:S05]  /*0cb0*/  @!P1 BRA `(.L_x_16) ;  /* 0x0000000400149947 */ /* 0x000fea0003800000 */
[----:B-12---:R-:W1:Y:S01]  /*0cc0*/  S2R R3, SR_CgaCtaId ;  /* 0x0000000000037919 */ /* 0x006e620000008800 */
[----:B------:R-:W-:Y:S01]  /*0cd0*/  MOV R2, 0x400 ;  /* 0x0000040000027802 */ /* 0x000fe20000000f00 */
[----:B------:R-:W-:Y:S01]  /*0ce0*/  IMAD.MOV.U32 R4, RZ, RZ, 0x1 ;  /* 0x00000001ff047424 */ /* 0x000fe200078e00ff */
[----:B------:R-:W-:-:S04]  /*0cf0*/  ISETP.NE.AND P2, PT, R0, RZ, PT ;  /* 0x000000ff0000720c */ /* 0x000fc80003f45270 */
[----:B------:R-:W-:Y:S02]  /*0d00*/  SHF.L.U32 R4, R4, 0x1f, RZ ;  /* 0x0000001f04047819 */ /* 0x000fe400000006ff */
[----:B-1----:R-:W-:-:S05]  /*0d10*/  LEA R2, R3, R2, 0x18 ;  /* 0x0000000203027211 */ /* 0x002fca00078ec0ff */
[----:B------:R-:W-:-:S04]  /*0d20*/  IMAD R3, R5, 0x8, R2 ;  /* 0x0000000805037824 */ /* 0x000fc800078e0202 */
[----:B------:R-:W1:Y:S02]  /*0d30*/  SYNCS.PHASECHK.TRANS64.TRYWAIT P1, [R3+URZ+0x8820], R4 ;  /* 0x00882004030075a7 */ /* 0x000e64000802017f */
[----:B-1----:R-:W-:Y:S05]  /*0d40*/  @!P1 BRA `(.L_x_17) ;  /* 0x0000010c00f49947 */ /* 0x002fea0003800000 */
.L_x_73:
[----:B------:R-:W-:Y:S05]  /*0d50*/  @P2 BRA `(.L_x_18) ;  /* 0x0000000000142947 */ /* 0x000fea0003800000 */
[----:B------:R-:W-:Y:S02]  /*0d60*/  ISETP.NE.AND P1, PT, R12, RZ, PT ;  /* 0x000000ff0c00720c */ /* 0x000fe40003f25270 */
[----:B-1----:R-:W-:-:S04]  /*0d70*/  MOV R4, 0x2000 ;  /* 0x0000200000047802 */ /* 0x002fc80000000f00 */
[----:B------:R2:W-:Y:S07]  /*0d80*/  SYNCS.ARRIVE.TRANS64 RZ, [R3+URZ+0x8800], R4 ;  /* 0x0088000403ff79a7 */ /* 0x0005ee000800003f */
[----:B------:R-:W-:Y:S05]  /*0d90*/  @!P1 BRA `(.L_x_18) ;  /* 0x0000000000049947 */ /* 0x000fea0003800000 */
[----:B------:R-:W-:Y:S01]  /*0da0*/  BPT.TRAP 0x1 ;  /* 0x000000040000795c */ /* 0x000fe20000300000 */
.L_x_18:
[----:B------:R-:W3:Y:S01]  /*0db0*/  S2R R11, SR_CgaCtaId ;  /* 0x00000000000b7919 */ /* 0x000ee20000008800 */
[C---:B------:R-:W-:Y:S01]  /*0dc0*/  IMAD R2, R5.reuse, 0x2000, R2 ;  /* 0x0000200005027824 */ /* 0x040fe200078e0202 */
[----:B------:R-:W-:Y:S01]  /*0dd0*/  R2UR UR35, R8 ;  /* 0x00000000082372ca */ /* 0x000fe200000e0000 */
[----:B------:R-:W-:Y:S01]  /*0de0*/  VIADD R5, R5, 0x1 ;  /* 0x0000000105057836 */ /* 0x000fe20000000000 */
[----:B------:R-:W-:Y:S01]  /*0df0*/  R2UR UR33, R3 ;  /* 0x00000000032172ca */ /* 0x000fe200000e0000 */
[----:B------:R-:W-:Y:S01]  /*0e00*/  ULDC.64 UR4, c[0x0][0x198] ;  /* 0x0000660000047ab9 */ /* 0x000fe20000000a00 */
[----:B------:R-:W-:Y:S01]  /*0e10*/  R2UR UR32, R2 ;  /* 0x00000000022072ca */ /* 0x000fe200000e0000 */
[----:B------:R-:W-:Y:S01]  /*0e20*/  UIADD3 UR4, UP0, UR4, 0x1f0, URZ ;  /* 0x000001f004047890 */ /* 0x000fe2000ff1e03f */
[----:B------:R-:W-:Y:S01]  /*0e30*/  MOV R2, 0x400 ;  /* 0x0000040000027802 */ /* 0x000fe20000000f00 */
[----:B------:R-:W-:Y:S01]  /*0e40*/  UMOV UR6, 0x0 ;  /* 0x0000000000067882 */ /* 0x000fe20000000000 */
[C---:B------:R-:W-:Y:S01]  /*0e50*/  ISETP.NE.AND P2, PT, R5.reuse, 0x4, PT ;  /* 0x000000040500780c */ /* 0x040fe20003f45270 */
[----:B------:R-:W-:Y:S01]  /*0e60*/  UIADD3.X UR5, URZ, UR5, URZ, UP0, !UPT ;  /* 0x000000053f057290 */ /* 0x000fe200087fe43f */
[C---:B------:R-:W-:Y:S01]  /*0e70*/  ISETP.NE.AND P1, PT, R5.reuse, 0x4, PT ;  /* 0x000000040500780c */ /* 0x040fe20003f25270 */
[----:B------:R-:W-:Y:S01]  /*0e80*/  UMOV UR7, 0x10000000 ;  /* 0x1000000000077882 */ /* 0x000fe20000000000 */
[----:B------:R-:W-:Y:S01]  /*0e90*/  SEL R5, R5, RZ, P2 ;  /* 0x000000ff05057207 */ /* 0x000fe20001000000 */
[----:B------:R-:W-:Y:S01]  /*0ea0*/  USHF.L.U32 UR35, UR35, 0x8, URZ ;  /* 0x0000000823237899 */ /* 0x000fe2000800063f */
[----:B-12---:R-:W-:Y:S01]  /*0eb0*/  SEL R4, RZ, 0x1, !P1 ;  /* 0x00000001ff047807 */ /* 0x006fe20004800000 */
[----:B------:R-:W-:Y:S01]  /*0ec0*/  UIADD3 UR33, UR33, 0x8800, URZ ;  /* 0x0000880021217890 */ /* 0x000fe2000fffe03f */
[----:B------:R-:W-:Y:S01]  /*0ed0*/  ISETP.NE.AND P2, PT, R0, RZ, PT ;  /* 0x000000ff0000720c */ /* 0x000fe20003f45270 */
[----:B------:R-:W-:Y:S01]  /*0ee0*/  UIADD3 UR32, UR32, 0x800, URZ ;  /* 0x0000080020207890 */ /* 0x000fe2000fffe03f */
[----:B------:R-:W-:-:S08]  /*0ef0*/  UMOV UR34, URZ ;  /* 0x0000003f00227c82 */ /* 0x000fd00008000000 */
[----:B------:R1:W-:Y:S01]  /*0f00*/  UTMALDG.4D [UR32], [UR4], desc[UR6] ;  /* 0x00000620040075b4 */ /* 0x0003e20008019000 */
[----:B---3--:R-:W-:Y:S02]  /*0f10*/  LEA R10, R11, R2, 0x18 ;  /* 0x000000020b0a7211 */ /* 0x008fe400078ec0ff */
[----:B------:R-:W-:Y:S02]  /*0f20*/  SHF.L.U32 R2, R4, 0x1f, RZ ;  /* 0x0000001f04027819 */ /* 0x000fe400000006ff */
[----:B------:R-:W-:-:S04]  /*0f30*/  LEA R3, R5, R10, 0x3 ;  /* 0x0000000a05037211 */ /* 0x000fc800078e18ff */
[----:B------:R-:W2:Y:S02]  /*0f40*/  SYNCS.PHASECHK.TRANS64.TRYWAIT P1, [R3+URZ+0x8820], R2 ;  /* 0x00882002030075a7 */ /* 0x000ea4000802017f */
[----:B-12---:R-:W-:Y:S05]  /*0f50*/  @!P1 BRA `(.L_x_19) ;  /* 0x0000010c00849947 */ /* 0x006fea0003800000 */
.L_x_74:
[----:B------:R-:W-:Y:S05]  /*0f60*/  @P2 BRA `(.L_x_20) ;  /* 0x0000000000142947 */ /* 0x000fea0003800000 */
[----:B------:R-:W-:Y:S01]  /*0f70*/  ISETP.NE.AND P1, PT, R12, RZ, PT ;  /* 0x000000ff0c00720c */ /* 0x000fe20003f25270 */
[----:B-1----:R-:W-:-:S04]  /*0f80*/  IMAD.MOV.U32 R2, RZ, RZ, 0x2000 ;  /* 0x00002000ff027424 */ /* 0x002fc800078e00ff */
[----:B------:R2:W-:Y:S08]  /*0f90*/  SYNCS.ARRIVE.TRANS64 RZ, [R3+URZ+0x8800], R2 ;  /* 0x0088000203ff79a7 */ /* 0x0005f0000800003f */
[----:B------:R-:W-:Y:S05]  /*0fa0*/  @!P1 BRA `(.L_x_20) ;  /* 0x0000000000049947 */ /* 0x000fea0003800000 */
[----:B------:R-:W-:Y:S01]  /*0fb0*/  BPT.TRAP 0x1 ;  /* 0x000000040000795c */ /* 0x000fe20000300000 */
.L_x_20:
[----:B------:R-:W-:Y:S01]  /*0fc0*/  IMAD R10, R5, 0x2000, R10 ;  /* 0x00002000050a7824 */ /* 0x000fe200078e020a */
[----:B------:R-:W-:Y:S01]  /*0fd0*/  R2UR UR35, R8 ;  /* 0x00000000082372ca */ /* 0x000fe200000e0000 */
[----:B------:R-:W-:Y:S01]  /*0fe0*/  ULDC.64 UR4, c[0x0][0x198] ;  /* 0x0000660000047ab9 */ /* 0x000fe20000000a00 */
[----:B------:R-:W-:Y:S01]  /*0ff0*/  R2UR UR33, R3 ;  /* 0x00000000032172ca */ /* 0x000fe200000e0000 */
[----:B------:R-:W-:Y:S01]  /*1000*/  UIADD3 UR4, UP0, UR4, 0x2f0, URZ ;  /* 0x000002f004047890 */ /* 0x000fe2000ff1e03f */
[----:B------:R-:W-:Y:S01]  /*1010*/  R2UR UR32, R10 ;  /* 0x000000000a2072ca */ /* 0x000fe200000e0000 */
[----:B------:R-:W-:Y:S01]  /*1020*/  UMOV UR6, 0x0 ;  /* 0x0000000000067882 */ /* 0x000fe20000000000 */
[----:B------:R-:W-:Y:S01]  /*1030*/  UMOV UR7, 0x10000000 ;  /* 0x1000000000077882 */ /* 0x000fe20000000000 */
[----:B------:R-:W-:Y:S01]  /*1040*/  UIADD3.X UR5, URZ, UR5, URZ, UP0, !UPT ;  /* 0x000000053f057290 */ /* 0x000fe200087fe43f */
[----:B------:R-:W-:Y:S01]  /*1050*/  IADD3 R5, R5, 0x1, RZ ;  /* 0x0000000105057810 */ /* 0x000fe20007ffe0ff */
[----:B------:R-:W-:Y:S01]  /*1060*/  UMOV UR34, URZ ;  /* 0x0000003f00227c82 */ /* 0x000fe20008000000 */
[----:B------:R-:W-:-:S02]  /*1070*/  VIADD R8, R8, 0x1 ;  /* 0x0000000108087836 */ /* 0x000fc40000000000 */
[C---:B------:R-:W-:Y:S01]  /*1080*/  ISETP.NE.AND P1, PT, R5.reuse, 0x4, PT ;  /* 0x000000040500780c */ /* 0x040fe20003f25270 */
[----:B------:R-:W-:Y:S02]  /*1090*/  USHF.L.U32 UR35, UR35, 0x8, URZ ;  /* 0x0000000823237899 */ /* 0x000fe4000800063f */
[----:B------:R-:W-:Y:S01]  /*10a0*/  UIADD3 UR33, UR33, 0x8800, URZ ;  /* 0x0000880021217890 */ /* 0x000fe2000fffe03f */
[----:B-12---:R-:W-:Y:S01]  /*10b0*/  SEL R3, RZ, 0x1, P1 ;  /* 0x00000001ff037807 */ /* 0x006fe20000800000 */
[----:B------:R-:W-:Y:S01]  /*10c0*/  UIADD3 UR32, UR32, 0x800, URZ ;  /* 0x0000080020207890 */ /* 0x000fe2000fffe03f */
[----:B------:R-:W-:Y:S02]  /*10d0*/  SEL R5, R5, RZ, P1 ;  /* 0x000000ff05057207 */ /* 0x000fe40000800000 */
[----:B------:R-:W-:-:S06]  /*10e0*/  LOP3.LUT R4, R4, R3, RZ, 0x3c, !PT ;  /* 0x0000000304047212 */ /* 0x000fcc00078e3cff */
[----:B------:R3:W-:Y:S02]  /*10f0*/  UTMALDG.4D [UR32], [UR4], desc[UR6] ;  /* 0x00000620040075b4 */ /* 0x0007e40008019000 */
[----:B---3--:R-:W-:Y:S01]  /*1100*/  NOP ;  /* 0x0000000000007918 */ /* 0x008fe20000000000 */
.L_x_16:
[----:B------:R-:W-:-:S07]  /*1110*/  VIADD R7, R7, 0xfffffffc ;  /* 0xfffffffc07077836 */ /* 0x000fce0000000000 */
.L_x_10:
[----:B------:R-:W-:Y:S05]  /*1120*/  BSYNC B0 ;  /* 0x0000000000007941 */ /* 0x000fea0003800000 */
.L_x_9:
[----:B-12---:R-:W1:Y:S01]  /*1130*/  S2R R3, SR_CgaCtaId ;  /* 0x0000000000037919 */ /* 0x006e620000008800 */
[----:B------:R-:W-:Y:S02]  /*1140*/  MOV R2, 0x400 ;  /* 0x0000040000027802 */ /* 0x000fe40000000f00 */
[----:B------:R-:W-:Y:S02]  /*1150*/  SHF.L.U32 R11, RZ, 0x1f, RZ ;  /* 0x0000001fff0b7819 */ /* 0x000fe400000006ff */
[----:B-1----:R-:W-:-:S04]  /*1160*/  LEA R2, R3, R2, 0x18 ;  /* 0x0000000203027211 */ /* 0x002fc800078ec0ff */
[----:B------:R-:W1:Y:S02]  /*1170*/  SYNCS.PHASECHK.TRANS64.TRYWAIT P1, [R2+URZ+0x8840], R11 ;  /* 0x0088400b020075a7 */ /* 0x000e64000802017f */
[----:B-1----:R-:W-:Y:S05]  /*1180*/  @!P1 BRA `(.L_x_21) ;  /* 0x0000010c000c9947 */ /* 0x002fea0003800000 */
.L_x_75:
[----:B------:R-:W2:Y:S01]  /*1190*/  SYNCS.PHASECHK.TRANS64.TRYWAIT P1, [R2+URZ+0x8800], R11 ;  /* 0x0088000b020075a7 */ /* 0x000ea2000802017f */
[----:B------:R-:W-:-:S04]  /*11a0*/  SHF.R.S32.HI R3, RZ, 0x1f, R0 ;  /* 0x0000001fff037819 */ /* 0x000fc80000011400 */
[----:B------:R-:W-:-:S04]  /*11b0*/  LEA.HI R3, R3, R0, RZ, 0x2 ;  /* 0x0000000003037211 */ /* 0x000fc800078f10ff */
[----:B------:R-:W-:-:S04]  /*11c0*/  LOP3.LUT R3, R3, 0x7ffffffc, RZ, 0xc0, !PT ;  /* 0x7ffffffc03037812 */ /* 0x000fc800078ec0ff */
[----:B------:R-:W-:Y:S01]  /*11d0*/  IADD3 R10, -R3, R0, RZ ;  /* 0x00000000030a7210 */ /* 0x000fe20007ffe1ff */
[----:B------:R-:W-:-:S04]  /*11e0*/  IMAD.MOV.U32 R3, RZ, RZ, RZ ;  /* 0x000000ffff037224 */ /* 0x000fc800078e00ff */
[----:B------:R-:W-:Y:S01]  /*11f0*/  IMAD.SHL.U32 R10, R10, 0x2, RZ ;  /* 0x000000020a0a7824 */ /* 0x000fe200078e00ff */
[----:B--2---:R-:W-:Y:S06]  /*1200*/  @!P1 BRA `(.L_x_22) ;  /* 0x0000010c00009947 */ /* 0x004fec0003800000 */
.L_x_76:
[----:B------:R-:W-:Y:S05]  /*1210*/  WARPSYNC.ALL ;  /* 0x0000000000007948 */ /* 0x000fea0003800000 */
[C---:B------:R-:W-:Y:S01]  /*1220*/  R2UR UR14, R2.reuse ;  /* 0x00000000020e72ca */ /* 0x040fe200000e0000 */
[----:B------:R-:W-:Y:S01]  /*1230*/  WARPGROUP.ARRIVE ;  /* 0x00000000000079c5 */ /* 0x000fe20000000000 */
[----:B------:R-:W-:Y:S01]  /*1240*/  R2UR UR4, R2 ;  /* 0x00000000020472ca */ /* 0x000fe200000e0000 */
[----:B------:R-:W-:Y:S01]  /*1250*/  UMOV UR5, 0xc0000010 ;  /* 0xc000001000057882 */ /* 0x000fe20000000000 */
[----:B------:R-:W-:Y:S01]  /*1260*/  UMOV UR7, 0xc0000010 ;  /* 0xc000001000077882 */ /* 0x000fe20000000000 */
[C---:B------:R-:W-:Y:S01]  /*1270*/  VIADD R14, R10.reuse, 0x8 ;  /* 0x000000080a0e7836 */ /* 0x040fe20000000000 */
[----:B------:R-:W-:-:S02]  /*1280*/  IADD3 R12, R10, 0x1, RZ ;  /* 0x000000010a0c7810 */ /* 0x000fc40007ffe0ff */
[----:B------:R-:W-:Y:S02]  /*1290*/  IADD3 R20, R10, 0x10, RZ ;  /* 0x000000100a147810 */ /* 0x000fe40007ffe0ff */
[-C--:B------:R-:W-:Y:S01]  /*12a0*/  ISETP.GE.AND P2, PT, R14, R13.reuse, PT ;  /* 0x0000000d0e00720c */ /* 0x080fe20003f46270 */
[----:B------:R-:W-:Y:S01]  /*12b0*/  VIADD R14, R10, 0x11 ;  /* 0x000000110a0e7836 */ /* 0x000fe20000000000 */
[-C--:B------:R-:W-:Y:S01]  /*12c0*/  ISETP.GE.AND P1, PT, R12, R13.reuse, PT ;  /* 0x0000000d0c00720c */ /* 0x080fe20003f26270 */
[----:B------:R-:W-:Y:S01]  /*12d0*/  UIADD3 UR14, UR14, 0x800, URZ ;  /* 0x000008000e0e7890 */ /* 0x000fe2000fffe03f */
[----:B------:R-:W-:Y:S01]  /*12e0*/  VIADD R12, R10, 0x9 ;  /* 0x000000090a0c7836 */ /* 0x000fe20000000000 */
[----:B------:R-:W-:Y:S01]  /*12f0*/  USHF.R.U32.HI UR4, URZ, 0x4, UR4 ;  /* 0x000000043f047899 */ /* 0x000fe20008011604 */
[-C--:B------:R-:W-:Y:S01]  /*1300*/  ISETP.GE.AND P3, PT, R14, R13.reuse, PT ;  /* 0x0000000d0e00720c */ /* 0x080fe20003f66270 */
[----:B------:R-:W-:Y:S01]  /*1310*/  USHF.R.U32.HI UR14, URZ, 0x4, UR14 ;  /* 0x000000043f0e7899 */ /* 0x000fe2000801160e */
[CC--:B------:R-:W-:Y:S01]  /*1320*/  ISETP.GE.AND P4, PT, R10.reuse, R13.reuse, PT ;  /* 0x0000000d0a00720c */ /* 0x0c0fe20003f86270 */
[----:B------:R-:W-:Y:S01]  /*1330*/  ULOP3.LUT UR4, UR4, 0x3fff, URZ, 0xc0, !UPT ;  /* 0x00003fff04047892 */ /* 0x000fe2000f8ec03f */
[----:B------:R-:W-:Y:S01]  /*1340*/  VIADD R14, R10, 0x18 ;  /* 0x000000180a0e7836 */ /* 0x000fe20000000000 */
[----:B------:R-:W-:Y:S01]  /*1350*/  ULOP3.LUT UR14, UR14, 0x3fff, URZ, 0xc0, !UPT ;  /* 0x00003fff0e0e7892 */ /* 0x000fe2000f8ec03f */
[-C--:B------:R-:W-:Y:S01]  /*1360*/  ISETP.GE.AND P5, PT, R20, R13.reuse, PT ;  /* 0x0000000d1400720c */ /* 0x080fe20003fa6270 */
[----:B------:R-:W-:Y:S01]  /*1370*/  ULOP3.LUT UR4, UR4, 0x10000, URZ, 0xfc, !UPT ;  /* 0x0001000004047892 */ /* 0x000fe2000f8efc3f */
[----:B------:R-:W-:Y:S01]  /*1380*/  IADD3 R20, R10, 0x19, RZ ;  /* 0x000000190a147810 */ /* 0x000fe20007ffe0ff */
[----:B------:R-:W-:Y:S01]  /*1390*/  ULOP3.LUT UR16, UR14, 0x10000, URZ, 0xfc, !UPT ;  /* 0x000100000e107892 */ /* 0x000fe2000f8efc3f */
[----:B------:R-:W-:-:S06]  /*13a0*/  ISETP.GE.AND P6, PT, R12, R13, PT ;  /* 0x0000000d0c00720c */ /* 0x000fcc0003fc6270 */
[----:B------:R-:W-:Y:S02]  /*13b0*/  UMOV UR6, UR16 ;  /* 0x0000001000067c82 */ /* 0x000fe40008000000 */
[----:B------:R-:W-:Y:S01]  /*13c0*/  HGMMA.64x256x16.F32 R24, gdesc[UR4], RZ, !UPT, gsb0 ;  /* 0x03e00000041879f0 */ /* 0x000fe2000c0008ff */
[----:B------:R-:W-:Y:S02]  /*13d0*/  ULDC UR6, c[0x0][0x604] ;  /* 0x0001810000067ab9 */ /* 0x000fe40000000800 */
[----:B------:R-:W-:Y:S02]  /*13e0*/  WARPGROUP.DEPBAR.LE gsb0, 0x0 ;  /* 0x00008000000079c5 */ /* 0x000fe40000010000 */
[----:B------:R-:W-:Y:S02]  /*13f0*/  FSEL R12, R24, -INF , !P4 ;  /* 0xff800000180c7808 */ /* 0x000fe40006000000 */
[----:B------:R-:W-:Y:S02]  /*1400*/  FSEL R26, R26, -INF , !P4 ;  /* 0xff8000001a1a7808 */ /* 0x000fe40006000000 */
[----:B------:R-:W-:Y:S01]  /*1410*/  ISETP.GE.AND P4, PT, R14, R13, PT ;  /* 0x0000000d0e00720c */ /* 0x000fe20003f86270 */
[----:B------:R-:W-:Y:S01]  /*1420*/  VIADD R14, R10, 0x20 ;  /* 0x000000200a0e7836 */ /* 0x000fe20000000000 */
[----:B------:R-:W-:-:S02]  /*1430*/  FSEL R15, R25, -INF , !P1 ;  /* 0xff800000190f7808 */ /* 0x000fc40004800000 */
[----:B------:R-:W-:Y:S02]  /*1440*/  FSEL R27, R27, -INF , !P1 ;  /* 0xff8000001b1b7808 */ /* 0x000fe40004800000 */
[-C--:B------:R-:W-:Y:S01]  /*1450*/  ISETP.GE.AND P1, PT, R20, R13.reuse, PT ;  /* 0x0000000d1400720c */ /* 0x080fe20003f26270 */
[----:B------:R-:W-:Y:S01]  /*1460*/  VIADD R20, R10, 0x21 ;  /* 0x000000210a147836 */ /* 0x000fe20000000000 */
[----:B------:R-:W-:Y:S02]  /*1470*/  FSEL R28, R28, -INF , !P2 ;  /* 0xff8000001c1c7808 */ /* 0x000fe40005000000 */
[----:B------:R-:W-:Y:S02]  /*1480*/  FSEL R30, R30, -INF , !P2 ;  /* 0xff8000001e1e7808 */ /* 0x000fe40005000000 */
[----:B------:R-:W-:Y:S02]  /*1490*/  ISETP.GE.AND P2, PT, R14, R13, PT ;  /* 0x0000000d0e00720c */ /* 0x000fe40003f46270 */
[----:B------:R-:W-:-:S02]  /*14a0*/  FSEL R29, R29, -INF , !P6 ;  /* 0xff8000001d1d7808 */ /* 0x000fc40007000000 */
[----:B------:R-:W-:Y:S02]  /*14b0*/  FSEL R31, R31, -INF , !P6 ;  /* 0xff8000001f1f7808 */ /* 0x000fe40007000000 */
[-C--:B------:R-:W-:Y:S01]  /*14c0*/  ISETP.GE.AND P6, PT, R20, R13.reuse, PT ;  /* 0x0000000d1400720c */ /* 0x080fe20003fc6270 */
[C---:B------:R-:W-:Y:S01]  /*14d0*/  VIADD R20, R10.reuse, 0x29 ;  /* 0x000000290a147836 */ /* 0x040fe20000000000 */
[----:B------:R-:W-:Y:S02]  /*14e0*/  IADD3 R14, R10, 0x28, RZ ;  /* 0x000000280a0e7810 */ /* 0x000fe40007ffe0ff */
[----:B------:R-:W-:Y:S02]  /*14f0*/  FSEL R32, R32, -INF , !P5 ;  /* 0xff80000020207808 */ /* 0x000fe40006800000 */
[----:B------:R-:W-:Y:S02]  /*1500*/  FSEL R34, R34, -INF , !P5 ;  /* 0xff80000022227808 */ /* 0x000fe40006800000 */
[----:B------:R-:W-:Y:S01]  /*1510*/  ISETP.GE.AND P5, PT, R14, R13, PT ;  /* 0x0000000d0e00720c */ /* 0x000fe20003fa6270 */
[----:B------:R-:W-:Y:S01]  /*1520*/  VIADD R14, R10, 0x30 ;  /* 0x000000300a0e7836 */ /* 0x000fe20000000000 */
[----:B------:R-:W-:-:S02]  /*1530*/  FSEL R33, R33, -INF , !P3 ;  /* 0xff80000021217808 */ /* 0x000fc40005800000 */
[----:B------:R-:W-:Y:S02]  /*1540*/  FSEL R35, R35, -INF , !P3 ;  /* 0xff80000023237808 */ /* 0x000fe40005800000 */
[-C--:B------:R-:W-:Y:S02]  /*1550*/  ISETP.GE.AND P3, PT, R20, R13.reuse, PT ;  /* 0x0000000d1400720c */ /* 0x080fe40003f66270 */
[----:B------:R-:W-:Y:S02]  /*1560*/  IADD3 R20, R10, 0x31, RZ ;  /* 0x000000310a147810 */ /* 0x000fe40007ffe0ff */
        /* <DEDUP_REMOVED lines=18> */
[----:B------:R-:W-:-:S02]  /*1690*/  ISETP.GE.AND P5, PT, R14, R13, PT ;  /* 0x0000000d0e00720c */ /* 0x000fc40003fa6270 */
[----:B------:R-:W-:Y:S02]  /*16a0*/  FSEL R45, R45, -INF , !P3 ;  /* 0xff8000002d2d7808 */ /* 0x000fe40005800000 */
[----:B------:R-:W-:Y:S02]  /*16b0*/  FSEL R47, R47, -INF , !P3 ;  /* 0xff8000002f2f7808 */ /* 0x000fe40005800000 */
[----:B------:R-:W-:Y:S02]  /*16c0*/  IADD3 R14, R10, 0x48, RZ ;  /* 0x000000480a0e7810 */ /* 0x000fe40007ffe0ff */
[----:B------:R-:W-:Y:S01]  /*16d0*/  ISETP.GE.AND P3, PT, R20, R13, PT ;  /* 0x0000000d1400720c */ /* 0x000fe20003f66270 */
[----:B------:R-:W-:Y:S01]  /*16e0*/  VIADD R20, R10, 0x49 ;  /* 0x000000490a147836 */ /* 0x000fe20000000000 */
[----:B------:R-:W-:Y:S02]  /*16f0*/  FSEL R48, R48, -INF , !P4 ;  /* 0xff80000030307808 */ /* 0x000fe40006000000 */
[----:B------:R-:W-:-:S02]  /*1700*/  FSEL R50, R50, -INF , !P4 ;  /* 0xff80000032327808 */ /* 0x000fc40006000000 */
[----:B------:R-:W-:Y:S02]  /*1710*/  ISETP.GE.AND P4, PT, R14, R13, PT ;  /* 0x0000000d0e00720c */ /* 0x000fe40003f86270 */
[----:B------:R-:W-:Y:S02]  /*1720*/  FMNMX R17, R12, R15, !PT ;  /* 0x0000000f0c117209 */ /* 0x000fe40007800000 */
[----:B------:R-:W-:Y:S02]  /*1730*/  IADD3 R14, R10, 0x50, RZ ;  /* 0x000000500a0e7810 */ /* 0x000fe40007ffe0ff */
[----:B------:R-:W-:Y:S02]  /*1740*/  FSEL R49, R49, -INF , !P1 ;  /* 0xff80000031317808 */ /* 0x000fe40004800000 */
[----:B------:R-:W-:Y:S02]  /*1750*/  FSEL R51, R51, -INF , !P1 ;  /* 0xff80000033337808 */ /* 0x000fe40004800000 */
[----:B------:R-:W-:-:S02]  /*1760*/  ISETP.GE.AND P1, PT, R20, R13, PT ;  /* 0x0000000d1400720c */ /* 0x000fc40003f26270 */
[----:B------:R-:W-:Y:S02]  /*1770*/  FSEL R52, R52, -INF , !P2 ;  /* 0xff80000034347808 */ /* 0x000fe40005000000 */
[----:B------:R-:W-:Y:S02]  /*1780*/  FSEL R54, R54, -INF , !P2 ;  /* 0xff80000036367808 */ /* 0x000fe40005000000 */
[----:B------:R-:W-:Y:S02]  /*1790*/  FMNMX R20, R28, R17, !PT ;  /* 0x000000111c147209 */ /* 0x000fe40007800000 */
[----:B------:R-:W-:Y:S01]  /*17a0*/  ISETP.GE.AND P2, PT, R14, R13, PT ;  /* 0x0000000d0e00720c */ /* 0x000fe20003f46270 */
[----:B------:R-:W-:Y:S01]  /*17b0*/  VIADD R14, R10, 0x51 ;  /* 0x000000510a0e7836 */ /* 0x000fe20000000000 */
[----:B------:R-:W-:Y:S02]  /*17c0*/  FMNMX R17, R29, R20, !PT ;  /* 0x000000141d117209 */ /* 0x000fe40007800000 */
[----:B------:R-:W-:-:S02]  /*17d0*/  FSEL R53, R53, -INF , !P6 ;  /* 0xff80000035357808 */ /* 0x000fc40007000000 */
[----:B------:R-:W-:Y:S02]  /*17e0*/  FSEL R55, R55, -INF , !P6 ;  /* 0xff80000037377808 */ /* 0x000fe40007000000 */
[----:B------:R-:W-:Y:S02]  /*17f0*/  ISETP.GE.AND P6, PT, R14, R13, PT ;  /* 0x0000000d0e00720c */ /* 0x000fe40003fc6270 */
[----:B------:R-:W-:Y:S02]  /*1800*/  IADD3 R14, R10, 0x58, RZ ;  /* 0x000000580a0e7810 */ /* 0x000fe40007ffe0ff */
[----:B------:R-:W-:Y:S02]  /*1810*/  FMNMX R20, R32, R17, !PT ;  /* 0x0000001120147209 */ /* 0x000fe40007800000 */
[----:B------:R-:W-:Y:S02]  /*1820*/  FSEL R56, R56, -INF , !P5 ;  /* 0xff80000038387808 */ /* 0x000fe40006800000 */
[----:B------:R-:W-:-:S02]  /*1830*/  FSEL R58, R58, -INF , !P5 ;  /* 0xff8000003a3a7808 */ /* 0x000fc40006800000 */
[----:B------:R-:W-:Y:S01]  /*1840*/  ISETP.GE.AND P5, PT, R14, R13, PT ;  /* 0x0000000d0e00720c */ /* 0x000fe20003fa6270 */
[----:B------:R-:W-:Y:S01]  /*1850*/  VIADD R14, R10, 0x59 ;  /* 0x000000590a0e7836 */ /* 0x000fe20000000000 */
[----:B------:R-:W-:Y:S02]  /*1860*/  FMNMX R19, R33, R20, !PT ;  /* 0x0000001421137209 */ /* 0x000fe40007800000 */
[----:B------:R-:W-:Y:S02]  /*1870*/  FSEL R17, R57, -INF , !P3 ;  /* 0xff80000039117808 */ /* 0x000fe40005800000 */
[----:B------:R-:W-:Y:S02]  /*1880*/  FMNMX R20, R36, R19, !PT ;  /* 0x0000001324147209 */ /* 0x000fe40007800000 */
[----:B------:R-:W-:Y:S02]  /*1890*/  FSEL R59, R59, -INF , !P3 ;  /* 0xff8000003b3b7808 */ /* 0x000fe40005800000 */
[----:B------:R-:W-:-:S02]  /*18a0*/  ISETP.GE.AND P3, PT, R14, R13, PT ;  /* 0x0000000d0e00720c */ /* 0x000fc40003f66270 */
[----:B------:R-:W-:Y:S02]  /*18b0*/  IADD3 R14, R10, 0x60, RZ ;  /* 0x000000600a0e7810 */ /* 0x000fe40007ffe0ff */
[----:B------:R-:W-:Y:S02]  /*18c0*/  FMNMX R23, R37, R20, !PT ;  /* 0x0000001425177209 */ /* 0x000fe40007800000 */
[----:B------:R-:W-:Y:S02]  /*18d0*/  FSEL R19, R60, -INF , !P4 ;  /* 0xff8000003c137808 */ /* 0x000fe40006000000 */
[----:B------:R-:W-:Y:S02]  /*18e0*/  FSEL R62, R62, -INF , !P4 ;  /* 0xff8000003e3e7808 */ /* 0x000fe40006000000 */
[----:B------:R-:W-:Y:S01]  /*18f0*/  ISETP.GE.AND P4, PT, R14, R13, PT ;  /* 0x0000000d0e00720c */ /* 0x000fe20003f86270 */
[----:B------:R-:W-:Y:S01]  /*1900*/  VIADD R14, R10, 0x61 ;  /* 0x000000610a0e7836 */ /* 0x000fe20000000000 */
[----:B------:R-:W-:-:S02]  /*1910*/  FMNMX R20, R40, R23, !PT ;  /* 0x0000001728147209 */ /* 0x000fc40007800000 */
[----:B------:R-:W-:Y:S02]  /*1920*/  FSEL R21, R61, -INF , !P1 ;  /* 0xff8000003d157808 */ /* 0x000fe40004800000 */
[----:B------:R-:W-:Y:S02]  /*1930*/  FSEL R63, R63, -INF , !P1 ;  /* 0xff8000003f3f7808 */ /* 0x000fe40004800000 */
[----:B------:R-:W-:Y:S02]  /*1940*/  FMNMX R23, R41, R20, !PT ;  /* 0x0000001429177209 */ /* 0x000fe40007800000 */
[----:B------:R-:W-:Y:S02]  /*1950*/  ISETP.GE.AND P1, PT, R14, R13, PT ;  /* 0x0000000d0e00720c */ /* 0x000fe40003f26270 */
[----:B------:R-:W-:Y:S02]  /*1960*/  IADD3 R14, R10, 0x68, RZ ;  /* 0x000000680a0e7810 */ /* 0x000fe40007ffe0ff */
[----:B------:R-:W-:-:S02]  /*1970*/  FMNMX R22, R44, R23, !PT ;  /* 0x000000172c167209 */ /* 0x000fc40007800000 */
[----:B------:R-:W-:Y:S02]  /*1980*/  FSEL R20, R64, -INF , !P2 ;  /* 0xff80000040147808 */ /* 0x000fe40005000000 */
[----:B------:R-:W-:Y:S02]  /*1990*/  FSEL R66, R66, -INF , !P2 ;  /* 0xff80000042427808 */ /* 0x000fe40005000000 */
[----:B------:R-:W-:Y:S01]  /*19a0*/  ISETP.GE.AND P2, PT, R14, R13, PT ;  /* 0x0000000d0e00720c */ /* 0x000fe20003f46270 */
[----:B------:R-:W-:Y:S01]  /*19b0*/  VIADD R14, R10, 0x69 ;  /* 0x000000690a0e7836 */ /* 0x000fe20000000000 */
[----:B------:R-:W-:Y:S02]  /*19c0*/  FMNMX R25, R45, R22, !PT ;  /* 0x000000162d197209 */ /* 0x000fe40007800000 */
[----:B------:R-:W-:Y:S02]  /*19d0*/  FSEL R23, R65, -INF , !P6 ;  /* 0xff80000041177808 */ /* 0x000fe40007000000 */
[----:B------:R-:W-:-:S02]  /*19e0*/  FSEL R67, R67, -INF , !P6 ;  /* 0xff80000043437808 */ /* 0x000fc40007000000 */
[----:B------:R-:W-:Y:S02]  /*19f0*/  ISETP.GE.AND P6, PT, R14, R13, PT ;  /* 0x0000000d0e00720c */ /* 0x000fe40003fc6270 */
[----:B------:R-:W-:Y:S02]  /*1a00*/  FMNMX R24, R48, R25, !PT ;  /* 0x0000001930187209 */ /* 0x000fe40007800000 */
[----:B------:R-:W-:Y:S02]  /*1a10*/  IADD3 R14, R10, 0x70, RZ ;  /* 0x000000700a0e7810 */ /* 0x000fe40007ffe0ff */
[----:B------:R-:W-:Y:S02]  /*1a20*/  FSEL R22, R68, -INF , !P5 ;  /* 0xff80000044167808 */ /* 0x000fe40006800000 */
[----:B------:R-:W-:Y:S02]  /*1a30*/  FSEL R70, R70, -INF , !P5 ;  /* 0xff80000046467808 */ /* 0x000fe40006800000 */
[----:B------:R-:W-:-:S02]  /*1a40*/  FMNMX R25, R49, R24, !PT ;  /* 0x0000001831197209 */ /* 0x000fc40007800000 */
[----:B------:R-:W-:Y:S01]  /*1a50*/  ISETP.GE.AND P5, PT, R14, R13, PT ;  /* 0x0000000d0e00720c */ /* 0x000fe20003fa6270 */
[----:B------:R-:W-:Y:S01]  /*1a60*/  VIADD R14, R10, 0x71 ;  /* 0x000000710a0e7836 */ /* 0x000fe20000000000 */
[----:B------:R-:W-:Y:S02]  /*1a70*/  FMNMX R24, R52, R25, !PT ;  /* 0x0000001934187209 */ /* 0x000fe40007800000 */
[----:B------:R-:W-:Y:S02]  /*1a80*/  FSEL R153, R69, -INF , !P3 ;  /* 0xff80000045997808 */ /* 0x000fe40005800000 */
[----:B------:R-:W-:Y:S02]  /*1a90*/  FSEL R71, R71, -INF , !P3 ;  /* 0xff80000047477808 */ /* 0x000fe40005800000 */
[----:B------:R-:W-:Y:S02]  /*1aa0*/  ISETP.GE.AND P3, PT, R14, R13, PT ;  /* 0x0000000d0e00720c */ /* 0x000fe40003f66270 */
[----:B------:R-:W-:-:S02]  /*1ab0*/  IADD3 R14, R10, 0x78, RZ ;  /* 0x000000780a0e7810 */ /* 0x000fc40007ffe0ff */
[----:B------:R-:W-:Y:S02]  /*1ac0*/  FMNMX R25, R53, R24, !PT ;  /* 0x0000001835197209 */ /* 0x000fe40007800000 */
[----:B------:R-:W-:Y:S02]  /*1ad0*/  FSEL R155, R72, -INF , !P4 ;  /* 0xff800000489b7808 */ /* 0x000fe40006000000 */
[----:B------:R-:W-:Y:S02]  /*1ae0*/  FSEL R74, R74, -INF , !P4 ;  /* 0xff8000004a4a7808 */ /* 0x000fe40006000000 */
[----:B------:R-:W-:Y:S01]  /*1af0*/  ISETP.GE.AND P4, PT, R14, R13, PT ;  /* 0x0000000d0e00720c */ /* 0x000fe20003f86270 */
[----:B------:R-:W-:Y:S01]  /*1b00*/  VIADD R14, R10, 0x79 ;  /* 0x000000790a0e7836 */ /* 0x000fe20000000000 */
[----:B------:R-:W-:Y:S02]  /*1b10*/  FMNMX R24, R56, R25, !PT ;  /* 0x0000001938187209 */ /* 0x000fe40007800000 */
[----:B------:R-:W-:-:S02]  /*1b20*/  FSEL R157, R73, -INF , !P1 ;  /* 0xff800000499d7808 */ /* 0x000fc40004800000 */
[----:B------:R-:W-:Y:S02]  /*1b30*/  FMNMX R24, R17, R24, !PT ;  /* 0x0000001811187209 */ /* 0x000fe40007800000 */
[----:B------:R-:W-:Y:S02]  /*1b40*/  FSEL R75, R75, -INF , !P1 ;  /* 0xff8000004b4b7808 */ /* 0x000fe40004800000 */
[----:B------:R-:W-:Y:S02]  /*1b50*/  ISETP.GE.AND P1, PT, R14, R13, PT ;  /* 0x0000000d0e00720c */ /* 0x000fe40003f26270 */
[----:B------:R-:W-:Y:S02]  /*1b60*/  IADD3 R14, R10, 0x80, RZ ;  /* 0x000000800a0e7810 */ /* 0x000fe40007ffe0ff */
[----:B------:R-:W-:Y:S02]  /*1b70*/  FMNMX R24, R19, R24, !PT ;  /* 0x0000001813187209 */ /* 0x000fe40007800000 */
[----:B------:R-:W-:-:S02]  /*1b80*/  FSEL R159, R76, -INF , !P2 ;  /* 0xff8000004c9f7808 */ /* 0x000fc40005000000 */
[----:B------:R-:W-:Y:S02]  /*1b90*/  FSEL R78, R78, -INF , !P2 ;  /* 0xff8000004e4e7808 */ /* 0x000fe40005000000 */
[----:B------:R-:W-:Y:S01]  /*1ba0*/  ISETP.GE.AND P2, PT, R14, R13, PT ;  /* 0x0000000d0e00720c */ /* 0x000fe20003f46270 */
[----:B------:R-:W-:Y:S01]  /*1bb0*/  VIADD R14, R10, 0x81 ;  /* 0x000000810a0e7836 */ /* 0x000fe20000000000 */
[----:B------:R-:W-:Y:S02]  /*1bc0*/  FMNMX R25, R21, R24, !PT ;  /* 0x0000001815197209 */ /* 0x000fe40007800000 */
[----:B------:R-:W-:Y:S02]  /*1bd0*/  FSEL R161, R77, -INF , !P6 ;  /* 0xff8000004da17808 */ /* 0x000fe40007000000 */
[----:B------:R-:W-:Y:S02]  /*1be0*/  FSEL R79, R79, -INF , !P6 ;  /* 0xff8000004f4f7808 */ /* 0x000fe40007000000 */
[----:B------:R-:W-:-:S02]  /*1bf0*/  FMNMX R24, R20, R25, !PT ;  /* 0x0000001914187209 */ /* 0x000fc40007800000 */
[-C--:B------:R-:W-:Y:S02]  /*1c00*/  ISETP.GE.AND P6, PT, R14, R13.reuse, PT ;  /* 0x0000000d0e00720c */ /* 0x080fe40003fc6270 */
        /* <DEDUP_REMOVED lines=9> */
[----:B------:R-:W-:Y:S02]  /*1ca0*/  ISETP.GE.AND P3, PT, R14, R13, PT ;  /* 0x0000000d0e00720c */ /* 0x000fe40003f66270 */
[----:B------:R-:W-:Y:S02]  /*1cb0*/  FMNMX R24, R153, R24, !PT ;  /* 0x0000001899187209 */ /* 0x000fe40007800000 */
[----:B------:R-:W-:Y:S02]  /*1cc0*/  IADD3 R14, R10, 0x90, RZ ;  /* 0x000000900a0e7810 */ /* 0x000fe40007ffe0ff */
[----:B------:R-:W-:-:S02]  /*1cd0*/  FSEL R162, R84, -INF , !P4 ;  /* 0xff80000054a27808 */ /* 0x000fc40006000000 */
[----:B------:R-:W-:Y:S02]  /*1ce0*/  FSEL R86, R86, -INF , !P4 ;  /* 0xff80000056567808 */ /* 0x000fe40006000000 */
[----:B------:R-:W-:Y:S02]  /*1cf0*/  FMNMX R24, R155, R24, !PT ;  /* 0x000000189b187209 */ /* 0x000fe40007800000 */
[----:B------:R-:W-:Y:S01]  /*1d00*/  ISETP.GE.AND P4, PT, R14, R13, PT ;  /* 0x0000000d0e00720c */ /* 0x000fe20003f86270 */
[----:B------:R-:W-:Y:S01]  /*1d10*/  VIADD R14, R10, 0x91 ;  /* 0x000000910a0e7836 */ /* 0x000fe20000000000 */
[----:B------:R-:W-:Y:S02]  /*1d20*/  FMNMX R24, R157, R24, !PT ;  /* 0x000000189d187209 */ /* 0x000fe40007800000 */
[----:B------:R-:W-:Y:S02]  /*1d30*/  FSEL R163, R85, -INF , !P1 ;  /* 0xff80000055a37808 */ /* 0x000fe40004800000 */
[----:B------:R-:W-:-:S02]  /*1d40*/  FSEL R87, R87, -INF , !P1 ;  /* 0xff80000057577808 */ /* 0x000fc40004800000 */
        /* <DEDUP_REMOVED lines=9> */
[----:B------:R-:W-:Y:S02]  /*1de0*/  FMNMX R24, R80, R25, !PT ;  /* 0x0000001950187209 */ /* 0x000fe40007800000 */
[----:B------:R-:W-:Y:S02]  /*1df0*/  FSEL R91, R91, -INF , !P6 ;  /* 0xff8000005b5b7808 */ /* 0x000fe40007000000 */
        /* <DEDUP_REMOVED lines=10> */
[----:B------:R-:W-:Y:S02]  /*1ea0*/  FMNMX R25, R163, R24, !PT ;  /* 0x00000018a3197209 */ /* 0x000fe40007800000 */
[----:B------:R-:W-:Y:S02]  /*1eb0*/  ISETP.GE.AND P3, PT, R14, R13, PT ;  /* 0x0000000d0e00720c */ /* 0x000fe40003f66270 */
[----:B------:R-:W-:Y:S02]  /*1ec0*/  IADD3 R14, R10, 0xa8, RZ ;  /* 0x000000a80a0e7810 */ /* 0x000fe40007ffe0ff */
[----:B------:R-:W-:Y:S02]  /*1ed0*/  FMNMX R24, R164, R25, !PT ;  /* 0x00000019a4187209 */ /* 0x000fe40007800000 */
[----:B------:R-:W-:Y:S02]  /*1ee0*/  FSEL R96, R96, -INF , !P4 ;  /* 0xff80000060607808 */ /* 0x000fe40006000000 */
[----:B------:R-:W-:-:S02]  /*1ef0*/  FSEL R98, R98, -INF , !P4 ;  /* 0xff80000062627808 */ /* 0x000fc40006000000 */
[-C--:B------:R-:W-:Y:S01]  /*1f00*/  ISETP.GE.AND P4, PT, R14, R13.reuse, PT ;  /* 0x0000000d0e00720c */ /* 0x080fe20003f86270 */
[----:B------:R-:W-:Y:S01]  /*1f10*/  VIADD R14, R10, 0xa9 ;  /* 0x000000a90a0e7836 */ /* 0x000fe20000000000 */
[----:B------:R-:W-:Y:S02]  /*1f20*/  FMNMX R25, R89, R24, !PT ;  /* 0x0000001859197209 */ /* 0x000fe40007800000 */
[----:B------:R-:W-:Y:S02]  /*1f30*/  FSEL R97, R97, -INF , !P1 ;  /* 0xff80000061617808 */ /* 0x000fe40004800000 */
[----:B------:R-:W-:Y:S02]  /*1f40*/  FSEL R99, R99, -INF , !P1 ;  /* 0xff80000063637808 */ /* 0x000fe40004800000 */
[----:B------:R-:W-:Y:S02]  /*1f50*/  ISETP.GE.AND P1, PT, R14, R13, PT ;  /* 0x0000000d0e00720c */ /* 0x000fe40003f26270 */
[----:B------:R-:W-:-:S02]  /*1f60*/  FMNMX R24, R92, R25, !PT ;  /* 0x000000195c187209 */ /* 0x000fc40007800000 */
[----:B------:R-:W-:Y:S02]  /*1f70*/  IADD3 R14, R10, 0xb0, RZ ;  /* 0x000000b00a0e7810 */ /* 0x000fe40007ffe0ff */
[----:B------:R-:W-:Y:S02]  /*1f80*/  FSEL R100, R100, -INF , !P2 ;  /* 0xff80000064647808 */ /* 0x000fe40005000000 */
[----:B------:R-:W-:Y:S02]  /*1f90*/  FSEL R102, R102, -INF , !P2 ;  /* 0xff80000066667808 */ /* 0x000fe40005000000 */
[----:B------:R-:W-:Y:S02]  /*1fa0*/  FMNMX R25, R93, R24, !PT ;  /* 0x000000185d197209 */ /* 0x000fe40007800000 */
[----:B------:R-:W-:Y:S01]  /*1fb0*/  ISETP.GE.AND P2, PT, R14, R13, PT ;  /* 0x0000000d0e00720c */ /* 0x000fe20003f46270 */
[----:B------:R-:W-:Y:S01]  /*1fc0*/  VIADD R14, R10, 0xb1 ;  /* 0x000000b10a0e7836 */ /* 0x000fe20000000000 */
[----:B------:R-:W-:-:S02]  /*1fd0*/  FMNMX R24, R96, R25, !PT ;  /* 0x0000001960187209 */ /* 0x000fc40007800000 */
[----:B------:R-:W-:Y:S02]  /*1fe0*/  FSEL R101, R101, -INF , !P6 ;  /* 0xff80000065657808 */ /* 0x000fe40007000000 */
        /* <DEDUP_REMOVED lines=10> */
[----:B------:R-:W-:Y:S02]  /*2090*/  FMNMX R25, R101, R24, !PT ;  /* 0x0000001865197209 */ /* 0x000fe40007800000 */
[----:B------:R-:W-:-:S02]  /*20a0*/  FSEL R107, R107, -INF , !P3 ;  /* 0xff8000006b6b7808 */ /* 0x000fc40005800000 */
[----:B------:R-:W-:Y:S02]  /*20b0*/  ISETP.GE.AND P3, PT, R14, R13, PT ;  /* 0x0000000d0e00720c */ /* 0x000fe40003f66270 */
        /* <DEDUP_REMOVED lines=12> */
[----:B------:R-:W-:-:S02]  /*2180*/  FSEL R112, R112, -INF , !P2 ;  /* 0xff80000070707808 */ /* 0x000fc40005000000 */
[----:B------:R-:W-:Y:S02]  /*2190*/  FMNMX R25, R109, R24, !PT ;  /* 0x000000186d197209 */ /* 0x000fe40007800000 */
[----:B------:R-:W-:Y:S02]  /*21a0*/  FSEL R114, R114, -INF , !P2 ;  /* 0xff80000072727808 */ /* 0x000fe40005000000 */
[----:B------:R-:W-:Y:S01]  /*21b0*/  ISETP.GE.AND P2, PT, R14, R13, PT ;  /* 0x0000000d0e00720c */ /* 0x000fe20003f46270 */
[----:B------:R-:W-:Y:S01]  /*21c0*/  VIADD R14, R10, 0xc9 ;  /* 0x000000c90a0e7836 */ /* 0x000fe20000000000 */
[----:B------:R-:W-:Y:S02]  /*21d0*/  FSEL R113, R113, -INF , !P6 ;  /* 0xff80000071717808 */ /* 0x000fe40007000000 */
[----:B------:R-:W-:Y:S02]  /*21e0*/  FMNMX R24, R112, R25, !PT ;  /* 0x0000001970187209 */ /* 0x000fe40007800000 */
[----:B------:R-:W-:-:S02]  /*21f0*/  FSEL R115, R115, -INF , !P6 ;  /* 0xff80000073737808 */ /* 0x000fc40007000000 */
[----:B------:R-:W-:Y:S02]  /*2200*/  ISETP.GE.AND P6, PT, R14, R13, PT ;  /* 0x0000000d0e00720c */ /* 0x000fe40003fc6270 */
[----:B------:R-:W-:Y:S02]  /*2210*/  FSEL R166, R116, -INF , !P5 ;  /* 0xff80000074a67808 */ /* 0x000fe40006800000 */
[----:B------:R-:W-:Y:S02]  /*2220*/  FMNMX R25, R113, R24, !PT ;  /* 0x0000001871197209 */ /* 0x000fe40007800000 */
[----:B------:R-:W-:Y:S02]  /*2230*/  IADD3 R14, R10, 0xd0, RZ ;  /* 0x000000d00a0e7810 */ /* 0x000fe40007ffe0ff */
[----:B------:R-:W-:Y:S02]  /*2240*/  FSEL R118, R118, -INF , !P5 ;  /* 0xff80000076767808 */ /* 0x000fe40006800000 */
[----:B------:R-:W-:-:S02]  /*2250*/  FSEL R165, R117, -INF , !P3 ;  /* 0xff80000075a57808 */ /* 0x000fc40005800000 */
[----:B------:R-:W-:Y:S02]  /*2260*/  FMNMX R24, R166, R25, !PT ;  /* 0x00000019a6187209 */ /* 0x000fe40007800000 */
[-C--:B------:R-:W-:Y:S01]  /*2270*/  ISETP.GE.AND P5, PT, R14, R13.reuse, PT ;  /* 0x0000000d0e00720c */ /* 0x080fe20003fa6270 */
[----:B------:R-:W-:Y:S01]  /*2280*/  VIADD R14, R10, 0xd1 ;  /* 0x000000d10a0e7836 */ /* 0x000fe20000000000 */
[----:B------:R-:W-:Y:S02]  /*2290*/  FSEL R167, R120, -INF , !P4 ;  /* 0xff80000078a77808 */ /* 0x000fe40006000000 */
[----:B------:R-:W-:Y:S02]  /*22a0*/  FMNMX R24, R165, R24, !PT ;  /* 0x00000018a5187209 */ /* 0x000fe40007800000 */
[----:B------:R-:W-:Y:S02]  /*22b0*/  FSEL R119, R119, -INF , !P3 ;  /* 0xff80000077777808 */ /* 0x000fe40005800000 */
[----:B------:R-:W-:-:S02]  /*22c0*/  ISETP.GE.AND P3, PT, R14, R13, PT ;  /* 0x0000000d0e00720c */ /* 0x000fc40003f66270 */
[----:B------:R-:W-:Y:S02]  /*22d0*/  IADD3 R14, R10, 0xd8, RZ ;  /* 0x000000d80a0e7810 */ /* 0x000fe40007ffe0ff */
[----:B------:R-:W-:Y:S02]  /*22e0*/  FSEL R168, R121, -INF , !P1 ;  /* 0xff80000079a87808 */ /* 0x000fe40004800000 */
[----:B------:R-:W-:Y:S02]  /*22f0*/  FMNMX R25, R167, R24, !PT ;  /* 0x00000018a7197209 */ /* 0x000fe40007800000 */
[----:B------:R-:W-:Y:S02]  /*2300*/  FSEL R122, R122, -INF , !P4 ;  /* 0xff8000007a7a7808 */ /* 0x000fe40006000000 */
[----:B------:R-:W-:Y:S01]  /*2310*/  ISETP.GE.AND P4, PT, R14, R13, PT ;  /* 0x0000000d0e00720c */ /* 0x000fe20003f86270 */
[----:B------:R-:W-:Y:S01]  /*2320*/  VIADD R14, R10, 0xd9 ;  /* 0x000000d90a0e7836 */ /* 0x000fe20000000000 */
[----:B------:R-:W-:-:S02]  /*2330*/  FSEL R124, R124, -INF , !P2 ;  /* 0xff8000007c7c7808 */ /* 0x000fc40005000000 */
[----:B------:R-:W-:Y:S02]  /*2340*/  FMNMX R25, R168, R25, !PT ;  /* 0x00000019a8197209 */ /* 0x000fe40007800000 */
[----:B------:R-:W-:Y:S02]  /*2350*/  FSEL R125, R125, -INF , !P6 ;  /* 0xff8000007d7d7808 */ /* 0x000fe40007000000 */
[----:B------:R-:W-:Y:S02]  /*2360*/  FMNMX R24, R124, R25, !PT ;  /* 0x000000197c187209 */ /* 0x000fe40007800000 */
[----:B------:R-:W-:Y:S02]  /*2370*/  FSEL R123, R123, -INF , !P1 ;  /* 0xff8000007b7b7808 */ /* 0x000fe40004800000 */
[----:B------:R-:W-:Y:S02]  /*2380*/  ISETP.GE.AND P1, PT, R14, R13, PT ;  /* 0x0000000d0e00720c */ /* 0x000fe40003f26270 */
[----:B------:R-:W-:-:S02]  /*2390*/  IADD3 R14, R10, 0xe0, RZ ;  /* 0x000000e00a0e7810 */ /* 0x000fc40007ffe0ff */
[----:B------:R-:W-:Y:S02]  /*23a0*/  FSEL R128, R128, -INF , !P5 ;  /* 0xff80000080807808 */ /* 0x000fe40006800000 */
[----:B------:R-:W-:Y:S02]  /*23b0*/  FMNMX R25, R125, R24, !PT ;  /* 0x000000187d197209 */ /* 0x000fe40007800000 */
[----:B------:R-:W-:Y:S02]  /*23c0*/  FSEL R126, R126, -INF , !P2 ;  /* 0xff8000007e7e7808 */ /* 0x000fe40005000000 */
[----:B------:R-:W-:Y:S01]  /*23d0*/  ISETP.GE.AND P2, PT, R14, R13, PT ;  /* 0x0000000d0e00720c */ /* 0x000fe20003f46270 */
[----:B------:R-:W-:Y:S01]  /*23e0*/  VIADD R14, R10, 0xe1 ;  /* 0x000000e10a0e7836 */ /* 0x000fe20000000000 */
[----:B------:R-:W-:Y:S02]  /*23f0*/  FSEL R129, R129, -INF , !P3 ;  /* 0xff80000081817808 */ /* 0x000fe40005800000 */
        /* <DEDUP_REMOVED lines=21> */
[----:B------:R-:W-:Y:S01]  /*2550*/  ISETP.GE.AND P4, PT, R14, R13, PT ;  /* 0x0000000d0e00720c */ /* 0x000fe20003f86270 */
[----:B------:R-:W-:Y:S01]  /*2560*/  VIADD R14, R10, 0xf1 ;  /* 0x000000f10a0e7836 */ /* 0x000fe20000000000 */
[----:B------:R-:W-:Y:S02]  /*2570*/  FSEL R141, R141, -INF , !P3 ;  /* 0xff8000008d8d7808 */ /* 0x000fe40005800000 */
[----:B------:R-:W-:Y:S02]  /*2580*/  FMNMX R60, R140, R25, !PT ;  /* 0x000000198c3c7209 */ /* 0x000fe40007800000 */
[----:B------:R-:W-:Y:S02]  /*2590*/  FSEL R24, R135, -INF , !P1 ;  /* 0xff80000087187808 */ /* 0x000fe40004800000 */
[----:B------:R-:W-:-:S02]  /*25a0*/  ISETP.GE.AND P1, PT, R14, R13, PT ;  /* 0x0000000d0e00720c */ /* 0x000fc40003f26270 */
[----:B------:R-:W-:Y:S02]  /*25b0*/  IADD3 R14, R10, 0xf8, RZ ;  /* 0x000000f80a0e7810 */ /* 0x000fe40007ffe0ff */
[----:B------:R-:W-:Y:S02]  /*25c0*/  FSEL R135, R144, -INF , !P4 ;  /* 0xff80000090877808 */ /* 0x000fe40006000000 */
[----:B------:R-:W-:Y:S01]  /*25d0*/  FMNMX R64, R141, R60, !PT ;  /* 0x0000003c8d407209 */ /* 0x000fe20007800000 */
[----:B------:R-:W-:Y:S01]  /*25e0*/  VIADD R60, R10, 0xf9 ;  /* 0x000000f90a3c7836 */ /* 0x000fe20000000000 */
[----:B------:R-:W-:Y:S02]  /*25f0*/  FSEL R25, R138, -INF , !P2 ;  /* 0xff8000008a197808 */ /* 0x000fe40005000000 */
[----:B------:R-:W-:Y:S02]  /*2600*/  ISETP.GE.AND P2, PT, R14, R13, PT ;  /* 0x0000000d0e00720c */ /* 0x000fe40003f46270 */
[----:B------:R-:W-:-:S02]  /*2610*/  FSEL R145, R145, -INF , !P1 ;  /* 0xff80000091917808 */ /* 0x000fc40004800000 */
[----:B------:R-:W-:Y:S02]  /*2620*/  FMNMX R64, R135, R64, !PT ;  /* 0x0000004087407209 */ /* 0x000fe40007800000 */
[----:B------:R-:W-:Y:S02]  /*2630*/  FSEL R152, R139, -INF , !P6 ;  /* 0xff8000008b987808 */ /* 0x000fe40007000000 */
[----:B------:R-:W-:Y:S02]  /*2640*/  ISETP.GE.AND P6, PT, R60, R13, PT ;  /* 0x0000000d3c00720c */ /* 0x000fe40003fc6270 */
[----:B------:R-:W-:Y:S02]  /*2650*/  FSEL R139, R148, -INF , !P2 ;  /* 0xff800000948b7808 */ /* 0x000fe40005000000 */
[----:B------:R-:W-:Y:S02]  /*2660*/  FMNMX R64, R145, R64, !PT ;  /* 0x0000004091407209 */ /* 0x000fe40007800000 */
[----:B------:R-:W-:-:S02]  /*2670*/  FSEL R149, R149, -INF , !P6 ;  /* 0xff80000095957808 */ /* 0x000fc40007000000 */
[----:B------:R-:W-:Y:S02]  /*2680*/  FMNMX R64, R139, R64, !PT ;  /* 0x000000408b407209 */ /* 0x000fe40007800000 */
[----:B------:R-:W-:Y:S02]  /*2690*/  FMNMX R57, R26, R27, !PT ;  /* 0x0000001b1a397209 */ /* 0x000fe40007800000 */
[----:B------:R-:W-:Y:S02]  /*26a0*/  FMNMX R61, R149, R64, !PT ;  /* 0x00000040953d7209 */ /* 0x000fe40007800000 */
[----:B------:R-:W-:Y:S02]  /*26b0*/  FMNMX R64, R30, R57, !PT ;  /* 0x000000391e407209 */ /* 0x000fe40007800000 */
[----:B------:R-:W-:Y:S01]  /*26c0*/  FSEL R158, R143, -INF , !P3 ;  /* 0xff8000008f9e7808 */ /* 0x000fe20005800000 */
[----:B------:R-:W3:Y:S01]  /*26d0*/  SHFL.BFLY PT, R14, R61, 0x1, 0x1f ;  /* 0x0c201f003d0e7f89 */ /* 0x000ee200000e0000 */
[----:B------:R-:W-:-:S02]  /*26e0*/  FMNMX R57, R31, R64, !PT ;  /* 0x000000401f397209 */ /* 0x000fc40007800000 */
[----:B------:R-:W-:Y:S02]  /*26f0*/  FSEL R150, R150, -INF , !P2 ;  /* 0xff80000096967808 */ /* 0x000fe40005000000 */
[----:B------:R-:W-:Y:S02]  /*2700*/  FMNMX R64, R34, R57, !PT ;  /* 0x0000003922407209 */ /* 0x000fe40007800000 */
[----:B------:R-:W-:Y:S02]  /*2710*/  FSEL R156, R146, -INF , !P4 ;  /* 0xff800000929c7808 */ /* 0x000fe40006000000 */
[----:B------:R-:W-:Y:S02]  /*2720*/  FMNMX R57, R35, R64, !PT ;  /* 0x0000004023397209 */ /* 0x000fe40007800000 */
[----:B------:R-:W-:Y:S02]  /*2730*/  FSEL R160, R142, -INF , !P5 ;  /* 0xff8000008ea07808 */ /* 0x000fe40006800000 */
[----:B------:R-:W-:-:S02]  /*2740*/  FMNMX R64, R38, R57, !PT ;  /* 0x0000003926407209 */ /* 0x000fc40007800000 */
[----:B------:R-:W-:Y:S02]  /*2750*/  FSEL R154, R147, -INF , !P1 ;  /* 0xff800000939a7808 */ /* 0x000fe40004800000 */
[----:B------:R-:W-:-:S04]  /*2760*/  FMNMX R57, R39, R64, !PT ;  /* 0x0000004027397209 */ /* 0x000fc80007800000 */
[----:B------:R-:W-:Y:S02]  /*2770*/  FMNMX R64, R42, R57, !PT ;  /* 0x000000392a407209 */ /* 0x000fe40007800000 */
[----:B---3--:R-:W-:Y:S02]  /*2780*/  FMNMX R65, R61, R14, !PT ;  /* 0x0000000e3d417209 */ /* 0x008fe40007800000 */
[----:B------:R-:W-:-:S03]  /*2790*/  FMNMX R57, R43, R64, !PT ;  /* 0x000000402b397209 */ /* 0x000fc60007800000 */
[----:B------:R-:W3:Y:S01]  /*27a0*/  SHFL.BFLY PT, R14, R65, 0x2, 0x1f ;  /* 0x0c401f00410e7f89 */ /* 0x000ee200000e0000 */
[----:B------:R-:W-:-:S04]  /*27b0*/  FMNMX R64, R46, R57, !PT ;  /* 0x000000392e407209 */ /* 0x000fc80007800000 */
[----:B------:R-:W-:-:S04]  /*27c0*/  FMNMX R57, R47, R64, !PT ;  /* 0x000000402f397209 */ /* 0x000fc80007800000 */
[----:B------:R-:W-:-:S04]  /*27d0*/  FMNMX R64, R50, R57, !PT ;  /* 0x0000003932407209 */ /* 0x000fc80007800000 */
[----:B------:R-:W-:-:S04]  /*27e0*/  FMNMX R57, R51, R64, !PT ;  /* 0x0000004033397209 */ /* 0x000fc80007800000 */
[----:B------:R-:W-:-:S04]  /*27f0*/  FMNMX R64, R54, R57, !PT ;  /* 0x0000003936407209 */ /* 0x000fc80007800000 */
[----:B------:R-:W-:Y:S02]  /*2800*/  FMNMX R57, R55, R64, !PT ;  /* 0x0000004037397209 */ /* 0x000fe40007800000 */
[----:B---3--:R-:W-:Y:S02]  /*2810*/  FMNMX R14, R65, R14, !PT ;  /* 0x0000000e410e7209 */ /* 0x008fe40007800000 */
[----:B------:R-:W-:Y:S02]  /*2820*/  FMNMX R64, R58, R57, !PT ;  /* 0x000000393a407209 */ /* 0x000fe40007800000 */
[C---:B------:R-:W-:Y:S02]  /*2830*/  FSETP.NEU.AND P6, PT, R14.reuse, -INF , PT ;  /* 0xff8000000e00780b */ /* 0x040fe40003fcd000 */
[----:B------:R-:W-:Y:S02]  /*2840*/  FMNMX R57, R59, R64, !PT ;  /* 0x000000403b397209 */ /* 0x000fe40007800000 */
[----:B------:R-:W-:-:S02]  /*2850*/  FSEL R138, R14, RZ, P6 ;  /* 0x000000ff0e8a7208 */ /* 0x000fc40003000000 */
[----:B------:R-:W-:Y:S02]  /*2860*/  FMNMX R64, R62, R57, !PT ;  /* 0x000000393e407209 */ /* 0x000fe40007800000 */
[----:B------:R-:W-:Y:S01]  /*2870*/  ISETP.GE.AND P6, PT, R60, R13, PT ;  /* 0x0000000d3c00720c */ /* 0x000fe20003fc6270 */
[----:B------:R-:W-:Y:S01]  /*2880*/  FMUL R138, R138, UR6 ;  /* 0x000000068a8a7c20 */ /* 0x000fe20008400000 */
[----:B------:R-:W-:Y:S02]  /*2890*/  FMNMX R57, R63, R64, !PT ;  /* 0x000000403f397209 */ /* 0x000fe40007800000 */
[----:B------:R-:W-:Y:S01]  /*28a0*/  FSEL R148, R151, -INF , !P6 ;  /* 0xff80000097947808 */ /* 0x000fe20007000000 */
[--C-:B------:R-:W-:Y:S01]  /*28b0*/  FFMA R72, R12, UR6, -R138.reuse ;  /* 0x000000060c487c23 */ /* 0x100fe2000800088a */
[----:B------:R-:W-:Y:S01]  /*28c0*/  FMNMX R64, R66, R57, !PT ;  /* 0x0000003942407209 */ /* 0x000fe20007800000 */
[--C-:B------:R-:W-:Y:S01]  /*28d0*/  FFMA R73, R15, UR6, -R138.reuse ;  /* 0x000000060f497c23 */ /* 0x100fe2000800088a */
[--C-:B------:R-:W-:Y:S01]  /*28e0*/  FFMA R32, R32, UR6, -R138.reuse ;  /* 0x0000000620207c23 */ /* 0x100fe2000800088a */
[--C-:B------:R-:W-:Y:S01]  /*28f0*/  FFMA R28, R28, UR6, -R138.reuse ;  /* 0x000000061c1c7c23 */ /* 0x100fe2000800088a */
[----:B------:R-:W-:Y:S01]  /*2900*/  FMNMX R57, R67, R64, !PT ;  /* 0x0000004043397209 */ /* 0x000fe20007800000 */
[--C-:B------:R-:W-:Y:S01]  /*2910*/  FFMA R33, R33, UR6, -R138.reuse ;  /* 0x0000000621217c23 */ /* 0x100fe2000800088a */
[----:B------:R-:W-:Y:S01]  /*2920*/  FSETP.GEU.AND P3, PT, R73, -126, PT ;  /* 0xc2fc00004900780b */ /* 0x000fe20003f6e000 */
        /* <DEDUP_REMOVED lines=12> */
[----:B------:R-:W-:Y:S01]  /*29f0*/  @!P3 FMUL R73, R73, 0.5 ;  /* 0x3f0000004949b820 */ /* 0x000fe20000400000 */
[----:B------:R-:W-:Y:S01]  /*2a00*/  FMNMX R57, R75, R64, !PT ;  /* 0x000000404b397209 */ /* 0x000fe20007800000 */
[--C-:B------:R-:W-:Y:S01]  /*2a10*/  FFMA R56, R56, UR6, -R138.reuse ;  /* 0x0000000638387c23 */ /* 0x100fe2000800088a */
[----:B------:R-:W-:Y:S01]  /*2a20*/  FSETP.GEU.AND P1, PT, R29, -126, PT ;  /* 0xc2fc00001d00780b */ /* 0x000fe20003f2e000 */
[----:B------:R-:W-:Y:S01]  /*2a30*/  @!P2 FMUL R32, R32, 0.5 ;  /* 0x3f0000002020a820 */ /* 0x000fe20000400000 */
[----:B------:R-:W-:Y:S01]  /*2a40*/  FMNMX R64, R78, R57, !PT ;  /* 0x000000394e407209 */ /* 0x000fe20007800000 */
[----:B------:R-:W3:Y:S01]  /*2a50*/  MUFU.EX2 R73, R73 ;  /* 0x0000004900497308 */ /* 0x000ee20000000800 */
[----:B------:R-:W-:Y:S01]  /*2a60*/  FSETP.GEU.AND P5, PT, R72, -126, PT ;  /* 0xc2fc00004800780b */ /* 0x000fe20003fae000 */
[----:B------:R-:W-:Y:S01]  /*2a70*/  @!P4 FMUL R28, R28, 0.5 ;  /* 0x3f0000001c1cc820 */ /* 0x000fe20000400000 */
[----:B------:R-:W-:Y:S01]  /*2a80*/  FMNMX R57, R79, R64, !PT ;  /* 0x000000404f397209 */ /* 0x000fe20007800000 */
[--C-:B------:R-:W-:Y:S01]  /*2a90*/  FFMA R41, R41, UR6, -R138.reuse ;  /* 0x0000000629297c23 */ /* 0x100fe2000800088a */
[--C-:B------:R-:W-:Y:S01]  /*2aa0*/  FFMA R36, R36, UR6, -R138.reuse ;  /* 0x0000000624247c23 */ /* 0x100fe2000800088a */
[----:B------:R-:W-:Y:S01]  /*2ab0*/  @!P6 FMUL R33, R33, 0.5 ;  /* 0x3f0000002121e820 */ /* 0x000fe20000400000 */
[----:B------:R-:W-:Y:S01]  /*2ac0*/  FMNMX R64, R82, R57, !PT ;  /* 0x0000003952407209 */ /* 0x000fe20007800000 */
[----:B------:R4:W5:Y:S01]  /*2ad0*/  MUFU.EX2 R69, R32 ;  /* 0x0000002000457308 */ /* 0x0009620000000800 */
[--C-:B------:R-:W-:Y:S01]  /*2ae0*/  FFMA R21, R21, UR6, -R138.reuse ;  /* 0x0000000615157c23 */ /* 0x100fe2000800088a */
[----:B------:R-:W-:Y:S01]  /*2af0*/  @!P1 FMUL R29, R29, 0.5 ;  /* 0x3f0000001d1d9820 */ /* 0x000fe20000400000 */
[----:B------:R-:W-:Y:S01]  /*2b00*/  FMNMX R57, R83, R64, !PT ;  /* 0x0000004053397209 */ /* 0x000fe20007800000 */
[--C-:B------:R-:W-:Y:S01]  /*2b10*/  FFMA R48, R48, UR6, -R138.reuse ;  /* 0x0000000630307c23 */ /* 0x100fe2000800088a */
[--C-:B------:R-:W-:Y:S01]  /*2b20*/  FFMA R17, R17, UR6, -R138.reuse ;  /* 0x0000000611117c23 */ /* 0x100fe2000800088a */
[----:B------:R-:W-:Y:S01]  /*2b30*/  @!P5 FMUL R72, R72, 0.5 ;  /* 0x3f0000004848d820 */ /* 0x000fe20000400000 */
[----:B------:R-:W-:Y:S01]  /*2b40*/  FMNMX R64, R86, R57, !PT ;  /* 0x0000003956407209 */ /* 0x000fe20007800000 */
[----:B------:R1:W2:Y:S01]  /*2b50*/  MUFU.EX2 R77, R28 ;  /* 0x0000001c004d7308 */ /* 0x0002a20000000800 */
[----:B---3--:R-:W-:Y:S01]  /*2b60*/  @!P3 FMUL R73, R73, R73 ;  /* 0x000000494949b220 */ /* 0x008fe20000400000 */
[----:B------:R-:W-:Y:S01]  /*2b70*/  FSETP.GEU.AND P3, PT, R37, -126, PT ;  /* 0xc2fc00002500780b */ /* 0x000fe20003f6e000 */
[--C-:B------:R-:W-:Y:S01]  /*2b80*/  FFMA R142, R164, UR6, -R138.reuse ;  /* 0x00000006a48e7c23 */ /* 0x100fe2000800088a */
[----:B------:R-:W-:Y:S01]  /*2b90*/  FMNMX R57, R87, R64, !PT ;  /* 0x0000004057397209 */ /* 0x000fe20007800000 */
[--C-:B----4-:R-:W-:Y:S01]  /*2ba0*/  FFMA R32, R139, UR6, -R138.reuse ;  /* 0x000000068b207c23 */ /* 0x110fe2000800088a */
[--C-:B------:R-:W-:Y:S01]  /*2bb0*/  FFMA R146, R101, UR6, -R138.reuse ;  /* 0x0000000665927c23 */ /* 0x100fe2000800088a */
[--C-:B------:R-:W-:Y:S01]  /*2bc0*/  FFMA R101, R128, UR6, -R138.reuse ;  /* 0x0000000680657c23 */ /* 0x100fe2000800088a */
[----:B------:R-:W-:Y:S01]  /*2bd0*/  FMNMX R64, R90, R57, !PT ;  /* 0x000000395a407209 */ /* 0x000fe20007800000 */
[----:B-----5:R-:W-:Y:S01]  /*2be0*/  @!P2 FMUL R69, R69, R69 ;  /* 0x000000454545a220 */ /* 0x020fe20000400000 */
[----:B------:R-:W-:Y:S01]  /*2bf0*/  FSETP.GEU.AND P2, PT, R44, -126, PT ;  /* 0xc2fc00002c00780b */ /* 0x000fe20003f4e000 */
[----:B------:R3:W4:Y:S01]  /*2c00*/  MUFU.EX2 R68, R33 ;  /* 0x0000002100447308 */ /* 0x0007220000000800 */
[----:B------:R-:W-:Y:S01]  /*2c10*/  FMNMX R57, R91, R64, !PT ;  /* 0x000000405b397209 */ /* 0x000fe20007800000 */
[--C-:B-1----:R-:W-:Y:S01]  /*2c20*/  FFMA R28, R52, UR6, -R138.reuse ;  /* 0x00000006341c7c23 */ /* 0x102fe2000800088a */
[--C-:B------:R-:W-:Y:S01]  /*2c30*/  FFMA R52, R53, UR6, -R138.reuse ;  /* 0x0000000635347c23 */ /* 0x100fe2000800088a */
[----:B------:R-:W-:Y:S01]  /*2c40*/  @!P3 FMUL R37, R37, 0.5 ;  /* 0x3f0000002525b820 */ /* 0x000fe20000400000 */
[----:B------:R-:W-:Y:S01]  /*2c50*/  FMNMX R64, R94, R57, !PT ;  /* 0x000000395e407209 */ /* 0x000fe20007800000 */
[----:B--2---:R-:W-:Y:S01]  /*2c60*/  @!P4 FMUL R77, R77, R77 ;  /* 0x0000004d4d4dc220 */ /* 0x004fe20000400000 */
[----:B------:R-:W-:Y:S01]  /*2c70*/  FSETP.GEU.AND P4, PT, R40, -126, PT ;  /* 0xc2fc00002800780b */ /* 0x000fe20003f8e000 */
[----:B------:R1:W2:Y:S01]  /*2c80*/  MUFU.EX2 R88, R29 ;  /* 0x0000001d00587308 */ /* 0x0002a20000000800 */
[----:B------:R-:W-:Y:S01]  /*2c90*/  FMNMX R57, R95, R64, !PT ;  /* 0x000000405f397209 */ /* 0x000fe20007800000 */
[--C-:B---3--:R-:W-:Y:S01]  /*2ca0*/  FFMA R33, R22, UR6, -R138.reuse ;  /* 0x0000000616217c23 */ /* 0x108fe2000800088a */
[--C-:B------:R-:W-:Y:S01]  /*2cb0*/  FFMA R22, R159, UR6, -R138.reuse ;  /* 0x000000069f167c23 */ /* 0x100fe2000800088a */
[----:B------:R-:W-:Y:S01]  /*2cc0*/  @!P2 FMUL R44, R44, 0.5 ;  /* 0x3f0000002c2ca820 */ /* 0x000fe20000400000 */
[----:B------:R-:W-:Y:S01]  /*2cd0*/  FMNMX R64, R98, R57, !PT ;  /* 0x0000003962407209 */ /* 0x000fe20007800000 */
[--C-:B------:R-:W-:Y:S01]  /*2ce0*/  FFMA R159, R93, UR6, -R138.reuse ;  /* 0x000000065d9f7c23 */ /* 0x100fe2000800088a */
[--C-:B------:R-:W-:Y:S01]  /*2cf0*/  FFMA R144, R104, UR6, -R138.reuse ;  /* 0x0000000668907c23 */ /* 0x100fe2000800088a */
[----:B------:R-:W3:Y:S01]  /*2d00*/  MUFU.EX2 R76, R44 ;  /* 0x0000002c004c7308 */ /* 0x000ee20000000800 */
[----:B------:R-:W-:Y:S01]  /*2d10*/  FMNMX R57, R99, R64, !PT ;  /* 0x0000004063397209 */ /* 0x000fe20007800000 */
[----:B----4-:R-:W-:Y:S01]  /*2d20*/  @!P6 FMUL R68, R68, R68 ;  /* 0x000000444444e220 */ /* 0x010fe20000400000 */
[----:B------:R-:W-:Y:S01]  /*2d30*/  FSETP.GEU.AND P6, PT, R45, -126, PT ;  /* 0xc2fc00002d00780b */ /* 0x000fe20003fce000 */
[----:B------:R-:W-:Y:S01]  /*2d40*/  @!P4 FMUL R40, R40, 0.5 ;  /* 0x3f0000002828c820 */ /* 0x000fe20000400000 */
[----:B------:R-:W-:Y:S01]  /*2d50*/  FMNMX R64, R102, R57, !PT ;  /* 0x0000003966407209 */ /* 0x000fe20007800000 */
[--C-:B-1----:R-:W-:Y:S01]  /*2d60*/  FFMA R29, R163, UR6, -R138.reuse ;  /* 0x00000006a31d7c23 */ /* 0x102fe2000800088a */
[--C-:B------:R-:W-:Y:S01]  /*2d70*/  FFMA R163, R89, UR6, -R138.reuse ;  /* 0x0000000659a37c23 */ /* 0x100fe2000800088a */
[----:B------:R1:W4:Y:S01]  /*2d80*/  MUFU.EX2 R85, R40 ;  /* 0x0000002800557308 */ /* 0x0003220000000800 */
[----:B------:R-:W-:Y:S01]  /*2d90*/  FMNMX R57, R103, R64, !PT ;  /* 0x0000004067397209 */ /* 0x000fe20007800000 */
[----:B--2---:R-:W-:Y:S01]  /*2da0*/  @!P1 FMUL R88, R88, R88 ;  /* 0x0000005858589220 */ /* 0x004fe20000400000 */
[----:B------:R-:W-:Y:S01]  /*2db0*/  FSETP.GEU.AND P1, PT, R41, -126, PT ;  /* 0xc2fc00002900780b */ /* 0x000fe20003f2e000 */
[--C-:B------:R-:W-:Y:S01]  /*2dc0*/  FFMA R121, R105, UR6, -R138.reuse ;  /* 0x0000000669797c23 */ /* 0x100fe2000800088a */
[----:B------:R-:W-:Y:S01]  /*2dd0*/  FMNMX R12, R106, R57, !PT ;  /* 0x000000396a0c7209 */ /* 0x000fe20007800000 */
[--C-:B------:R-:W-:Y:S01]  /*2de0*/  FFMA R120, R108, UR6, -R138.reuse ;  /* 0x000000066c787c23 */ /* 0x100fe2000800088a */
[--C-:B------:R-:W-:Y:S01]  /*2df0*/  FFMA R117, R109, UR6, -R138.reuse ;  /* 0x000000066d757c23 */ /* 0x100fe2000800088a */
[----:B------:R2:W5:Y:S01]  /*2e00*/  MUFU.EX2 R64, R37 ;  /* 0x0000002500407308 */ /* 0x0005620000000800 */
[----:B------:R-:W-:Y:S01]  /*2e10*/  FMNMX R15, R107, R12, !PT ;  /* 0x0000000c6b0f7209 */ /* 0x000fe20007800000 */
[----:B---3--:R-:W-:Y:S01]  /*2e20*/  @!P2 FMUL R76, R76, R76 ;  /* 0x0000004c4c4ca220 */ /* 0x008fe20000400000 */
[----:B------:R-:W-:Y:S01]  /*2e30*/  FSETP.GEU.AND P2, PT, R56, -126, PT ;  /* 0xc2fc00003800780b */ /* 0x000fe20003f4e000 */
[----:B------:R-:W-:Y:S01]  /*2e40*/  @!P6 FMUL R45, R45, 0.5 ;  /* 0x3f0000002d2de820 */ /* 0x000fe20000400000 */
[----:B------:R-:W-:Y:S01]  /*2e50*/  FMNMX R12, R110, R15, !PT ;  /* 0x0000000f6e0c7209 */ /* 0x000fe20007800000 */
[--C-:B-1----:R-:W-:Y:S01]  /*2e60*/  FFMA R40, R20, UR6, -R138.reuse ;  /* 0x0000000614287c23 */ /* 0x102fe2000800088a */
[--C-:B------:R-:W-:Y:S01]  /*2e70*/  FFMA R20, R80, UR6, -R138.reuse ;  /* 0x0000000650147c23 */ /* 0x100fe2000800088a */
[----:B------:R-:W1:Y:S01]  /*2e80*/  MUFU.EX2 R72, R72 ;  /* 0x0000004800487308 */ /* 0x000e620000000800 */
[----:B------:R-:W-:Y:S01]  /*2e90*/  FMNMX R15, R111, R12, !PT ;  /* 0x0000000c6f0f7209 */ /* 0x000fe20007800000 */
[----:B----4-:R-:W-:Y:S01]  /*2ea0*/  @!P4 FMUL R85, R85, R85 ;  /* 0x000000555555c220 */ /* 0x010fe20000400000 */
[----:B------:R-:W-:Y:S01]  /*2eb0*/  FSETP.GEU.AND P4, PT, R28, -126, PT ;  /* 0xc2fc00001c00780b */ /* 0x000fe20003f8e000 */
[----:B------:R-:W-:Y:S01]  /*2ec0*/  @!P1 FMUL R41, R41, 0.5 ;  /* 0x3f00000029299820 */ /* 0x000fe20000400000 */
[----:B------:R-:W-:Y:S01]  /*2ed0*/  FMNMX R12, R114, R15, !PT ;  /* 0x0000000f720c7209 */ /* 0x000fe20007800000 */
[--C-:B--2---:R-:W-:Y:S01]  /*2ee0*/  FFMA R37, R23, UR6, -R138.reuse ;  /* 0x0000000617257c23 */ /* 0x104fe2000800088a */
[--C-:B------:R-:W-:Y:S01]  /*2ef0*/  FFMA R23, R157, UR6, -R138.reuse ;  /* 0x000000069d177c23 */ /* 0x100fe2000800088a */
[----:B------:R2:W3:Y:S01]  /*2f00*/  MUFU.EX2 R61, R45 ;  /* 0x0000002d003d7308 */ /* 0x0004e20000000800 */
[----:B------:R-:W-:Y:S01]  /*2f10*/  FMNMX R15, R115, R12, !PT ;  /* 0x0000000c730f7209 */ /* 0x000fe20007800000 */
[----:B-----5:R-:W-:Y:S01]  /*2f20*/  @!P3 FMUL R64, R64, R64 ;  /* 0x000000404040b220 */ /* 0x020fe20000400000 */
[----:B------:R-:W-:Y:S01]  /*2f30*/  FSETP.GEU.AND P3, PT, R49, -126, PT ;  /* 0xc2fc00003100780b */ /* 0x000fe20003f6e000 */
[----:B------:R-:W-:Y:S01]  /*2f40*/  @!P2 FMUL R56, R56, 0.5 ;  /* 0x3f0000003838a820 */ /* 0x000fe20000400000 */
[----:B------:R-:W-:Y:S01]  /*2f50*/  FMNMX R12, R118, R15, !PT ;  /* 0x0000000f760c7209 */ /* 0x000fe20007800000 */
[--C-:B------:R-:W-:Y:S01]  /*2f60*/  FFMA R157, R96, UR6, -R138.reuse ;  /* 0x00000006609d7c23 */ /* 0x100fe2000800088a */
[--C-:B------:R-:W-:Y:S01]  /*2f70*/  FFMA R116, R112, UR6, -R138.reuse ;  /* 0x0000000670747c23 */ /* 0x100fe2000800088a */
[----:B------:R-:W-:Y:S01]  /*2f80*/  @!P4 FMUL R28, R28, 0.5 ;  /* 0x3f0000001c1cc820 */ /* 0x000fe20000400000 */
[----:B------:R-:W-:Y:S01]  /*2f90*/  FMNMX R15, R119, R12, !PT ;  /* 0x0000000c770f7209 */ /* 0x000fe20007800000 */
[--C-:B--2---:R-:W-:Y:S01]  /*2fa0*/  FFMA R45, R19, UR6, -R138.reuse ;  /* 0x00000006132d7c23 */ /* 0x104fe2000800088a */
[----:B-1----:R-:W-:Y:S01]  /*2fb0*/  @!P5 FMUL R72, R72, R72 ;  /* 0x000000484848d220 */ /* 0x002fe20000400000 */
[----:B------:R-:W-:Y:S01]  /*2fc0*/  FSETP.GEU.AND P5, PT, R36, -126, PT ;  /* 0xc2fc00002400780b */ /* 0x000fe20003fae000 */
[----:B------:R1:W2:Y:S01]  /*2fd0*/  MUFU.EX2 R84, R41 ;  /* 0x0000002900547308 */ /* 0x0002a20000000800 */
[----:B------:R-:W-:Y:S01]  /*2fe0*/  FMNMX R12, R122, R15, !PT ;  /* 0x0000000f7a0c7209 */ /* 0x000fe20007800000 */
[--C-:B------:R-:W-:Y:S01]  /*2ff0*/  FFMA R113, R113, UR6, -R138.reuse ;  /* 0x0000000671717c23 */ /* 0x100fe2000800088a */
[----:B------:R-:W-:Y:S01]  /*3000*/  @!P3 FMUL R49, R49, 0.5 ;  /* 0x3f0000003131b820 */ /* 0x000fe20000400000 */
[----:B---3--:R-:W-:Y:S01]  /*3010*/  @!P6 FMUL R61, R61, R61 ;  /* 0x0000003d3d3de220 */ /* 0x008fe20000400000 */
[----:B------:R-:W-:Y:S01]  /*3020*/  FMNMX R15, R123, R12, !PT ;  /* 0x0000000c7b0f7209 */ /* 0x000fe20007800000 */
[--C-:B------:R-:W-:Y:S01]  /*3030*/  FFMA R112, R166, UR6, -R138.reuse ;  /* 0x00000006a6707c23 */ /* 0x100fe2000800088a */
[----:B------:R-:W-:Y:S01]  /*3040*/  FSETP.GEU.AND P6, PT, R17, -126, PT ;  /* 0xc2fc00001100780b */ /* 0x000fe20003fce000 */
[----:B------:R-:W3:Y:S01]  /*3050*/  MUFU.EX2 R57, R49 ;  /* 0x0000003100397308 */ /* 0x000ee20000000800 */
[----:B------:R-:W-:Y:S01]  /*3060*/  FMNMX R12, R126, R15, !PT ;  /* 0x0000000f7e0c7209 */ /* 0x000fe20007800000 */
[--C-:B-1----:R-:W-:Y:S01]  /*3070*/  FFMA R41, R145, UR6, -R138.reuse ;  /* 0x0000000691297c23 */ /* 0x102fe2000800088a */
[--C-:B------:R-:W-:Y:S01]  /*3080*/  FFMA R109, R165, UR6, -R138.reuse ;  /* 0x00000006a56d7c23 */ /* 0x100fe2000800088a */
[----:B------:R-:W-:Y:S01]  /*3090*/  @!P5 FMUL R36, R36, 0.5 ;  /* 0x3f0000002424d820 */ /* 0x000fe20000400000 */
[----:B------:R-:W-:Y:S01]  /*30a0*/  FMNMX R15, R127, R12, !PT ;  /* 0x0000000c7f0f7209 */ /* 0x000fe20007800000 */
[--C-:B------:R-:W-:Y:S01]  /*30b0*/  FFMA R108, R167, UR6, -R138.reuse ;  /* 0x00000006a76c7c23 */ /* 0x100fe2000800088a */
[--C-:B------:R-:W-:Y:S01]  /*30c0*/  FFMA R105, R168, UR6, -R138.reuse ;  /* 0x00000006a8697c23 */ /* 0x100fe2000800088a */
[----:B------:R1:W4:Y:S01]  /*30d0*/  MUFU.EX2 R49, R56 ;  /* 0x0000003800317308 */ /* 0x0003220000000800 */
[----:B------:R-:W-:Y:S01]  /*30e0*/  FMNMX R12, R130, R15, !PT ;  /* 0x0000000f820c7209 */ /* 0x000fe20007800000 */
[----:B--2---:R-:W-:Y:S01]  /*30f0*/  @!P1 FMUL R84, R84, R84 ;  /* 0x0000005454549220 */ /* 0x004fe20000400000 */
[----:B------:R-:W-:Y:S01]  /*3100*/  FSETP.GEU.AND P1, PT, R52, -126, PT ;  /* 0xc2fc00003400780b */ /* 0x000fe20003f2e000 */
[----:B------:R-:W-:Y:S01]  /*3110*/  @!P6 FMUL R17, R17, 0.5 ;  /* 0x3f0000001111e820 */ /* 0x000fe20000400000 */
[----:B------:R-:W-:Y:S01]  /*3120*/  FMNMX R15, R131, R12, !PT ;  /* 0x0000000c830f7209 */ /* 0x000fe20007800000 */
[--C-:B------:R-:W-:Y:S01]  /*3130*/  FFMA R104, R124, UR6, -R138.reuse ;  /* 0x000000067c687c23 */ /* 0x100fe2000800088a */
[--C-:B------:R-:W-:Y:S01]  /*3140*/  FFMA R96, R129, UR6, -R138.reuse ;  /* 0x0000000681607c23 */ /* 0x100fe2000800088a */
[----:B------:R2:W5:Y:S01]  /*3150*/  MUFU.EX2 R53, R28 ;  /* 0x0000001c00357308 */ /* 0x0005620000000800 */
[----:B------:R-:W-:Y:S01]  /*3160*/  FMNMX R15, R134, R15, !PT ;  /* 0x0000000f860f7209 */ /* 0x000fe20007800000 */
[----:B---3--:R-:W-:Y:S01]  /*3170*/  @!P3 FMUL R57, R57, R57 ;  /* 0x000000393939b220 */ /* 0x008fe20000400000 */
[----:B------:R-:W-:Y:S01]  /*3180*/  FSETP.GEU.AND P3, PT, R21, -126, PT ;  /* 0xc2fc00001500780b */ /* 0x000fe20003f6e000 */
[--C-:B-1----:R-:W-:Y:S01]  /*3190*/  FFMA R56, R135, UR6, -R138.reuse ;  /* 0x0000000687387c23 */ /* 0x102fe2000800088a */
[----:B------:R-:W-:Y:S01]  /*31a0*/  FMNMX R12, R24, R15, !PT ;  /* 0x0000000f180c7209 */ /* 0x000fe20007800000 */
[--C-:B------:R-:W-:Y:S01]  /*31b0*/  FFMA R93, R136, UR6, -R138.reuse ;  /* 0x00000006885d7c23 */ /* 0x100fe2000800088a */
[--C-:B------:R-:W-:Y:S01]  /*31c0*/  FFMA R89, R137, UR6, -R138.reuse ;  /* 0x0000000689597c23 */ /* 0x100fe2000800088a */
[----:B------:R1:W3:Y:S01]  /*31d0*/  MUFU.EX2 R65, R36 ;  /* 0x0000002400417308 */ /* 0x0002e20000000800 */
[----:B------:R-:W-:Y:S01]  /*31e0*/  FMNMX R15, R25, R12, !PT ;  /* 0x0000000c190f7209 */ /* 0x000fe20007800000 */
[----:B----4-:R-:W-:Y:S01]  /*31f0*/  @!P2 FMUL R49, R49, R49 ;  /* 0x000000313131a220 */ /* 0x010fe20000400000 */
[----:B------:R-:W-:Y:S01]  /*3200*/  @!P1 FMUL R52, R52, 0.5 ;  /* 0x3f00000034349820 */ /* 0x000fe20000400000 */
[--C-:B--2---:R-:W-:Y:S01]  /*3210*/  FFMA R28, R153, UR6, -R138.reuse ;  /* 0x00000006991c7c23 */ /* 0x104fe2000800088a */
[----:B------:R-:W-:Y:S01]  /*3220*/  FMNMX R15, R152, R15, !PT ;  /* 0x0000000f980f7209 */ /* 0x000fe20007800000 */
[--C-:B------:R-:W-:Y:S01]  /*3230*/  FFMA R153, R100, UR6, -R138.reuse ;  /* 0x0000000664997c23 */ /* 0x100fe2000800088a */
[--C-:B------:R-:W-:Y:S01]  /*3240*/  FFMA R100, R125, UR6, -R138.reuse ;  /* 0x000000067d647c23 */ /* 0x100fe2000800088a */
[----:B------:R-:W-:Y:S01]  /*3250*/  @!P3 FMUL R21, R21, 0.5 ;  /* 0x3f0000001515b820 */ /* 0x000fe20000400000 */
[----:B------:R-:W-:Y:S01]  /*3260*/  FMNMX R15, R160, R15, !PT ;  /* 0x0000000fa00f7209 */ /* 0x000fe20007800000 */
[----:B-----5:R-:W-:Y:S01]  /*3270*/  @!P4 FMUL R53, R53, R53 ;  /* 0x000000353535c220 */ /* 0x020fe20000400000 */
[----:B------:R-:W-:Y:S01]  /*3280*/  FSETP.GEU.AND P4, PT, R40, -126, PT ;  /* 0xc2fc00002800780b */ /* 0x000fe20003f8e000 */
[----:B------:R-:W2:Y:S01]  /*3290*/  MUFU.EX2 R52, R52 ;  /* 0x0000003400347308 */ /* 0x000ea20000000800 */
[----:B------:R-:W-:Y:S01]  /*32a0*/  FMNMX R15, R158, R15, !PT ;  /* 0x0000000f9e0f7209 */ /* 0x000fe20007800000 */
[--C-:B-1----:R-:W-:Y:S01]  /*32b0*/  FFMA R36, R155, UR6, -R138.reuse ;  /* 0x000000069b247c23 */ /* 0x102fe2000800088a */
[--C-:B------:R-:W-:Y:S01]  /*32c0*/  FFMA R155, R97, UR6, -R138.reuse ;  /* 0x00000006619b7c23 */ /* 0x100fe2000800088a */
[--C-:B------:R-:W-:Y:S01]  /*32d0*/  FFMA R97, R132, UR6, -R138.reuse ;  /* 0x0000000684617c23 */ /* 0x100fe2000800088a */
[----:B------:R-:W-:Y:S01]  /*32e0*/  FMNMX R15, R156, R15, !PT ;  /* 0x0000000f9c0f7209 */ /* 0x000fe20007800000 */
[----:B---3--:R-:W-:Y:S01]  /*32f0*/  @!P5 FMUL R65, R65, R65 ;  /* 0x000000414141d220 */ /* 0x008fe20000400000 */
[----:B------:R-:W-:Y:S01]  /*3300*/  FSETP.GEU.AND P5, PT, R48, -126, PT ;  /* 0xc2fc00003000780b */ /* 0x000fe20003fae000 */
[----:B------:R1:W3:Y:S01]  /*3310*/  MUFU.EX2 R44, R21 ;  /* 0x00000015002c7308 */ /* 0x0002e20000000800 */
[----:B------:R-:W-:Y:S01]  /*3320*/  FMNMX R15, R154, R15, !PT ;  /* 0x0000000f9a0f7209 */ /* 0x000fe20007800000 */
[----:B------:R-:W-:-:S02]  /*3330*/  FFMA R80, R141, UR6, -R138 ;  /* 0x000000068d507c23 */ /* 0x000fc4000800088a */
[----:B------:R-:W-:Y:S01]  /*3340*/  @!P4 FMUL R40, R40, 0.5 ;  /* 0x3f0000002828c820 */ /* 0x000fe20000400000 */
[----:B------:R-:W-:-:S04]  /*3350*/  FMNMX R15, R150, R15, !PT ;  /* 0x0000000f960f7209 */ /* 0x000fc80007800000 */
[----:B------:R-:W-:Y:S01]  /*3360*/  FMNMX R15, R148, R15, !PT ;  /* 0x0000000f940f7209 */ /* 0x000fe20007800000 */
[----:B------:R-:W4:Y:S01]  /*3370*/  MUFU.EX2 R40, R40 ;  /* 0x0000002800287308 */ /* 0x000f220000000800 */
[----:B--2---:R-:W-:Y:S01]  /*3380*/  @!P1 FMUL R52, R52, R52 ;  /* 0x0000003434349220 */ /* 0x004fe20000400000 */
[----:B------:R-:W-:Y:S01]  /*3390*/  @!P5 FMUL R48, R48, 0.5 ;  /* 0x3f0000003030d820 */ /* 0x000fe20000400000 */
[----:B------:R-:W-:Y:S01]  /*33a0*/  FSETP.GEU.AND P1, PT, R37, -126, PT ;  /* 0xc2fc00002500780b */ /* 0x000fe20003f2e000 */
[----:B------:R-:W2:Y:S01]  /*33b0*/  SHFL.BFLY PT, R12, R15, 0x1, 0x1f ;  /* 0x0c201f000f0c7f89 */ /* 0x000ea200000e0000 */
[----:B-1----:R-:W-:Y:S01]  /*33c0*/  FFMA R21, R149, UR6, -R138 ;  /* 0x0000000695157c23 */ /* 0x002fe2000800088a */
[----:B---3--:R-:W-:Y:S02]  /*33d0*/  @!P3 FMUL R44, R44, R44 ;  /* 0x0000002c2c2cb220 */ /* 0x008fe40000400000 */
[----:B------:R-:W1:Y:S01]  /*33e0*/  MUFU.EX2 R60, R48 ;  /* 0x00000030003c7308 */ /* 0x000e620000000800 */
[----:B------:R-:W-:-:S07]  /*33f0*/  FSETP.GEU.AND P3, PT, R36, -126, PT ;  /* 0xc2fc00002400780b */ /* 0x000fce0003f6e000 */
[----:B------:R3:W5:Y:S01]  /*3400*/  MUFU.EX2 R48, R17 ;  /* 0x0000001100307308 */ /* 0x0007620000000800 */
[----:B----4-:R-:W-:Y:S01]  /*3410*/  @!P4 FMUL R40, R40, R40 ;  /* 0x000000282828c220 */ /* 0x010fe20000400000 */
[----:B------:R-:W-:Y:S01]  /*3420*/  FSETP.GEU.AND P4, PT, R23, -126, PT ;  /* 0xc2fc00001700780b */ /* 0x000fe20003f8e000 */
[----:B------:R-:W-:-:S03]  /*3430*/  @!P1 FMUL R37, R37, 0.5 ;  /* 0x3f00000025259820 */ /* 0x000fc60000400000 */
[----:B------:R-:W-:Y:S01]  /*3440*/  @!P3 FMUL R36, R36, 0.5 ;  /* 0x3f0000002424b820 */ /* 0x000fe20000400000 */
[--C-:B---3--:R-:W-:Y:S02]  /*3450*/  FFMA R17, R161, UR6, -R138.reuse ;  /* 0x00000006a1117c23 */ /* 0x108fe4000800088a */
[----:B------:R-:W3:Y:S01]  /*3460*/  MUFU.EX2 R37, R37 ;  /* 0x0000002500257308 */ /* 0x000ee20000000800 */
[----:B-1----:R-:W-:Y:S01]  /*3470*/  @!P5 FMUL R60, R60, R60 ;  /* 0x0000003c3c3cd220 */ /* 0x002fe20000400000 */
[----:B--2---:R-:W-:Y:S01]  /*3480*/  FMNMX R12, R15, R12, !PT ;  /* 0x0000000c0f0c7209 */ /* 0x004fe20007800000 */
[--C-:B------:R-:W-:Y:S01]  /*3490*/  FFMA R15, R81, UR6, -R138.reuse ;  /* 0x00000006510f7c23 */ /* 0x100fe2000800088a */
[----:B------:R-:W-:Y:S02]  /*34a0*/  FSETP.GEU.AND P5, PT, R45, -126, PT ;  /* 0xc2fc00002d00780b */ /* 0x000fe40003fae000 */
[----:B------:R-:W-:Y:S01]  /*34b0*/  @!P4 FMUL R23, R23, 0.5 ;  /* 0x3f0000001717c820 */ /* 0x000fe20000400000 */
[--C-:B------:R-:W-:Y:S01]  /*34c0*/  FFMA R161, R92, UR6, -R138.reuse ;  /* 0x000000065ca17c23 */ /* 0x100fe2000800088a */
[----:B------:R-:W1:Y:S01]  /*34d0*/  SHFL.BFLY PT, R19, R12, 0x2, 0x1f ;  /* 0x0c401f000c137f89 */ /* 0x000e6200000e0000 */
[----:B------:R-:W2:Y:S01]  /*34e0*/  MUFU.EX2 R36, R36 ;  /* 0x0000002400247308 */ /* 0x000ea20000000800 */
[----:B-----5:R-:W-:Y:S01]  /*34f0*/  @!P6 FMUL R48, R48, R48 ;  /* 0x000000303030e220 */ /* 0x020fe20000400000 */
[----:B------:R-:W-:Y:S01]  /*3500*/  FSETP.GEU.AND P6, PT, R20, -126, PT ;  /* 0xc2fc00001400780b */ /* 0x000fe20003fce000 */
[--C-:B------:R-:W-:Y:S01]  /*3510*/  FFMA R92, R133, UR6, -R138.reuse ;  /* 0x00000006855c7c23 */ /* 0x100fe2000800088a */
[----:B------:R-:W-:-:S04]  /*3520*/  FFMA R81, R140, UR6, -R138 ;  /* 0x000000068c517c23 */ /* 0x000fc8000800088a */
[----:B------:R-:W4:Y:S01]  /*3530*/  MUFU.EX2 R23, R23 ;  /* 0x0000001700177308 */ /* 0x000f220000000800 */
[----:B---3--:R-:W-:Y:S01]  /*3540*/  @!P1 FMUL R37, R37, R37 ;  /* 0x0000002525259220 */ /* 0x008fe20000400000 */
[----:B------:R-:W-:Y:S01]  /*3550*/  FSETP.GEU.AND P1, PT, R22, -126, PT ;  /* 0xc2fc00001600780b */ /* 0x000fe20003f2e000 */
[----:B------:R-:W-:-:S04]  /*3560*/  @!P5 FMUL R45, R45, 0.5 ;  /* 0x3f0000002d2dd820 */ /* 0x000fc80000400000 */
[----:B------:R-:W-:Y:S01]  /*3570*/  @!P6 FMUL R20, R20, 0.5 ;  /* 0x3f0000001414e820 */ /* 0x000fe20000400000 */
[----:B--2---:R-:W-:Y:S01]  /*3580*/  @!P3 FMUL R36, R36, R36 ;  /* 0x000000242424b220 */ /* 0x004fe20000400000 */
[----:B------:R-:W-:Y:S01]  /*3590*/  FSETP.GEU.AND P3, PT, R15, -126, PT ;  /* 0xc2fc00000f00780b */ /* 0x000fe20003f6e000 */
[----:B------:R-:W2:Y:S01]  /*35a0*/  MUFU.EX2 R45, R45 ;  /* 0x0000002d002d7308 */ /* 0x000ea20000000800 */
[----:B-1----:R-:W-:Y:S01]  /*35b0*/  FMNMX R19, R12, R19, !PT ;  /* 0x000000130c137209 */ /* 0x002fe20007800000 */
[----:B------:R-:W-:Y:S01]  /*35c0*/  FFMA R12, R162, UR6, -R138 ;  /* 0x00000006a20c7c23 */ /* 0x000fe2000800088a */
[----:B----4-:R-:W-:Y:S02]  /*35d0*/  @!P4 FMUL R23, R23, R23 ;  /* 0x000000171717c220 */ /* 0x010fe40000400000 */
[----:B------:R-:W-:Y:S01]  /*35e0*/  @!P1 FMUL R22, R22, 0.5 ;  /* 0x3f00000016169820 */ /* 0x000fe20000400000 */
[----:B------:R-:W-:Y:S02]  /*35f0*/  FSETP.NEU.AND P2, PT, R19, -INF , PT ;  /* 0xff8000001300780b */ /* 0x000fe40003f4d000 */
[----:B------:R-:W-:Y:S01]  /*3600*/  MUFU.EX2 R20, R20 ;  /* 0x0000001400147308 */ /* 0x000fe20000000800 */
[----:B------:R-:W-:-:S02]  /*3610*/  FSETP.GEU.AND P4, PT, R12, -126, PT ;  /* 0xc2fc00000c00780b */ /* 0x000fc40003f8e000 */
[----:B------:R-:W-:Y:S01]  /*3620*/  FSEL R147, R19, RZ, P2 ;  /* 0x000000ff13937208 */ /* 0x000fe20001000000 */
[----:B------:R-:W-:Y:S01]  /*3630*/  @!P3 FMUL R15, R15, 0.5 ;  /* 0x3f0000000f0fb820 */ /* 0x000fe20000400000 */
[----:B------:R-:W-:-:S03]  /*3640*/  FSETP.GEU.AND P2, PT, R33, -126, PT ;  /* 0xc2fc00002100780b */ /* 0x000fc60003f4e000 */
[----:B------:R-:W1:Y:S01]  /*3650*/  MUFU.EX2 R22, R22 ;  /* 0x0000001600167308 */ /* 0x000e620000000800 */
[----:B--2---:R-:W-:Y:S01]  /*3660*/  @!P5 FMUL R45, R45, R45 ;  /* 0x0000002d2d2dd220 */ /* 0x004fe20000400000 */
[----:B------:R-:W-:Y:S01]  /*3670*/  FSETP.GEU.AND P5, PT, R28, -126, PT ;  /* 0xc2fc00001c00780b */ /* 0x000fe20003fae000 */
[----:B------:R-:W-:-:S03]  /*3680*/  FMUL R147, R147, UR6 ;  /* 0x0000000693937c20 */ /* 0x000fc60008400000 */
[----:B------:R-:W-:Y:S01]  /*3690*/  @!P4 FMUL R12, R12, 0.5 ;  /* 0x3f0000000c0cc820 */ /* 0x000fe20000400000 */
[--C-:B------:R-:W-:Y:S01]  /*36a0*/  FFMA R164, R26, UR6, -R147.reuse ;  /* 0x000000061aa47c23 */ /* 0x100fe20008000893 */
[----:B------:R-:W2:Y:S01]  /*36b0*/  MUFU.EX2 R15, R15 ;  /* 0x0000000f000f7308 */ /* 0x000ea20000000800 */
[--C-:B------:R-:W-:Y:S01]  /*36c0*/  FFMA R26, R31, UR6, -R147.reuse ;  /* 0x000000061f1a7c23 */ /* 0x100fe20008000893 */
[----:B------:R-:W-:Y:S01]  /*36d0*/  @!P2 FMUL R33, R33, 0.5 ;  /* 0x3f0000002121a820 */ /* 0x000fe20000400000 */
[--C-:B------:R-:W-:Y:S01]  /*36e0*/  FFMA R149, R35, UR6, -R147.reuse ;  /* 0x0000000623957c23 */ /* 0x100fe20008000893 */
[--C-:B------:R-:W-:Y:S01]  /*36f0*/  FFMA R162, R27, UR6, -R147.reuse ;  /* 0x000000061ba27c23 */ /* 0x100fe20008000893 */
[--C-:B------:R-:W-:Y:S01]  /*3700*/  FFMA R27, R30, UR6, -R147.reuse ;  /* 0x000000061e1b7c23 */ /* 0x100fe20008000893 */
[--C-:B------:R-:W-:Y:S01]  /*3710*/  FFMA R151, R34, UR6, -R147.reuse ;  /* 0x0000000622977c23 */ /* 0x100fe20008000893 */
[----:B------:R-:W-:Y:S01]  /*3720*/  @!P5 FMUL R28, R28, 0.5 ;  /* 0x3f0000001c1cd820 */ /* 0x000fe20000400000 */
[----:B------:R-:W3:Y:S01]  /*3730*/  MUFU.EX2 R33, R33 ;  /* 0x0000002100217308 */ /* 0x000ee20000000800 */
[----:B-1----:R-:W-:Y:S01]  /*3740*/  @!P1 FMUL R22, R22, R22 ;  /* 0x0000001616169220 */ /* 0x002fe20000400000 */
[----:B------:R-:W-:Y:S01]  /*3750*/  FSETP.GEU.AND P1, PT, R142, -126, PT ;  /* 0xc2fc00008e00780b */ /* 0x000fe20003f2e000 */
[--C-:B------:R-:W-:Y:S01]  /*3760*/  FFMA R139, R39, UR6, -R147.reuse ;  /* 0x00000006278b7c23 */ /* 0x100fe20008000893 */
[--C-:B------:R-:W-:Y:S01]  /*3770*/  FFMA R133, R46, UR6, -R147.reuse ;  /* 0x000000062e857c23 */ /* 0x100fe20008000893 */
[--C-:B------:R-:W-:Y:S01]  /*3780*/  FFMA R143, R42, UR6, -R147.reuse ;  /* 0x000000062a8f7c23 */ /* 0x100fe20008000893 */
[--C-:B------:R-:W-:Y:S01]  /*3790*/  FFMA R128, R43, UR6, -R147.reuse ;  /* 0x000000062b807c23 */ /* 0x100fe20008000893 */
[----:B------:R-:W-:Y:S01]  /*37a0*/  @!P6 FMUL R20, R20, R20 ;  /* 0x000000141414e220 */ /* 0x000fe20000400000 */
[----:B------:R-:W1:Y:S01]  /*37b0*/  MUFU.EX2 R12, R12 ;  /* 0x0000000c000c7308 */ /* 0x000e620000000800 */
[----:B--2---:R-:W-:Y:S01]  /*37c0*/  @!P3 FMUL R15, R15, R15 ;  /* 0x0000000f0f0fb220 */ /* 0x004fe20000400000 */
[----:B------:R-:W-:Y:S01]  /*37d0*/  FSETP.GEU.AND P3, PT, R161, -126, PT ;  /* 0xc2fc0000a100780b */ /* 0x000fe20003f6e000 */
[--C-:B------:R-:W-:Y:S01]  /*37e0*/  FFMA R135, R38, UR6, -R147.reuse ;  /* 0x0000000626877c23 */ /* 0x100fe20008000893 */
[----:B------:R-:W-:Y:S01]  /*37f0*/  FSETP.GEU.AND P6, PT, R146, -126, PT ;  /* 0xc2fc00009200780b */ /* 0x000fe20003fce000 */
[--C-:B------:R-:W-:Y:S01]  /*3800*/  FFMA R138, R47, UR6, -R147.reuse ;  /* 0x000000062f8a7c23 */ /* 0x100fe20008000893 */
[--C-:B------:R-:W-:Y:S01]  /*3810*/  FFMA R125, R51, UR6, -R147.reuse ;  /* 0x00000006337d7c23 */ /* 0x100fe20008000893 */
[----:B------:R-:W-:Y:S01]  /*3820*/  @!P1 FMUL R142, R142, 0.5 ;  /* 0x3f0000008e8e9820 */ /* 0x000fe20000400000 */
[----:B------:R-:W2:Y:S01]  /*3830*/  MUFU.EX2 R28, R28 ;  /* 0x0000001c001c7308 */ /* 0x000ea20000000800 */
[----:B---3--:R-:W-:Y:S01]  /*3840*/  @!P2 FMUL R33, R33, R33 ;  /* 0x000000212121a220 */ /* 0x008fe20000400000 */
[----:B------:R-:W-:Y:S01]  /*3850*/  FSETP.GEU.AND P2, PT, R17, -126, PT ;  /* 0xc2fc00001100780b */ /* 0x000fe20003f4e000 */
[--C-:B------:R-:W-:Y:S01]  /*3860*/  FFMA R132, R54, UR6, -R147.reuse ;  /* 0x0000000636847c23 */ /* 0x100fe20008000893 */
[--C-:B------:R-:W-:Y:S01]  /*3870*/  FFMA R137, R55, UR6, -R147.reuse ;  /* 0x0000000637897c23 */ /* 0x100fe20008000893 */
[--C-:B------:R-:W-:Y:S01]  /*3880*/  FFMA R141, R58, UR6, -R147.reuse ;  /* 0x000000063a8d7c23 */ /* 0x100fe20008000893 */
[--C-:B------:R-:W-:Y:S01]  /*3890*/  FFMA R124, R59, UR6, -R147.reuse ;  /* 0x000000063b7c7c23 */ /* 0x100fe20008000893 */
[----:B------:R-:W-:Y:S01]  /*38a0*/  @!P3 FMUL R161, R161, 0.5 ;  /* 0x3f000000a1a1b820 */ /* 0x000fe20000400000 */
[----:B------:R3:W4:Y:S01]  /*38b0*/  MUFU.EX2 R31, R142 ;  /* 0x0000008e001f7308 */ /* 0x0007220000000800 */
[----:B-1----:R-:W-:Y:S01]  /*38c0*/  @!P4 FMUL R12, R12, R12 ;  /* 0x0000000c0c0cc220 */ /* 0x002fe20000400000 */
[----:B------:R-:W-:Y:S01]  /*38d0*/  FSETP.GEU.AND P4, PT, R159, -126, PT ;  /* 0xc2fc00009f00780b */ /* 0x000fe20003f8e000 */
[----:B------:R-:W-:Y:S01]  /*38e0*/  @!P6 FMUL R146, R146, 0.5 ;  /* 0x3f0000009292e820 */ /* 0x000fe20000400000 */
[--C-:B------:R-:W-:Y:S01]  /*38f0*/  FFMA R129, R62, UR6, -R147.reuse ;  /* 0x000000063e817c23 */ /* 0x100fe20008000893 */
[--C-:B------:R-:W-:Y:S01]  /*3900*/  FFMA R136, R63, UR6, -R147.reuse ;  /* 0x000000063f887c23 */ /* 0x100fe20008000893 */
[--C-:B------:R-:W-:Y:S01]  /*3910*/  FFMA R140, R66, UR6, -R147.reuse ;  /* 0x00000006428c7c23 */ /* 0x100fe20008000893 */
[----:B------:R-:W-:Y:S01]  /*3920*/  @!P2 FMUL R17, R17, 0.5 ;  /* 0x3f0000001111a820 */ /* 0x000fe20000400000 */
[----:B------:R-:W1:Y:S01]  /*3930*/  MUFU.EX2 R34, R161 ;  /* 0x000000a100227308 */ /* 0x000e620000000800 */
[----:B--2---:R-:W-:Y:S01]  /*3940*/  @!P5 FMUL R28, R28, R28 ;  /* 0x0000001c1c1cd220 */ /* 0x004fe20000400000 */
[----:B------:R-:W-:Y:S01]  /*3950*/  FSETP.GEU.AND P5, PT, R29, -126, PT ;  /* 0xc2fc00001d00780b */ /* 0x000fe20003fae000 */
[--C-:B---3--:R-:W-:Y:S01]  /*3960*/  FFMA R142, R50, UR6, -R147.reuse ;  /* 0x00000006328e7c23 */ /* 0x108fe20008000893 */
[--C-:B------:R-:W-:Y:S01]  /*3970*/  FFMA R67, R67, UR6, -R147.reuse ;  /* 0x0000000643437c23 */ /* 0x100fe20008000893 */
[--C-:B------:R-:W-:Y:S01]  /*3980*/  FFMA R70, R70, UR6, -R147.reuse ;  /* 0x0000000646467c23 */ /* 0x100fe20008000893 */
[--C-:B------:R-:W-:Y:S01]  /*3990*/  FFMA R71, R71, UR6, -R147.reuse ;  /* 0x0000000647477c23 */ /* 0x100fe20008000893 */
[----:B------:R-:W-:Y:S01]  /*39a0*/  @!P4 FMUL R159, R159, 0.5 ;  /* 0x3f0000009f9fc820 */ /* 0x000fe20000400000 */
[----:B------:R-:W2:Y:S01]  /*39b0*/  MUFU.EX2 R17, R17 ;  /* 0x0000001100117308 */ /* 0x000ea20000000800 */
[----:B----4-:R-:W-:Y:S01]  /*39c0*/  @!P1 FMUL R31, R31, R31 ;  /* 0x0000001f1f1f9220 */ /* 0x010fe20000400000 */
[----:B------:R-:W-:Y:S01]  /*39d0*/  FSETP.GEU.AND P1, PT, R155, -126, PT ;  /* 0xc2fc00009b00780b */ /* 0x000fe20003f2e000 */
        /* <DEDUP_REMOVED lines=12> */
[----:B------:R-:W-:Y:S01]  /*3aa0*/  @!P1 FMUL R155, R155, 0.5 ;  /* 0x3f0000009b9b9820 */ /* 0x000fe20000400000 */
[----:B------:R-:W1:Y:S01]  /*3ab0*/  MUFU.EX2 R29, R29 ;  /* 0x0000001d001d7308 */ /* 0x000e620000000800 */
[----:B--2---:R-:W-:Y:S01]  /*3ac0*/  @!P2 FMUL R17, R17, R17 ;  /* 0x000000111111a220 */ /* 0x004fe20000400000 */
[----:B------:R-:W2:Y:S01]  /*3ad0*/  SYNCS.PHASECHK.TRANS64.TRYWAIT P2, [R2+URZ+0x8808], R11 ;  /* 0x0088080b020075a7 */ /* 0x000ea2000804017f */
[--C-:B------:R-:W-:Y:S01]  /*3ae0*/  FFMA R90, R90, UR6, -R147.reuse ;  /* 0x000000065a5a7c23 */ /* 0x100fe20008000893 */
[--C-:B------:R-:W-:Y:S01]  /*3af0*/  FFMA R91, R91, UR6, -R147.reuse ;  /* 0x000000065b5b7c23 */ /* 0x100fe20008000893 */
[--C-:B------:R-:W-:Y:S01]  /*3b00*/  FFMA R94, R94, UR6, -R147.reuse ;  /* 0x000000065e5e7c23 */ /* 0x100fe20008000893 */
[--C-:B------:R-:W-:Y:S01]  /*3b10*/  FFMA R95, R95, UR6, -R147.reuse ;  /* 0x000000065f5f7c23 */ /* 0x100fe20008000893 */
[----:B------:R-:W-:Y:S01]  /*3b20*/  @!P3 FMUL R164, R164, 0.5 ;  /* 0x3f000000a4a4b820 */ /* 0x000fe20000400000 */
[----:B------:R-:W4:Y:S01]  /*3b30*/  MUFU.EX2 R39, R155 ;  /* 0x0000009b00277308 */ /* 0x000f220000000800 */
[----:B---3--:R-:W-:Y:S01]  /*3b40*/  @!P4 FMUL R35, R35, R35 ;  /* 0x000000232323c220 */ /* 0x008fe20000400000 */
[----:B------:R-:W-:Y:S01]  /*3b50*/  FSETP.GEU.AND P4, PT, R162, -126, PT ;  /* 0xc2fc0000a200780b */ /* 0x000fe20003f8e000 */
[--C-:B------:R-:W-:Y:S01]  /*3b60*/  FFMA R98, R98, UR6, -R147.reuse ;  /* 0x0000000662627c23 */ /* 0x100fe20008000893 */
[--C-:B------:R-:W-:Y:S01]  /*3b70*/  FFMA R99, R99, UR6, -R147.reuse ;  /* 0x0000000663637c23 */ /* 0x100fe20008000893 */
[--C-:B------:R-:W-:Y:S01]  /*3b80*/  FFMA R102, R102, UR6, -R147.reuse ;  /* 0x0000000666667c23 */ /* 0x100fe20008000893 */
[--C-:B------:R-:W-:Y:S01]  /*3b90*/  FFMA R103, R103, UR6, -R147.reuse ;  /* 0x0000000667677c23 */ /* 0x100fe20008000893 */
[--C-:B------:R-:W-:Y:S01]  /*3ba0*/  FFMA R106, R106, UR6, -R147.reuse ;  /* 0x000000066a6a7c23 */ /* 0x100fe20008000893 */
        /* <DEDUP_REMOVED lines=8> */
[----:B------:R-:W-:Y:S01]  /*3c30*/  MUFU.EX2 R47, R146 ;  /* 0x00000092002f7308 */ /* 0x000fe20000000800 */
[----:B----4-:R-:W-:Y:S01]  /*3c40*/  @!P1 FMUL R39, R39, R39 ;  /* 0x0000002727279220 */ /* 0x010fe20000400000 */
[----:B------:R-:W-:Y:S01]  /*3c50*/  FSETP.GEU.AND P1, PT, R144, -126, PT ;  /* 0xc2fc00009000780b */ /* 0x000fe20003f2e000 */
[--C-:B------:R-:W-:Y:S01]  /*3c60*/  FFMA R118, R118, UR6, -R147.reuse ;  /* 0x0000000676767c23 */ /* 0x100fe20008000893 */
[--C-:B------:R-:W-:Y:S01]  /*3c70*/  FFMA R119, R119, UR6, -R147.reuse ;  /* 0x0000000677777c23 */ /* 0x100fe20008000893 */
[--C-:B------:R-:W-:Y:S01]  /*3c80*/  FFMA R122, R122, UR6, -R147.reuse ;  /* 0x000000067a7a7c23 */ /* 0x100fe20008000893 */
[--C-:B------:R-:W-:Y:S01]  /*3c90*/  FFMA R123, R123, UR6, -R147.reuse ;  /* 0x000000067b7b7c23 */ /* 0x100fe20008000893 */
[----:B------:R-:W-:Y:S01]  /*3ca0*/  @!P5 FMUL R157, R157, 0.5 ;  /* 0x3f0000009d9dd820 */ /* 0x000fe20000400000 */
[----:B------:R-:W1:Y:S01]  /*3cb0*/  MUFU.EX2 R46, R162 ;  /* 0x000000a2002e7308 */ /* 0x000e620000000800 */
[----:B---3--:R-:W-:Y:S01]  /*3cc0*/  @!P3 FMUL R43, R43, R43 ;  /* 0x0000002b2b2bb220 */ /* 0x008fe20000400000 */
[----:B------:R-:W-:Y:S01]  /*3cd0*/  FSETP.GEU.AND P3, PT, R26, -126, PT ;  /* 0xc2fc00001a00780b */ /* 0x000fe20003f6e000 */
[--C-:B------:R-:W-:Y:S01]  /*3ce0*/  FFMA R126, R126, UR6, -R147.reuse ;  /* 0x000000067e7e7c23 */ /* 0x100fe20008000893 */
[--C-:B------:R-:W-:Y:S01]  /*3cf0*/  FFMA R127, R127, UR6, -R147.reuse ;  /* 0x000000067f7f7c23 */ /* 0x100fe20008000893 */
[--C-:B------:R-:W-:Y:S01]  /*3d00*/  FFMA R130, R130, UR6, -R147.reuse ;  /* 0x0000000682827c23 */ /* 0x100fe20008000893 */
[--C-:B------:R-:W-:Y:S01]  /*3d10*/  FFMA R131, R131, UR6, -R147.reuse ;  /* 0x0000000683837c23 */ /* 0x100fe20008000893 */
[----:B------:R-:W-:Y:S01]  /*3d20*/  @!P1 FMUL R144, R144, 0.5 ;  /* 0x3f00000090909820 */ /* 0x000fe20000400000 */
[----:B------:R-:W3:Y:S01]  /*3d30*/  MUFU.EX2 R38, R157 ;  /* 0x0000009d00267308 */ /* 0x000ee20000000800 */
[--C-:B------:R-:W-:Y:S01]  /*3d40*/  FFMA R134, R134, UR6, -R147.reuse ;  /* 0x0000000686867c23 */ /* 0x100fe20008000893 */
[----:B--2---:R-:W-:Y:S01]  /*3d50*/  P2R R145, PR, RZ, 0x4 ;  /* 0x00000004ff917803 */ /* 0x004fe20000000000 */
[--C-:B------:R-:W-:Y:S01]  /*3d60*/  FFMA R66, R24, UR6, -R147.reuse ;  /* 0x0000000618427c23 */ /* 0x100fe20008000893 */
[----:B------:R-:W-:Y:S01]  /*3d70*/  FSETP.GEU.AND P2, PT, R163, -126, PT ;  /* 0xc2fc0000a300780b */ /* 0x000fe20003f4e000 */
[--C-:B------:R-:W-:Y:S01]  /*3d80*/  FFMA R63, R25, UR6, -R147.reuse ;  /* 0x00000006193f7c23 */ /* 0x100fe20008000893 */
[--C-:B------:R-:W-:Y:S01]  /*3d90*/  FFMA R50, R152, UR6, -R147.reuse ;  /* 0x0000000698327c23 */ /* 0x100fe20008000893 */
[----:B------:R-:W-:Y:S01]  /*3da0*/  @!P3 FMUL R26, R26, 0.5 ;  /* 0x3f0000001a1ab820 */ /* 0x000fe20000400000 */
[----:B------:R-:W-:Y:S01]  /*3db0*/  MUFU.EX2 R144, R144 ;  /* 0x0000009000907308 */ /* 0x000fe20000000800 */
[----:B-1----:R-:W-:Y:S01]  /*3dc0*/  @!P4 FMUL R46, R46, R46 ;  /* 0x0000002e2e2ec220 */ /* 0x002fe20000400000 */
[----:B------:R-:W-:Y:S01]  /*3dd0*/  FSETP.GEU.AND P4, PT, R151, -126, PT ;  /* 0xc2fc00009700780b */ /* 0x000fe20003f8e000 */
[--C-:B------:R-:W-:Y:S01]  /*3de0*/  FFMA R51, R160, UR6, -R147.reuse ;  /* 0x00000006a0337c23 */ /* 0x100fe20008000893 */
[--C-:B------:R-:W-:Y:S01]  /*3df0*/  FFMA R54, R158, UR6, -R147.reuse ;  /* 0x000000069e367c23 */ /* 0x100fe20008000893 */
[--C-:B------:R-:W-:Y:S01]  /*3e00*/  FFMA R55, R156, UR6, -R147.reuse ;  /* 0x000000069c377c23 */ /* 0x100fe20008000893 */
[--C-:B------:R-:W-:Y:S01]  /*3e10*/  FFMA R58, R154, UR6, -R147.reuse ;  /* 0x000000069a3a7c23 */ /* 0x100fe20008000893 */
[--C-:B------:R-:W-:Y:S01]  /*3e20*/  FFMA R59, R150, UR6, -R147.reuse ;  /* 0x00000006963b7c23 */ /* 0x100fe20008000893 */
[----:B------:R-:W-:Y:S01]  /*3e30*/  MUFU.EX2 R146, R26 ;  /* 0x0000001a00927308 */ /* 0x000fe20000000800 */
[----:B------:R-:W-:Y:S01]  /*3e40*/  @!P2 FMUL R163, R163, 0.5 ;  /* 0x3f000000a3a3a820 */ /* 0x000fe20000400000 */
[----:B------:R-:W-:Y:S01]  /*3e50*/  FFMA R62, R148, UR6, -R147 ;  /* 0x00000006943e7c23 */ /* 0x000fe20008000893 */
[----:B---3--:R-:W-:Y:S01]  /*3e60*/  @!P5 FMUL R38, R38, R38 ;  /* 0x000000262626d220 */ /* 0x008fe20000400000 */
[----:B------:R-:W-:-:S03]  /*3e70*/  FSETP.GEU.AND P5, PT, R149, -126, PT ;  /* 0xc2fc00009500780b */ /* 0x000fc60003fae000 */
[----:B------:R-:W-:Y:S01]  /*3e80*/  @!P4 FMUL R151, R151, 0.5 ;  /* 0x3f0000009797c820 */ /* 0x000fe20000400000 */
[----:B------:R-:W1:Y:S08]  /*3e90*/  MUFU.EX2 R30, R163 ;  /* 0x000000a3001e7308 */ /* 0x000e700000000800 */
[----:B------:R-:W-:Y:S01]  /*3ea0*/  MUFU.EX2 R151, R151 ;  /* 0x0000009700977308 */ /* 0x000fe20000000800 */
[----:B-1----:R-:W-:Y:S01]  /*3eb0*/  @!P2 FMUL R30, R30, R30 ;  /* 0x0000001e1e1ea220 */ /* 0x002fe20000400000 */
[----:B------:R-:W-:-:S13]  /*3ec0*/  FSETP.GEU.AND P2, PT, R153, -126, PT ;  /* 0xc2fc00009900780b */ /* 0x000fda0003f4e000 */
[----:B------:R-:W-:-:S04]  /*3ed0*/  @!P2 FMUL R153, R153, 0.5 ;  /* 0x3f0000009999a820 */ /* 0x000fc80000400000 */
[----:B------:R1:W2:Y:S02]  /*3ee0*/  MUFU.EX2 R42, R153 ;  /* 0x00000099002a7308 */ /* 0x0002a40000000800 */
[----:B-1----:R-:W-:Y:S02]  /*3ef0*/  P2R R153, PR, RZ, 0x40 ;  /* 0x00000040ff997803 */ /* 0x002fe40000000000 */
[----:B------:R-:W-:Y:S01]  /*3f00*/  ISETP.NE.AND P6, PT, R145, RZ, PT ;  /* 0x000000ff9100720c */ /* 0x000fe20003fc5270 */
[----:B------:R-:W-:Y:S01]  /*3f10*/  FFMA R145, R107, UR6, -R147 ;  /* 0x000000066b917c23 */ /* 0x000fe20008000893 */
[----:B--2---:R-:W-:Y:S01]  /*3f20*/  @!P2 FMUL R42, R42, R42 ;  /* 0x0000002a2a2aa220 */ /* 0x004fe20000400000 */
[----:B------:R-:W-:-:S13]  /*3f30*/  FSETP.GEU.AND P2, PT, R27, -126, PT ;  /* 0xc2fc00001b00780b */ /* 0x000fda0003f4e000 */
[----:B------:R-:W-:-:S04]  /*3f40*/  @!P2 FMUL R27, R27, 0.5 ;  /* 0x3f0000001b1ba820 */ /* 0x000fc80000400000 */
[----:B------:R1:W2:Y:S01]  /*3f50*/  MUFU.EX2 R107, R27 ;  /* 0x0000001b006b7308 */ /* 0x0002a20000000800 */
[----:B------:R-:W-:Y:S05]  /*3f60*/  @!P6 BRA `(.L_x_23) ;  /* 0x000000dc00bce947 */ /* 0x000fea0003800000 */
.L_x_77:
[----:B--2---:R-:W-:Y:S01]  /*3f70*/  @!P2 FMUL R107, R107, R107 ;  /* 0x0000006b6b6ba220 */ /* 0x004fe20000400000 */
[----:B------:R-:W-:Y:S01]  /*3f80*/  @!P3 FMUL R146, R146, R146 ;  /* 0x000000929292b220 */ /* 0x000fe20000400000 */
[----:B------:R-:W-:Y:S01]  /*3f90*/  F2FP.F16.F32.PACK_AB R24, R73, R72 ;  /* 0x000000484918723e */ /* 0x000fe200000000ff */
[----:B------:R-:W-:Y:S01]  /*3fa0*/  UIADD3 UR6, UR14, 0x200, URZ ;  /* 0x000002000e067890 */ /* 0x000fe2000fffe03f */
[----:B------:R-:W-:Y:S01]  /*3fb0*/  F2FP.F16.F32.PACK_AB R26, R88, R77 ;  /* 0x0000004d581a723e */ /* 0x000fe200000000ff */
[----:B------:R-:W-:Y:S01]  /*3fc0*/  UMOV UR7, 0xc0000010 ;  /* 0xc000001000077882 */ /* 0x000fe20000000000 */
[----:B------:R-:W-:Y:S01]  /*3fd0*/  F2FP.F16.F32.PACK_AB R25, R46, R43 ;  /* 0x0000002b2e19723e */ /* 0x000fe200000000ff */
[----:B------:R-:W-:Y:S01]  /*3fe0*/  @!P5 FMUL R149, R149, 0.5 ;  /* 0x3f0000009595d820 */ /* 0x000fe20000400000 */
[----:B-1----:R-:W-:Y:S01]  /*3ff0*/  F2FP.F16.F32.PACK_AB R27, R146, R107 ;  /* 0x0000006b921b723e */ /* 0x002fe200000000ff */
[----:B------:R-:W-:Y:S01]  /*4000*/  @!P4 FMUL R151, R151, R151 ;  /* 0x000000979797c220 */ /* 0x000fe20000400000 */
[----:B------:R-:W-:Y:S01]  /*4010*/  ISETP.NE.AND P6, PT, R153, RZ, PT ;  /* 0x000000ff9900720c */ /* 0x000fe20003fc5270 */
[----:B------:R-:W1:Y:S01]  /*4020*/  MUFU.EX2 R148, R149 ;  /* 0x0000009500947308 */ /* 0x000e620000000800 */
[----:B------:R-:W-:Y:S01]  /*4030*/  WARPGROUP.ARRIVE ;  /* 0x00000000000079c5 */ /* 0x000fe20000000000 */
[----:B------:R-:W-:Y:S01]  /*4040*/  FSETP.GEU.AND P3, PT, R139, -126, PT ;  /* 0xc2fc00008b00780b */ /* 0x000fe20003f6e000 */
[----:B------:R-:W-:Y:S01]  /*4050*/  @!P1 FMUL R144, R144, R144 ;  /* 0x0000009090909220 */ /* 0x000fe20000400000 */
[----:B------:R-:W-:Y:S01]  /*4060*/  FSETP.GEU.AND P2, PT, R135, -126, PT ;  /* 0xc2fc00008700780b */ /* 0x000fe20003f4e000 */
[----:B------:R-:W-:Y:S01]  /*4070*/  ULDC UR15, c[0x0][0x604] ;  /* 0x00018100000f7ab9 */ /* 0x000fe20000000800 */
[----:B------:R-:W-:Y:S01]  /*4080*/  FSETP.GEU.AND P4, PT, R143, -126, PT ;  /* 0xc2fc00008f00780b */ /* 0x000fe20003f8e000 */
[----:B------:R-:W-:Y:S01]  /*4090*/  HGMMA.64x16x16.F32 R152, R24, gdesc[UR4].tnspB, RZ, !UPT, gsb0 ;  /* 0x4020000418987df0 */ /* 0x000fe2000c0008ff */
[----:B------:R-:W-:Y:S01]  /*40a0*/  UIADD3 UR6, UR14, 0x220, URZ ;  /* 0x000002200e067890 */ /* 0x000fe2000fffe03f */
[----:B------:R-:W-:Y:S01]  /*40b0*/  FSETP.GEU.AND P1, PT, R120, -126, PT ;  /* 0xc2fc00007800780b */ /* 0x000fe20003f2e000 */
[----:B------:R-:W-:Y:S01]  /*40c0*/  UMOV UR7, 0xc0000010 ;  /* 0xc000001000077882 */ /* 0x000fe20000000000 */
[----:B------:R-:W-:Y:S01]  /*40d0*/  ULDC UR17, c[0x0][0x28c] ;  /* 0x0000a30000117ab9 */ /* 0x000fe20000000800 */
[----:B------:R-:W-:Y:S01]  /*40e0*/  @!P6 FMUL R47, R47, R47 ;  /* 0x0000002f2f2fe220 */ /* 0x000fe20000400000 */
[----:B------:R-:W-:Y:S01]  /*40f0*/  FSETP.GEU.AND P6, PT, R121, -126, PT ;  /* 0xc2fc00007900780b */ /* 0x000fe20003fce000 */
[----:B------:R-:W-:-:S02]  /*4100*/  VIADD R10, R10, 0x100 ;  /* 0x000001000a0a7836 */ /* 0x000fc40000000000 */
[----:B------:R-:W-:Y:S01]  /*4110*/  @!P3 FMUL R139, R139, 0.5 ;  /* 0x3f0000008b8bb820 */ /* 0x000fe20000400000 */
[----:B------:R-:W-:Y:S01]  /*4120*/  LEA.HI.SX32 R18, R18, 0xffffffff, 0x18 ;  /* 0xffffffff12127811 */ /* 0x000fe200078fc2ff */
[----:B------:R-:W-:Y:S01]  /*4130*/  @!P2 FMUL R135, R135, 0.5 ;  /* 0x3f0000008787a820 */ /* 0x000fe20000400000 */
[----:B-1----:R-:W-:Y:S01]  /*4140*/  @!P5 FMUL R148, R148, R148 ;  /* 0x000000949494d220 */ /* 0x002fe20000400000 */
[----:B------:R-:W-:Y:S01]  /*4150*/  FSETP.GEU.AND P5, PT, R128, -126, PT ;  /* 0xc2fc00008000780b */ /* 0x000fe20003fae000 */
[----:B------:R-:W-:Y:S01]  /*4160*/  @!P4 FMUL R143, R143, 0.5 ;  /* 0x3f0000008f8fc820 */ /* 0x000fe20000400000 */
[----:B------:R-:W1:Y:S01]  /*4170*/  MUFU.EX2 R150, R135 ;  /* 0x0000008700967308 */ /* 0x000e620000000800 */
[----:B------:R-:W-:-:S03]  /*4180*/  @!P1 FMUL R120, R120, 0.5 ;  /* 0x3f00000078789820 */ /* 0x000fc60000400000 */
[----:B------:R-:W-:-:S04]  /*4190*/  @!P6 FMUL R121, R121, 0.5 ;  /* 0x3f0000007979e820 */ /* 0x000fc80000400000 */
[----:B------:R-:W2:Y:S03]  /*41a0*/  MUFU.EX2 R139, R139 ;  /* 0x0000008b008b7308 */ /* 0x000ea60000000800 */
[----:B------:R-:W-:-:S05]  /*41b0*/  @!P5 FMUL R128, R128, 0.5 ;  /* 0x3f0000008080d820 */ /* 0x000fca0000400000 */
[----:B------:R-:W4:Y:S01]  /*41c0*/  MUFU.EX2 R143, R143 ;  /* 0x0000008f008f7308 */ /* 0x000f220000000800 */
[----:B-1----:R-:W-:Y:S01]  /*41d0*/  @!P2 FMUL R150, R150, R150 ;  /* 0x000000969696a220 */ /* 0x002fe20000400000 */
[----:B------:R-:W-:-:S06]  /*41e0*/  FSETP.GEU.AND P2, PT, R133, -126, PT ;  /* 0xc2fc00008500780b */ /* 0x000fcc0003f4e000 */
[----:B------:R-:W1:Y:S01]  /*41f0*/  MUFU.EX2 R128, R128 ;  /* 0x0000008000807308 */ /* 0x000e620000000800 */
[----:B--2---:R-:W-:Y:S01]  /*4200*/  @!P3 FMUL R139, R139, R139 ;  /* 0x0000008b8b8bb220 */ /* 0x004fe20000400000 */
[----:B------:R-:W-:Y:S01]  /*4210*/  FSETP.GEU.AND P3, PT, R138, -126, PT ;  /* 0xc2fc00008a00780b */ /* 0x000fe20003f6e000 */
[----:B------:R-:W-:Y:S02]  /*4220*/  WARPGROUP.DEPBAR.LE gsb0, 0x0 ;  /* 0x00008000000079c5 */ /* 0x000fe40000010000 */
[----:B------:R-:W-:Y:S02]  /*4230*/  F2FP.F16.F32.PACK_AB R24, R68, R69 ;  /* 0x000000454418723e */ /* 0x000fe400000000ff */
[----:B------:R-:W-:Y:S01]  /*4240*/  @!P2 FMUL R133, R133, 0.5 ;  /* 0x3f0000008585a820 */ /* 0x000fe20000400000 */
[----:B------:R-:W-:Y:S01]  /*4250*/  F2FP.F16.F32.PACK_AB R25, R148, R151 ;  /* 0x000000979419723e */ /* 0x000fe200000000ff */
[----:B----4-:R-:W-:Y:S01]  /*4260*/  @!P4 FMUL R143, R143, R143 ;  /* 0x0000008f8f8fc220 */ /* 0x010fe20000400000 */
[----:B------:R-:W-:Y:S01]  /*4270*/  F2FP.F16.F32.PACK_AB R26, R64, R65 ;  /* 0x00000041401a723e */ /* 0x000fe200000000ff */
[----:B---3--:R-:W2:Y:S01]  /*4280*/  MUFU.EX2 R11, R120 ;  /* 0x00000078000b7308 */ /* 0x008ea20000000800 */
[----:B------:R-:W-:-:S02]  /*4290*/  F2FP.F16.F32.PACK_AB R27, R139, R150 ;  /* 0x000000968b1b723e */ /* 0x000fc400000000ff */
[----:B------:R-:W-:Y:S01]  /*42a0*/  FSETP.GEU.AND P4, PT, R142, -126, PT ;  /* 0xc2fc00008e00780b */ /* 0x000fe20003f8e000 */
[----:B------:R-:W-:Y:S01]  /*42b0*/  @!P3 FMUL R138, R138, 0.5 ;  /* 0x3f0000008a8ab820 */ /* 0x000fe20000400000 */
[----:B------:R-:W-:Y:S01]  /*42c0*/  WARPGROUP.ARRIVE ;  /* 0x00000000000079c5 */ /* 0x000fe20000000000 */
[----:B-1----:R-:W-:Y:S01]  /*42d0*/  @!P5 FMUL R128, R128, R128 ;  /* 0x000000808080d220 */ /* 0x002fe20000400000 */
[----:B------:R-:W-:Y:S01]  /*42e0*/  FSETP.GEU.AND P5, PT, R125, -126, PT ;  /* 0xc2fc00007d00780b */ /* 0x000fe20003fae000 */
[----:B------:R-:W1:Y:S03]  /*42f0*/  MUFU.EX2 R133, R133 ;  /* 0x0000008500857308 */ /* 0x000e660000000800 */
[----:B------:R-:W-:Y:S01]  /*4300*/  HGMMA.64x16x16.F32 R152, R24, gdesc[UR4].tnspB, R152, gsb0 ;  /* 0x4020000418987df0 */ /* 0x000fe20008000898 */
[----:B------:R-:W-:Y:S01]  /*4310*/  UIADD3 UR6, UR14, 0x240, URZ ;  /* 0x000002400e067890 */ /* 0x000fe2000fffe03f */
[----:B------:R-:W-:-:S03]  /*4320*/  UMOV UR7, 0xc0000010 ;  /* 0xc000001000077882 */ /* 0x000fc60000000000 */
[----:B------:R-:W3:Y:S01]  /*4330*/  MUFU.EX2 R138, R138 ;  /* 0x0000008a008a7308 */ /* 0x000ee20000000800 */
[----:B------:R-:W-:Y:S01]  /*4340*/  @!P4 FMUL R142, R142, 0.5 ;  /* 0x3f0000008e8ec820 */ /* 0x000fe20000400000 */
[----:B--2---:R-:W-:Y:S01]  /*4350*/  @!P1 FMUL R11, R11, R11 ;  /* 0x0000000b0b0b9220 */ /* 0x004fe20000400000 */
[----:B------:R-:W-:Y:S01]  /*4360*/  FSETP.GEU.AND P1, PT, R116, -126, PT ;  /* 0xc2fc00007400780b */ /* 0x000fe20003f2e000 */
[----:B------:R-:W-:-:S04]  /*4370*/  @!P5 FMUL R125, R125, 0.5 ;  /* 0x3f0000007d7dd820 */ /* 0x000fc80000400000 */
[----:B------:R-:W2:Y:S01]  /*4380*/  MUFU.EX2 R142, R142 ;  /* 0x0000008e008e7308 */ /* 0x000ea20000000800 */
[----:B-1----:R-:W-:Y:S01]  /*4390*/  @!P2 FMUL R133, R133, R133 ;  /* 0x000000858585a220 */ /* 0x002fe20000400000 */
[----:B------:R-:W-:-:S06]  /*43a0*/  FSETP.GEU.AND P2, PT, R132, -126, PT ;  /* 0xc2fc00008400780b */ /* 0x000fcc0003f4e000 */
[----:B------:R-:W1:Y:S01]  /*43b0*/  MUFU.EX2 R125, R125 ;  /* 0x0000007d007d7308 */ /* 0x000e620000000800 */
[----:B---3--:R-:W-:Y:S01]  /*43c0*/  @!P3 FMUL R138, R138, R138 ;  /* 0x0000008a8a8ab220 */ /* 0x008fe20000400000 */
[----:B------:R-:W-:Y:S01]  /*43d0*/  FSETP.GEU.AND P3, PT, R137, -126, PT ;  /* 0xc2fc00008900780b */ /* 0x000fe20003f6e000 */
[----:B------:R-:W-:-:S04]  /*43e0*/  @!P1 FMUL R116, R116, 0.5 ;  /* 0x3f00000074749820 */ /* 0x000fc80000400000 */
[----:B------:R-:W-:Y:S01]  /*43f0*/  @!P2 FMUL R132, R132, 0.5 ;  /* 0x3f0000008484a820 */ /* 0x000fe20000400000 */
[----:B------:R-:W3:Y:S01]  /*4400*/  MUFU.EX2 R135, R116 ;  /* 0x0000007400877308 */ /* 0x000ee20000000800 */
[----:B--2---:R-:W-:Y:S01]  /*4410*/  @!P4 FMUL R142, R142, R142 ;  /* 0x0000008e8e8ec220 */ /* 0x004fe20000400000 */
[----:B------:R-:W-:-:S05]  /*4420*/  FSETP.GEU.AND P4, PT, R141, -126, PT ;  /* 0xc2fc00008d00780b */ /* 0x000fca0003f8e000 */
[----:B------:R-:W-:Y:S01]  /*4430*/  @!P3 FMUL R137, R137, 0.5 ;  /* 0x3f0000008989b820 */ /* 0x000fe20000400000 */
[----:B------:R-:W2:Y:S01]  /*4440*/  MUFU.EX2 R132, R132 ;  /* 0x0000008400847308 */ /* 0x000ea20000000800 */
[----:B-1----:R-:W-:Y:S01]  /*4450*/  @!P5 FMUL R125, R125, R125 ;  /* 0x0000007d7d7dd220 */ /* 0x002fe20000400000 */
[----:B------:R-:W-:Y:S01]  /*4460*/  FSETP.GEU.AND P5, PT, R124, -126, PT ;  /* 0xc2fc00007c00780b */ /* 0x000fe20003fae000 */
[----:B------:R-:W-:Y:S02]  /*4470*/  WARPGROUP.DEPBAR.LE gsb0, 0x0 ;  /* 0x00008000000079c5 */ /* 0x000fe40000010000 */
[----:B------:R-:W-:-:S03]  /*4480*/  F2FP.F16.F32.PACK_AB R24, R84, R85 ;  /* 0x000000555418723e */ /* 0x000fc600000000ff */
[----:B------:R-:W1:Y:S01]  /*4490*/  MUFU.EX2 R137, R137 ;  /* 0x0000008900897308 */ /* 0x000e620000000800 */
[----:B------:R-:W-:Y:S01]  /*44a0*/  F2FP.F16.F32.PACK_AB R25, R128, R143 ;  /* 0x0000008f8019723e */ /* 0x000fe200000000ff */
[----:B------:R-:W-:Y:S01]  /*44b0*/  @!P4 FMUL R141, R141, 0.5 ;  /* 0x3f0000008d8dc820 */ /* 0x000fe20000400000 */
[----:B------:R-:W-:Y:S01]  /*44c0*/  F2FP.F16.F32.PACK_AB R26, R61, R76 ;  /* 0x0000004c3d1a723e */ /* 0x000fe200000000ff */
[----:B---3--:R-:W-:Y:S01]  /*44d0*/  @!P1 FMUL R135, R135, R135 ;  /* 0x0000008787879220 */ /* 0x008fe20000400000 */
[----:B------:R-:W-:Y:S01]  /*44e0*/  F2FP.F16.F32.PACK_AB R27, R138, R133 ;  /* 0x000000858a1b723e */ /* 0x000fe200000000ff */
[----:B------:R-:W-:Y:S01]  /*44f0*/  FADD R76, R76, R11 ;  /* 0x0000000b4c4c7221 */ /* 0x000fe20000000000 */
[----:B------:R-:W-:Y:S01]  /*4500*/  @!P5 FMUL R124, R124, 0.5 ;  /* 0x3f0000007c7cd820 */ /* 0x000fe20000400000 */
[----:B------:R-:W3:Y:S01]  /*4510*/  MUFU.EX2 R141, R141 ;  /* 0x0000008d008d7308 */ /* 0x000ee20000000800 */
[----:B------:R-:W-:Y:S01]  /*4520*/  WARPGROUP.ARRIVE ;  /* 0x00000000000079c5 */ /* 0x000fe20000000000 */
[----:B--2---:R-:W-:Y:S01]  /*4530*/  @!P2 FMUL R132, R132, R132 ;  /* 0x000000848484a220 */ /* 0x004fe20000400000 */
[----:B------:R-:W-:Y:S01]  /*4540*/  FSETP.GEU.AND P2, PT, R129, -126, PT ;  /* 0xc2fc00008100780b */ /* 0x000fe20003f4e000 */
[----:B------:R-:W-:Y:S01]  /*4550*/  FADD R85, R85, R144 ;  /* 0x0000009055557221 */ /* 0x000fe20000000000 */
[----:B------:R-:W-:-:S02]  /*4560*/  FSETP.GEU.AND P1, PT, R112, -126, PT ;  /* 0xc2fc00007000780b */ /* 0x000fc40003f2e000 */
[----:B------:R-:W-:Y:S01]  /*4570*/  HGMMA.64x16x16.F32 R152, R24, gdesc[UR4].tnspB, R152, gsb0 ;  /* 0x4020000418987df0 */ /* 0x000fe20008000898 */
[----:B------:R-:W-:Y:S01]  /*4580*/  UIADD3 UR6, UR14, 0x260, URZ ;  /* 0x000002600e067890 */ /* 0x000fe2000fffe03f */
[----:B-1----:R-:W-:Y:S01]  /*4590*/  @!P3 FMUL R137, R137, R137 ;  /* 0x000000898989b220 */ /* 0x002fe20000400000 */
[----:B------:R-:W-:Y:S01]  /*45a0*/  UMOV UR7, 0xc0000010 ;  /* 0xc000001000077882 */ /* 0x000fe20000000000 */
[----:B------:R-:W-:Y:S01]  /*45b0*/  FSETP.GEU.AND P3, PT, R136, -126, PT ;  /* 0xc2fc00008800780b */ /* 0x000fe20003f6e000 */
[----:B------:R-:W1:Y:S04]  /*45c0*/  MUFU.EX2 R124, R124 ;  /* 0x0000007c007c7308 */ /* 0x000e680000000800 */
[----:B------:R-:W-:Y:S01]  /*45d0*/  @!P2 FMUL R129, R129, 0.5 ;  /* 0x3f0000008181a820 */ /* 0x000fe20000400000 */
[----:B---3--:R-:W-:Y:S01]  /*45e0*/  @!P4 FMUL R141, R141, R141 ;  /* 0x0000008d8d8dc220 */ /* 0x008fe20000400000 */
[----:B------:R-:W-:Y:S01]  /*45f0*/  FSETP.GEU.AND P4, PT, R140, -126, PT ;  /* 0xc2fc00008c00780b */ /* 0x000fe20003f8e000 */
[----:B------:R-:W-:Y:S01]  /*4600*/  @!P1 FMUL R112, R112, 0.5 ;  /* 0x3f00000070709820 */ /* 0x000fe20000400000 */
[----:B------:R-:W2:Y:S04]  /*4610*/  MUFU.EX2 R121, R121 ;  /* 0x0000007900797308 */ /* 0x000ea80000000800 */
[----:B------:R-:W-:-:S04]  /*4620*/  @!P3 FMUL R136, R136, 0.5 ;  /* 0x3f0000008888b820 */ /* 0x000fc80000400000 */
[----:B------:R-:W3:Y:S01]  /*4630*/  MUFU.EX2 R129, R129 ;  /* 0x0000008100817308 */ /* 0x000ee20000000800 */
[----:B-1----:R-:W-:Y:S01]  /*4640*/  @!P5 FMUL R124, R124, R124 ;  /* 0x0000007c7c7cd220 */ /* 0x002fe20000400000 */
[----:B------:R-:W-:Y:S01]  /*4650*/  FSETP.GEU.AND P5, PT, R67, -126, PT ;  /* 0xc2fc00004300780b */ /* 0x000fe20003fae000 */
[----:B------:R-:W-:-:S05]  /*4660*/  @!P4 FMUL R140, R140, 0.5 ;  /* 0x3f0000008c8cc820 */ /* 0x000fca0000400000 */
[----:B------:R-:W1:Y:S01]  /*4670*/  MUFU.EX2 R136, R136 ;  /* 0x0000008800887308 */ /* 0x000e620000000800 */
[----:B--2---:R-:W-:Y:S01]  /*4680*/  @!P6 FMUL R121, R121, R121 ;  /* 0x000000797979e220 */ /* 0x004fe20000400000 */
[----:B------:R-:W-:-:S03]  /*4690*/  FSETP.GEU.AND P6, PT, R117, -126, PT ;  /* 0xc2fc00007500780b */ /* 0x000fc60003fce000 */
[----:B------:R-:W-:Y:S02]  /*46a0*/  FADD R84, R84, R121 ;  /* 0x0000007954547221 */ /* 0x000fe40000000000 */
[----:B------:R-:W-:Y:S01]  /*46b0*/  @!P5 FMUL R67, R67, 0.5 ;  /* 0x3f0000004343d820 */ /* 0x000fe20000400000 */
[----:B------:R-:W2:Y:S01]  /*46c0*/  MUFU.EX2 R140, R140 ;  /* 0x0000008c008c7308 */ /* 0x000ea20000000800 */
[----:B---3--:R-:W-:Y:S01]  /*46d0*/  @!P2 FMUL R129, R129, R129 ;  /* 0x000000818181a220 */ /* 0x008fe20000400000 */
[----:B------:R-:W-:Y:S01]  /*46e0*/  FSETP.GEU.AND P2, PT, R70, -126, PT ;  /* 0xc2fc00004600780b */ /* 0x000fe20003f4e000 */
[----:B------:R-:W-:Y:S02]  /*46f0*/  WARPGROUP.DEPBAR.LE gsb0, 0x0 ;  /* 0x00008000000079c5 */ /* 0x000fe40000010000 */
[----:B------:R-:W-:-:S03]  /*4700*/  F2FP.F16.F32.PACK_AB R24, R57, R60 ;  /* 0x0000003c3918723e */ /* 0x000fc600000000ff */
[----:B------:R-:W3:Y:S01]  /*4710*/  MUFU.EX2 R67, R67 ;  /* 0x0000004300437308 */ /* 0x000ee20000000800 */
[----:B------:R-:W-:Y:S01]  /*4720*/  F2FP.F16.F32.PACK_AB R25, R125, R142 ;  /* 0x0000008e7d19723e */ /* 0x000fe200000000ff */
[----:B-1----:R-:W-:Y:S01]  /*4730*/  @!P3 FMUL R136, R136, R136 ;  /* 0x000000888888b220 */ /* 0x002fe20000400000 */
[----:B------:R-:W-:Y:S01]  /*4740*/  F2FP.F16.F32.PACK_AB R26, R52, R53 ;  /* 0x00000035341a723e */ /* 0x000fe200000000ff */
[----:B------:R-:W-:Y:S01]  /*4750*/  @!P6 FMUL R117, R117, 0.5 ;  /* 0x3f0000007575e820 */ /* 0x000fe20000400000 */
[----:B------:R-:W-:Y:S01]  /*4760*/  F2FP.F16.F32.PACK_AB R27, R137, R132 ;  /* 0x00000084891b723e */ /* 0x000fe200000000ff */
[----:B------:R-:W-:Y:S01]  /*4770*/  FADD R60, R60, R135 ;  /* 0x000000873c3c7221 */ /* 0x000fe20000000000 */
[----:B------:R-:W-:Y:S01]  /*4780*/  FSETP.GEU.AND P3, PT, R71, -126, PT ;  /* 0xc2fc00004700780b */ /* 0x000fe20003f6e000 */
[----:B------:R-:W-:Y:S01]  /*4790*/  @!P2 FMUL R70, R70, 0.5 ;  /* 0x3f0000004646a820 */ /* 0x000fe20000400000 */
[----:B------:R-:W-:Y:S01]  /*47a0*/  WARPGROUP.ARRIVE ;  /* 0x00000000000079c5 */ /* 0x000fe20000000000 */
[----:B------:R-:W1:Y:S01]  /*47b0*/  MUFU.EX2 R112, R112 ;  /* 0x0000007000707308 */ /* 0x000e620000000800 */
[----:B--2---:R-:W-:Y:S01]  /*47c0*/  @!P4 FMUL R140, R140, R140 ;  /* 0x0000008c8c8cc220 */ /* 0x004fe20000400000 */
[----:B------:R-:W-:-:S03]  /*47d0*/  FSETP.GEU.AND P4, PT, R74, -126, PT ;  /* 0xc2fc00004a00780b */ /* 0x000fc60003f8e000 */
[----:B------:R-:W-:Y:S01]  /*47e0*/  HGMMA.64x16x16.F32 R152, R24, gdesc[UR4].tnspB, R152, gsb0 ;  /* 0x4020000418987df0 */ /* 0x000fe20008000898 */
[----:B------:R-:W-:Y:S01]  /*47f0*/  UIADD3 UR6, UR14, 0x280, URZ ;  /* 0x000002800e067890 */ /* 0x000fe2000fffe03f */
[----:B---3--:R-:W-:Y:S01]  /*4800*/  @!P5 FMUL R67, R67, R67 ;  /* 0x000000434343d220 */ /* 0x008fe20000400000 */
[----:B------:R-:W-:Y:S01]  /*4810*/  UMOV UR7, 0xc0000010 ;  /* 0xc000001000077882 */ /* 0x000fe20000000000 */
[----:B------:R-:W2:Y:S01]  /*4820*/  MUFU.EX2 R70, R70 ;  /* 0x0000004600467308 */ /* 0x000ea20000000800 */
[----:B------:R-:W-:Y:S01]  /*4830*/  @!P3 FMUL R71, R71, 0.5 ;  /* 0x3f0000004747b820 */ /* 0x000fe20000400000 */
[----:B------:R-:W-:-:S04]  /*4840*/  FSETP.GEU.AND P5, PT, R75, -126, PT ;  /* 0xc2fc00004b00780b */ /* 0x000fc80003fae000 */
[----:B------:R-:W-:Y:S02]  /*4850*/  @!P4 FMUL R74, R74, 0.5 ;  /* 0x3f0000004a4ac820 */ /* 0x000fe40000400000 */
[----:B------:R-:W3:Y:S01]  /*4860*/  MUFU.EX2 R71, R71 ;  /* 0x0000004700477308 */ /* 0x000ee20000000800 */
[----:B-1----:R-:W-:Y:S01]  /*4870*/  @!P1 FMUL R112, R112, R112 ;  /* 0x0000007070709220 */ /* 0x002fe20000400000 */
[----:B------:R-:W-:-:S03]  /*4880*/  FSETP.GEU.AND P1, PT, R108, -126, PT ;  /* 0xc2fc00006c00780b */ /* 0x000fc60003f2e000 */
[----:B------:R-:W-:Y:S02]  /*4890*/  FADD R53, R53, R112 ;  /* 0x0000007035357221 */ /* 0x000fe40000000000 */
[----:B------:R-:W-:Y:S01]  /*48a0*/  @!P5 FMUL R75, R75, 0.5 ;  /* 0x3f0000004b4bd820 */ /* 0x000fe20000400000 */
[----:B------:R-:W1:Y:S01]  /*48b0*/  MUFU.EX2 R120, R117 ;  /* 0x0000007500787308 */ /* 0x000e620000000800 */
[----:B--2---:R-:W-:Y:S01]  /*48c0*/  @!P2 FMUL R70, R70, R70 ;  /* 0x000000464646a220 */ /* 0x004fe20000400000 */
[----:B------:R-:W-:-:S05]  /*48d0*/  FSETP.GEU.AND P2, PT, R78, -126, PT ;  /* 0xc2fc00004e00780b */ /* 0x000fca0003f4e000 */
[----:B------:R-:W-:Y:S01]  /*48e0*/  @!P1 FMUL R108, R108, 0.5 ;  /* 0x3f0000006c6c9820 */ /* 0x000fe20000400000 */
[----:B------:R-:W2:Y:S01]  /*48f0*/  MUFU.EX2 R74, R74 ;  /* 0x0000004a004a7308 */ /* 0x000ea20000000800 */
[----:B---3--:R-:W-:Y:S01]  /*4900*/  @!P3 FMUL R71, R71, R71 ;  /* 0x000000474747b220 */ /* 0x008fe20000400000 */
[----:B------:R-:W-:-:S05]  /*4910*/  FSETP.GEU.AND P3, PT, R79, -126, PT ;  /* 0xc2fc00004f00780b */ /* 0x000fca0003f6e000 */
[----:B------:R-:W-:Y:S01]  /*4920*/  @!P2 FMUL R78, R78, 0.5 ;  /* 0x3f0000004e4ea820 */ /* 0x000fe20000400000 */
[----:B------:R-:W3:Y:S01]  /*4930*/  MUFU.EX2 R108, R108 ;  /* 0x0000006c006c7308 */ /* 0x000ee20000000800 */
[----:B-1----:R-:W-:Y:S01]  /*4940*/  @!P6 FMUL R120, R120, R120 ;  /* 0x000000787878e220 */ /* 0x002fe20000400000 */
[----:B------:R-:W-:-:S03]  /*4950*/  FSETP.GEU.AND P6, PT, R113, -126, PT ;  /* 0xc2fc00007100780b */ /* 0x000fc60003fce000 */
[----:B------:R-:W-:Y:S01]  /*4960*/  FADD R61, R61, R120 ;  /* 0x000000783d3d7221 */ /* 0x000fe20000000000 */
[----:B------:R-:W-:Y:S02]  /*4970*/  WARPGROUP.DEPBAR.LE gsb0, 0x0 ;  /* 0x00008000000079c5 */ /* 0x000fe40000010000 */
[----:B------:R-:W-:Y:S01]  /*4980*/  F2FP.F16.F32.PACK_AB R24, R48, R49 ;  /* 0x000000313018723e */ /* 0x000fe200000000ff */
[----:B------:R-:W-:Y:S01]  /*4990*/  @!P3 FMUL R79, R79, 0.5 ;  /* 0x3f0000004f4fb820 */ /* 0x000fe20000400000 */
[----:B------:R-:W-:Y:S01]  /*49a0*/  F2FP.F16.F32.PACK_AB R25, R124, R141 ;  /* 0x0000008d7c19723e */ /* 0x000fe200000000ff */
[----:B------:R-:W1:Y:S01]  /*49b0*/  MUFU.EX2 R75, R75 ;  /* 0x0000004b004b7308 */ /* 0x000e620000000800 */
[----:B------:R-:W-:Y:S01]  /*49c0*/  F2FP.F16.F32.PACK_AB R26, R44, R45 ;  /* 0x0000002d2c1a723e */ /* 0x000fe200000000ff */
[----:B--2---:R-:W-:Y:S01]  /*49d0*/  @!P4 FMUL R74, R74, R74 ;  /* 0x0000004a4a4ac220 */ /* 0x004fe20000400000 */
[----:B------:R-:W-:Y:S01]  /*49e0*/  F2FP.F16.F32.PACK_AB R27, R136, R129 ;  /* 0x00000081881b723e */ /* 0x000fe200000000ff */
[----:B------:R-:W-:Y:S01]  /*49f0*/  @!P6 FMUL R113, R113, 0.5 ;  /* 0x3f0000007171e820 */ /* 0x000fe20000400000 */
[----:B------:R-:W-:Y:S01]  /*4a00*/  FSETP.GEU.AND P4, PT, R82, -126, PT ;  /* 0xc2fc00005200780b */ /* 0x000fe20003f8e000 */
[----:B---3--:R-:W-:Y:S01]  /*4a10*/  @!P1 FMUL R108, R108, R108 ;  /* 0x0000006c6c6c9220 */ /* 0x008fe20000400000 */
[----:B------:R-:W-:Y:S01]  /*4a20*/  WARPGROUP.ARRIVE ;  /* 0x00000000000079c5 */ /* 0x000fe20000000000 */
[----:B------:R-:W2:Y:S01]  /*4a30*/  MUFU.EX2 R116, R113 ;  /* 0x0000007100747308 */ /* 0x000ea20000000800 */
[----:B------:R-:W-:-:S04]  /*4a40*/  FSETP.GEU.AND P1, PT, R104, -126, PT ;  /* 0xc2fc00006800780b */ /* 0x000fc80003f2e000 */
[----:B------:R-:W-:Y:S01]  /*4a50*/  HGMMA.64x16x16.F32 R152, R24, gdesc[UR4].tnspB, R152, gsb0 ;  /* 0x4020000418987df0 */ /* 0x000fe20008000898 */
[----:B------:R-:W-:Y:S01]  /*4a60*/  UIADD3 UR6, UR14, 0x2a0, URZ ;  /* 0x000002a00e067890 */ /* 0x000fe2000fffe03f */
[----:B------:R-:W-:Y:S01]  /*4a70*/  UMOV UR7, 0xc0000010 ;  /* 0xc000001000077882 */ /* 0x000fe20000000000 */
[----:B------:R-:W3:Y:S01]  /*4a80*/  MUFU.EX2 R78, R78 ;  /* 0x0000004e004e7308 */ /* 0x000ee20000000800 */
[----:B-1----:R-:W-:Y:S01]  /*4a90*/  @!P5 FMUL R75, R75, R75 ;  /* 0x0000004b4b4bd220 */ /* 0x002fe20000400000 */
[----:B------:R-:W-:Y:S01]  /*4aa0*/  FSETP.GEU.AND P5, PT, R83, -126, PT ;  /* 0xc2fc00005300780b */ /* 0x000fe20003fae000 */
[----:B------:R-:W-:-:S03]  /*4ab0*/  @!P4 FMUL R82, R82, 0.5 ;  /* 0x3f0000005252c820 */ /* 0x000fc60000400000 */
[----:B------:R-:W-:Y:S02]  /*4ac0*/  @!P1 FMUL R104, R104, 0.5 ;  /* 0x3f00000068689820 */ /* 0x000fe40000400000 */
[----:B------:R-:W1:Y:S01]  /*4ad0*/  MUFU.EX2 R79, R79 ;  /* 0x0000004f004f7308 */ /* 0x000e620000000800 */
[----:B--2---:R-:W-:Y:S01]  /*4ae0*/  @!P6 FMUL R116, R116, R116 ;  /* 0x000000747474e220 */ /* 0x004fe20000400000 */
[----:B------:R-:W-:-:S03]  /*4af0*/  FSETP.GEU.AND P6, PT, R109, -126, PT ;  /* 0xc2fc00006d00780b */ /* 0x000fc60003fce000 */
[----:B------:R-:W-:Y:S02]  /*4b00*/  FADD R57, R57, R116 ;  /* 0x0000007439397221 */ /* 0x000fe40000000000 */
[----:B------:R-:W-:Y:S01]  /*4b10*/  @!P5 FMUL R83, R83, 0.5 ;  /* 0x3f0000005353d820 */ /* 0x000fe20000400000 */
[----:B------:R-:W2:Y:S01]  /*4b20*/  MUFU.EX2 R104, R104 ;  /* 0x0000006800687308 */ /* 0x000ea20000000800 */
[----:B---3--:R-:W-:Y:S01]  /*4b30*/  @!P2 FMUL R78, R78, R78 ;  /* 0x0000004e4e4ea220 */ /* 0x008fe20000400000 */
[----:B------:R-:W-:-:S05]  /*4b40*/  FSETP.GEU.AND P2, PT, R86, -126, PT ;  /* 0xc2fc00005600780b */ /* 0x000fca0003f4e000 */
[----:B------:R-:W-:Y:S01]  /*4b50*/  @!P6 FMUL R109, R109, 0.5 ;  /* 0x3f0000006d6de820 */ /* 0x000fe20000400000 */
[----:B------:R-:W3:Y:S01]  /*4b60*/  MUFU.EX2 R82, R82 ;  /* 0x0000005200527308 */ /* 0x000ee20000000800 */
[----:B-1----:R-:W-:Y:S01]  /*4b70*/  @!P3 FMUL R79, R79, R79 ;  /* 0x0000004f4f4fb220 */ /* 0x002fe20000400000 */
[----:B------:R-:W-:-:S05]  /*4b80*/  FSETP.GEU.AND P3, PT, R87, -126, PT ;  /* 0xc2fc00005700780b */ /* 0x000fca0003f6e000 */
[----:B------:R-:W-:Y:S01]  /*4b90*/  @!P2 FMUL R86, R86, 0.5 ;  /* 0x3f0000005656a820 */ /* 0x000fe20000400000 */
[----:B------:R-:W1:Y:S01]  /*4ba0*/  MUFU.EX2 R109, R109 ;  /* 0x0000006d006d7308 */ /* 0x000e620000000800 */
[----:B--2---:R-:W-:Y:S01]  /*4bb0*/  @!P1 FMUL R104, R104, R104 ;  /* 0x0000006868689220 */ /* 0x004fe20000400000 */
[----:B------:R-:W-:Y:S01]  /*4bc0*/  FSETP.GEU.AND P1, PT, R101, -126, PT ;  /* 0xc2fc00006500780b */ /* 0x000fe20003f2e000 */
[----:B------:R-:W-:Y:S02]  /*4bd0*/  WARPGROUP.DEPBAR.LE gsb0, 0x0 ;  /* 0x00008000000079c5 */ /* 0x000fe40000010000 */
[----:B------:R-:W-:Y:S02]  /*4be0*/  F2FP.F16.F32.PACK_AB R24, R37, R40 ;  /* 0x000000282518723e */ /* 0x000fe400000000ff */
[----:B------:R-:W-:Y:S01]  /*4bf0*/  @!P3 FMUL R87, R87, 0.5 ;  /* 0x3f0000005757b820 */ /* 0x000fe20000400000 */
[----:B------:R-:W-:Y:S01]  /*4c00*/  F2FP.F16.F32.PACK_AB R25, R67, R140 ;  /* 0x0000008c4319723e */ /* 0x000fe200000000ff */
[----:B------:R-:W2:Y:S01]  /*4c10*/  MUFU.EX2 R83, R83 ;  /* 0x0000005300537308 */ /* 0x000ea20000000800 */
[----:B------:R-:W-:Y:S01]  /*4c20*/  F2FP.F16.F32.PACK_AB R26, R28, R33 ;  /* 0x000000211c1a723e */ /* 0x000fe200000000ff */
[----:B---3--:R-:W-:Y:S01]  /*4c30*/  @!P4 FMUL R82, R82, R82 ;  /* 0x000000525252c220 */ /* 0x008fe20000400000 */
[----:B------:R-:W-:-:S03]  /*4c40*/  F2FP.F16.F32.PACK_AB R27, R71, R70 ;  /* 0x00000046471b723e */ /* 0x000fc600000000ff */
[----:B------:R-:W-:Y:S01]  /*4c50*/  @!P1 FMUL R101, R101, 0.5 ;  /* 0x3f00000065659820 */ /* 0x000fe20000400000 */
[----:B------:R-:W-:Y:S01]  /*4c60*/  FSETP.GEU.AND P4, PT, R90, -126, PT ;  /* 0xc2fc00005a00780b */ /* 0x000fe20003f8e000 */
[----:B-1----:R-:W-:Y:S01]  /*4c70*/  @!P6 FMUL R109, R109, R109 ;  /* 0x0000006d6d6de220 */ /* 0x002fe20000400000 */
[----:B------:R-:W-:Y:S01]  /*4c80*/  WARPGROUP.ARRIVE ;  /* 0x00000000000079c5 */ /* 0x000fe20000000000 */
[----:B------:R-:W-:Y:S01]  /*4c90*/  FSETP.GEU.AND P6, PT, R105, -126, PT ;  /* 0xc2fc00006900780b */ /* 0x000fe20003fce000 */
[----:B------:R-:W1:Y:S01]  /*4ca0*/  MUFU.EX2 R86, R86 ;  /* 0x0000005600567308 */ /* 0x000e620000000800 */
[----:B------:R-:W-:-:S03]  /*4cb0*/  FADD R52, R52, R109 ;  /* 0x0000006d34347221 */ /* 0x000fc60000000000 */
[----:B------:R-:W-:Y:S01]  /*4cc0*/  HGMMA.64x16x16.F32 R152, R24, gdesc[UR4].tnspB, R152, gsb0 ;  /* 0x4020000418987df0 */ /* 0x000fe20008000898 */
[----:B------:R-:W-:Y:S01]  /*4cd0*/  UIADD3 UR6, UR14, 0x2c0, URZ ;  /* 0x000002c00e067890 */ /* 0x000fe2000fffe03f */
[----:B------:R-:W-:Y:S02]  /*4ce0*/  UMOV UR7, 0xc0000010 ;  /* 0xc000001000077882 */ /* 0x000fe40000000000 */
[----:B------:R-:W3:Y:S01]  /*4cf0*/  MUFU.EX2 R87, R87 ;  /* 0x0000005700577308 */ /* 0x000ee20000000800 */
[----:B--2---:R-:W-:Y:S01]  /*4d00*/  @!P5 FMUL R83, R83, R83 ;  /* 0x000000535353d220 */ /* 0x004fe20000400000 */
[----:B------:R-:W-:Y:S01]  /*4d10*/  FSETP.GEU.AND P5, PT, R91, -126, PT ;  /* 0xc2fc00005b00780b */ /* 0x000fe20003fae000 */
[----:B------:R-:W-:Y:S01]  /*4d20*/  @!P4 FMUL R90, R90, 0.5 ;  /* 0x3f0000005a5ac820 */ /* 0x000fe20000400000 */
[----:B------:R-:W-:-:S04]  /*4d30*/  @!P6 FMUL R105, R105, 0.5 ;  /* 0x3f0000006969e820 */ /* 0x000fc80000400000 */
[----:B------:R-:W2:Y:S01]  /*4d40*/  MUFU.EX2 R101, R101 ;  /* 0x0000006500657308 */ /* 0x000ea20000000800 */
[----:B-1----:R-:W-:Y:S01]  /*4d50*/  @!P2 FMUL R86, R86, R86 ;  /* 0x000000565656a220 */ /* 0x002fe20000400000 */
[----:B------:R-:W-:-:S05]  /*4d60*/  FSETP.GEU.AND P2, PT, R94, -126, PT ;  /* 0xc2fc00005e00780b */ /* 0x000fca0003f4e000 */
[----:B------:R-:W-:Y:S01]  /*4d70*/  @!P5 FMUL R91, R91, 0.5 ;  /* 0x3f0000005b5bd820 */ /* 0x000fe20000400000 */
[----:B------:R-:W1:Y:S01]  /*4d80*/  MUFU.EX2 R105, R105 ;  /* 0x0000006900697308 */ /* 0x000e620000000800 */
[----:B---3--:R-:W-:Y:S01]  /*4d90*/  @!P3 FMUL R87, R87, R87 ;  /* 0x000000575757b220 */ /* 0x008fe20000400000 */
[----:B------:R-:W-:-:S05]  /*4da0*/  FSETP.GEU.AND P3, PT, R95, -126, PT ;  /* 0xc2fc00005f00780b */ /* 0x000fca0003f6e000 */
        /* <DEDUP_REMOVED lines=9> */
[----:B------:R-:W-:Y:S02]  /*4e40*/  F2FP.F16.F32.PACK_AB R24, R23, R36 ;  /* 0x000000241718723e */ /* 0x000fe400000000ff */
[----:B------:R-:W-:Y:S01]  /*4e50*/  @!P1 FMUL R97, R97, 0.5 ;  /* 0x3f00000061619820 */ /* 0x000fe20000400000 */
[----:B------:R-:W-:Y:S01]  /*4e60*/  F2FP.F16.F32.PACK_AB R25, R75, R74 ;  /* 0x0000004a4b19723e */ /* 0x000fe200000000ff */
[----:B------:R-:W1:Y:S01]  /*4e70*/  MUFU.EX2 R95, R95 ;  /* 0x0000005f005f7308 */ /* 0x000e620000000800 */
[----:B------:R-:W-:Y:S01]  /*4e80*/  F2FP.F16.F32.PACK_AB R26, R17, R22 ;  /* 0x00000016111a723e */ /* 0x000fe200000000ff */
[----:B---3--:R-:W-:Y:S01]  /*4e90*/  @!P4 FMUL R90, R90, R90 ;  /* 0x0000005a5a5ac220 */ /* 0x008fe20000400000 */
[----:B------:R-:W-:-:S03]  /*4ea0*/  F2FP.F16.F32.PACK_AB R27, R79, R78 ;  /* 0x0000004e4f1b723e */ /* 0x000fc600000000ff */
[----:B------:R-:W-:Y:S01]  /*4eb0*/  @!P6 FMUL R100, R100, 0.5 ;  /* 0x3f0000006464e820 */ /* 0x000fe20000400000 */
[----:B------:R-:W-:Y:S01]  /*4ec0*/  FSETP.GEU.AND P4, PT, R98, -126, PT ;  /* 0xc2fc00006200780b */ /* 0x000fe20003f8e000 */
[----:B--2---:R-:W-:Y:S01]  /*4ed0*/  @!P2 FMUL R94, R94, R94 ;  /* 0x0000005e5e5ea220 */ /* 0x004fe20000400000 */
[----:B------:R-:W-:Y:S01]  /*4ee0*/  WARPGROUP.ARRIVE ;  /* 0x00000000000079c5 */ /* 0x000fe20000000000 */
[----:B------:R-:W2:Y:S01]  /*4ef0*/  MUFU.EX2 R113, R100 ;  /* 0x0000006400717308 */ /* 0x000ea20000000800 */
[----:B------:R-:W-:Y:S01]  /*4f00*/  FSETP.GEU.AND P2, PT, R102, -126, PT ;  /* 0xc2fc00006600780b */ /* 0x000fe20003f4e000 */
[----:B------:R-:W-:-:S03]  /*4f10*/  FADD R43, R43, R90 ;  /* 0x0000005a2b2b7221 */ /* 0x000fc60000000000 */
        /* <DEDUP_REMOVED lines=10> */
[----:B------:R-:W-:-:S05]  /*4fc0*/  FSETP.GEU.AND P6, PT, R96, -126, PT ;  /* 0xc2fc00006000780b */ /* 0x000fca0003fce000 */
[----:B------:R-:W-:Y:S01]  /*4fd0*/  @!P3 FMUL R103, R103, 0.5 ;  /* 0x3f0000006767b820 */ /* 0x000fe20000400000 */
[----:B------:R-:W2:Y:S01]  /*4fe0*/  MUFU.EX2 R98, R98 ;  /* 0x0000006200627308 */ /* 0x000ea20000000800 */
[----:B---3--:R-:W-:Y:S01]  /*4ff0*/  @!P1 FMUL R100, R100, R100 ;  /* 0x0000006464649220 */ /* 0x008fe20000400000 */
[----:B------:R-:W-:-:S03]  /*5000*/  FSETP.GEU.AND P1, PT, R93, -126, PT ;  /* 0xc2fc00005d00780b */ /* 0x000fc60003f2e000 */
[----:B------:R-:W-:Y:S02]  /*5010*/  FADD R33, R33, R100 ;  /* 0x0000006421217221 */ /* 0x000fe40000000000 */
[----:B------:R-:W-:Y:S01]  /*5020*/  @!P6 FMUL R96, R96, 0.5 ;  /* 0x3f0000006060e820 */ /* 0x000fe20000400000 */
[----:B------:R-:W3:Y:S01]  /*5030*/  MUFU.EX2 R117, R102 ;  /* 0x0000006600757308 */ /* 0x000ee20000000800 */
[----:B-1----:R-:W-:Y:S01]  /*5040*/  @!P5 FMUL R97, R97, R97 ;  /* 0x000000616161d220 */ /* 0x002fe20000400000 */
[----:B------:R-:W-:-:S03]  /*5050*/  FSETP.GEU.AND P5, PT, R99, -126, PT ;  /* 0xc2fc00006300780b */ /* 0x000fc60003fae000 */
[----:B------:R-:W-:Y:S02]  /*5060*/  FADD R46, R46, R97 ;  /* 0x000000612e2e7221 */ /* 0x000fe40000000000 */
        /* <DEDUP_REMOVED lines=16> */
[----:B------:R-:W1:Y:S01]  /*5170*/  MUFU.EX2 R99, R99 ;  /* 0x0000006300637308 */ /* 0x000e620000000800 */
[----:B------:R-:W-:Y:S01]  /*5180*/  FSETP.GEU.AND P3, PT, R111, -126, PT ;  /* 0xc2fc00006f00780b */ /* 0x000fe20003f6e000 */
[----:B------:R-:W-:-:S03]  /*5190*/  FADD R139, R139, R160 ;  /* 0x000000a08b8b7221 */ /* 0x000fc60000000000 */
[----:B------:R-:W-:Y:S01]  /*51a0*/  HGMMA.64x16x16.F32 R152, R24, gdesc[UR4].tnspB, R152, gsb0 ;  /* 0x4020000418987df0 */ /* 0x000fe20008000898 */
[----:B------:R-:W-:Y:S01]  /*51b0*/  UIADD3 UR6, UR14, 0x300, URZ ;  /* 0x000003000e067890 */ /* 0x000fe2000fffe03f */
[----:B------:R-:W-:Y:S01]  /*51c0*/  UMOV UR7, 0xc0000010 ;  /* 0xc000001000077882 */ /* 0x000fe20000000000 */
[----:B--2---:R-:W-:Y:S01]  /*51d0*/  @!P1 FMUL R93, R93, R93 ;  /* 0x0000005d5d5d9220 */ /* 0x004fe20000400000 */
[----:B------:R-:W-:Y:S01]  /*51e0*/  FSETP.GEU.AND P1, PT, R106, -126, PT ;  /* 0xc2fc00006a00780b */ /* 0x000fe20003f2e000 */
[----:B------:R-:W-:Y:S01]  /*51f0*/  @!P2 FMUL R110, R110, 0.5 ;  /* 0x3f0000006e6ea820 */ /* 0x000fe20000400000 */
[----:B------:R-:W2:Y:S01]  /*5200*/  MUFU.EX2 R145, R145 ;  /* 0x0000009100917308 */ /* 0x000ea20000000800 */
[----:B------:R-:W-:Y:S02]  /*5210*/  FADD R36, R36, R93 ;  /* 0x0000005d24247221 */ /* 0x000fe40000000000 */
[----:B------:R-:W-:Y:S01]  /*5220*/  @!P3 FMUL R111, R111, 0.5 ;  /* 0x3f0000006f6fb820 */ /* 0x000fe20000400000 */
[----:B-1----:R-:W-:Y:S01]  /*5230*/  @!P5 FMUL R99, R99, R99 ;  /* 0x000000636363d220 */ /* 0x002fe20000400000 */
[----:B------:R-:W-:Y:S01]  /*5240*/  FSETP.GEU.AND P5, PT, R81, -126, PT ;  /* 0xc2fc00005100780b */ /* 0x000fe20003fae000 */
[----:B------:R-:W-:-:S02]  /*5250*/  FADD R36, R85, R36 ;  /* 0x0000002455247221 */ /* 0x000fc40000000000 */
[----:B------:R-:W1:Y:S03]  /*5260*/  MUFU.EX2 R110, R110 ;  /* 0x0000006e006e7308 */ /* 0x000e660000000800 */
[----:B------:R-:W-:-:S05]  /*5270*/  @!P1 FMUL R106, R106, 0.5 ;  /* 0x3f0000006a6a9820 */ /* 0x000fca0000400000 */
[----:B------:R-:W3:Y:S01]  /*5280*/  MUFU.EX2 R111, R111 ;  /* 0x0000006f006f7308 */ /* 0x000ee20000000800 */
[----:B--2---:R-:W-:Y:S01]  /*5290*/  @!P4 FMUL R145, R145, R145 ;  /* 0x000000919191c220 */ /* 0x004fe20000400000 */
[----:B------:R-:W-:Y:S01]  /*52a0*/  FSETP.GEU.AND P4, PT, R115, -126, PT ;  /* 0xc2fc00007300780b */ /* 0x000fe20003f8e000 */
[----:B------:R-:W-:Y:S02]  /*52b0*/  @!P5 FMUL R81, R81, 0.5 ;  /* 0x3f0000005151d820 */ /* 0x000fe40000400000 */
[----:B------:R-:W-:-:S03]  /*52c0*/  FADD R128, R128, R145 ;  /* 0x0000009180807221 */ /* 0x000fc60000000000 */
[----:B------:R-:W2:Y:S01]  /*52d0*/  MUFU.EX2 R106, R106 ;  /* 0x0000006a006a7308 */ /* 0x000ea20000000800 */
[----:B-1----:R-:W-:Y:S01]  /*52e0*/  @!P2 FMUL R110, R110, R110 ;  /* 0x0000006e6e6ea220 */ /* 0x002fe20000400000 */
[----:B------:R-:W-:-:S05]  /*52f0*/  FSETP.GEU.AND P2, PT, R118, -126, PT ;  /* 0xc2fc00007600780b */ /* 0x000fca0003f4e000 */
[----:B------:R-:W-:Y:S01]  /*5300*/  @!P4 FMUL R115, R115, 0.5 ;  /* 0x3f0000007373c820 */ /* 0x000fe20000400000 */
[----:B------:R-:W1:Y:S01]  /*5310*/  MUFU.EX2 R96, R96 ;  /* 0x0000006000607308 */ /* 0x000e620000000800 */
[----:B---3--:R-:W-:Y:S01]  /*5320*/  @!P3 FMUL R111, R111, R111 ;  /* 0x0000006f6f6fb220 */ /* 0x008fe20000400000 */
[----:B------:R-:W-:Y:S01]  /*5330*/  FSETP.GEU.AND P3, PT, R119, -126, PT ;  /* 0xc2fc00007700780b */ /* 0x000fe20003f6e000 */
[----:B------:R-:W-:Y:S02]  /*5340*/  WARPGROUP.DEPBAR.LE gsb0, 0x0 ;  /* 0x00008000000079c5 */ /* 0x000fe40000010000 */
[----:B------:R-:W-:Y:S01]  /*5350*/  F2FP.F16.F32.PACK_AB R24, R30, R31 ;  /* 0x0000001f1e18723e */ /* 0x000fe200000000ff */
[----:B------:R-:W-:Y:S01]  /*5360*/  FADD R31, R72, R31 ;  /* 0x0000001f481f7221 */ /* 0x000fe20000000000 */
[----:B------:R-:W-:Y:S01]  /*5370*/  F2FP.F16.F32.PACK_AB R25, R97, R90 ;  /* 0x0000005a6119723e */ /* 0x000fe200000000ff */
[----:B------:R-:W-:Y:S01]  /*5380*/  @!P2 FMUL R118, R118, 0.5 ;  /* 0x3f0000007676a820 */ /* 0x000fe20000400000 */
[----:B------:R-:W-:Y:S01]  /*5390*/  F2FP.F16.F32.PACK_AB R26, R35, R34 ;  /* 0x00000022231a723e */ /* 0x000fe200000000ff */
[----:B--2---:R-:W-:Y:S01]  /*53a0*/  @!P1 FMUL R106, R106, R106 ;  /* 0x0000006a6a6a9220 */ /* 0x004fe20000400000 */
[----:B------:R-:W-:Y:S01]  /*53b0*/  F2FP.F16.F32.PACK_AB R27, R95, R94 ;  /* 0x0000005e5f1b723e */ /* 0x000fe200000000ff */
[----:B------:R-:W-:Y:S01]  /*53c0*/  FADD R30, R73, R30 ;  /* 0x0000001e491e7221 */ /* 0x000fe20000000000 */
[----:B------:R-:W-:Y:S01]  /*53d0*/  FSETP.GEU.AND P1, PT, R114, -126, PT ;  /* 0xc2fc00007200780b */ /* 0x000fe20003f2e000 */
[----:B------:R-:W2:Y:S01]  /*53e0*/  MUFU.EX2 R72, R115 ;  /* 0x0000007300487308 */ /* 0x000ea20000000800 */
[----:B------:R-:W-:Y:S01]  /*53f0*/  WARPGROUP.ARRIVE ;  /* 0x00000000000079c5 */ /* 0x000fe20000000000 */
[----:B------:R-:W-:Y:S01]  /*5400*/  @!P3 FMUL R119, R119, 0.5 ;  /* 0x3f0000007777b820 */ /* 0x000fe20000400000 */
[----:B-1----:R-:W-:Y:S01]  /*5410*/  @!P6 FMUL R96, R96, R96 ;  /* 0x000000606060e220 */ /* 0x002fe20000400000 */
[----:B------:R-:W-:Y:S01]  /*5420*/  FSETP.GEU.AND P6, PT, R92, -126, PT ;  /* 0xc2fc00005c00780b */ /* 0x000fe20003fce000 */
[----:B------:R-:W-:Y:S01]  /*5430*/  FADD R34, R77, R34 ;  /* 0x000000224d227221 */ /* 0x000fe20000000000 */
[----:B------:R-:W-:Y:S01]  /*5440*/  FADD R77, R48, R105 ;  /* 0x00000069304d7221 */ /* 0x000fe20000000000 */
[----:B------:R-:W-:Y:S01]  /*5450*/  HGMMA.64x16x16.F32 R152, R24, gdesc[UR4].tnspB, R152, gsb0 ;  /* 0x4020000418987df0 */ /* 0x000fe20008000898 */
[----:B------:R-:W-:Y:S01]  /*5460*/  UIADD3 UR6, UR14, 0x320, URZ ;  /* 0x000003200e067890 */ /* 0x000fe2000fffe03f */
[----:B------:R-:W1:Y:S01]  /*5470*/  MUFU.EX2 R81, R81 ;  /* 0x0000005100517308 */ /* 0x000e620000000800 */
[----:B------:R-:W-:Y:S01]  /*5480*/  UMOV UR7, 0xc0000010 ;  /* 0xc000001000077882 */ /* 0x000fe20000000000 */
[----:B------:R-:W-:Y:S01]  /*5490*/  FADD R35, R88, R35 ;  /* 0x0000002358237221 */ /* 0x000fe20000000000 */
[----:B------:R-:W-:Y:S01]  /*54a0*/  @!P1 FMUL R114, R114, 0.5 ;  /* 0x3f00000072729820 */ /* 0x000fe20000400000 */
[----:B------:R-:W-:Y:S01]  /*54b0*/  FADD R88, R44, R113 ;  /* 0x000000712c587221 */ /* 0x000fe20000000000 */
[----:B------:R-:W-:Y:S01]  /*54c0*/  FADD R44, R30, R77 ;  /* 0x0000004d1e2c7221 */ /* 0x000fe20000000000 */
[----:B------:R-:W-:Y:S01]  /*54d0*/  FADD R77, R40, R101 ;  /* 0x00000065284d7221 */ /* 0x000fe20000000000 */
[----:B------:R-:W-:Y:S01]  /*54e0*/  FADD R40, R37, R96 ;  /* 0x0000006025287221 */ /* 0x000fe20000000000 */
[----:B------:R-:W3:Y:S01]  /*54f0*/  MUFU.EX2 R73, R114 ;  /* 0x0000007200497308 */ /* 0x000ee20000000800 */
[----:B------:R-:W-:Y:S01]  /*5500*/  @!P6 FMUL R92, R92, 0.5 ;  /* 0x3f0000005c5ce820 */ /* 0x000fe20000400000 */
[----:B--2---:R-:W-:Y:S01]  /*5510*/  @!P4 FMUL R72, R72, R72 ;  /* 0x000000484848c220 */ /* 0x004fe20000400000 */
[----:B------:R-:W-:Y:S01]  /*5520*/  FSETP.GEU.AND P4, PT, R123, -126, PT ;  /* 0xc2fc00007b00780b */ /* 0x000fe20003f8e000 */
[----:B------:R-:W-:Y:S01]  /*5530*/  FADD R94, R107, R94 ;  /* 0x0000005e6b5e7221 */ /* 0x000fe20000000000 */
[----:B------:R-:W-:Y:S01]  /*5540*/  FADD R95, R146, R95 ;  /* 0x0000005f925f7221 */ /* 0x000fe20000000000 */
[----:B------:R-:W-:-:S02]  /*5550*/  FADD R35, R35, R88 ;  /* 0x0000005823237221 */ /* 0x000fc40000000000 */
[----:B------:R-:W2:Y:S01]  /*5560*/  MUFU.EX2 R91, R92 ;  /* 0x0000005c005b7308 */ /* 0x000ea20000000800 */
[----:B-1----:R-:W-:Y:S01]  /*5570*/  @!P5 FMUL R81, R81, R81 ;  /* 0x000000515151d220 */ /* 0x002fe20000400000 */
[----:B------:R-:W-:-:S06]  /*5580*/  FSETP.GEU.AND P5, PT, R56, -126, PT ;  /* 0xc2fc00003800780b */ /* 0x000fcc0003fae000 */
[----:B------:R-:W-:Y:S01]  /*5590*/  @!P4 FMUL R123, R123, 0.5 ;  /* 0x3f0000007b7bc820 */ /* 0x000fe20000400000 */
[----:B---3--:R-:W-:Y:S01]  /*55a0*/  @!P1 FMUL R73, R73, R73 ;  /* 0x0000004949499220 */ /* 0x008fe20000400000 */
[----:B------:R-:W-:-:S04]  /*55b0*/  FSETP.GEU.AND P1, PT, R122, -126, PT ;  /* 0xc2fc00007a00780b */ /* 0x000fc80003f2e000 */
[----:B------:R-:W1:Y:S01]  /*55c0*/  MUFU.EX2 R123, R123 ;  /* 0x0000007b007b7308 */ /* 0x000e620000000800 */
[----:B------:R-:W-:Y:S01]  /*55d0*/  @!P5 FMUL R56, R56, 0.5 ;  /* 0x3f0000003838d820 */ /* 0x000fe20000400000 */
[----:B--2---:R-:W-:Y:S01]  /*55e0*/  @!P6 FMUL R91, R91, R91 ;  /* 0x0000005b5b5be220 */ /* 0x004fe20000400000 */
[----:B------:R-:W-:-:S03]  /*55f0*/  FSETP.GEU.AND P6, PT, R89, -126, PT ;  /* 0xc2fc00005900780b */ /* 0x000fc60003fce000 */
[----:B------:R-:W-:-:S03]  /*5600*/  FADD R28, R28, R91 ;  /* 0x0000005b1c1c7221 */ /* 0x000fc60000000000 */
[----:B------:R-:W-:Y:S01]  /*5610*/  @!P1 FMUL R122, R122, 0.5 ;  /* 0x3f0000007a7a9820 */ /* 0x000fe20000400000 */
[----:B------:R-:W-:Y:S02]  /*5620*/  WARPGROUP.DEPBAR.LE gsb0, 0x0 ;  /* 0x00008000000079c5 */ /* 0x000fe40000010000 */
[----:B------:R-:W-:Y:S01]  /*5630*/  F2FP.F16.F32.PACK_AB R24, R39, R38 ;  /* 0x000000262718723e */ /* 0x000fe200000000ff */
[----:B------:R-:W-:Y:S01]  /*5640*/  FADD R38, R69, R38 ;  /* 0x0000002645267221 */ /* 0x000fe20000000000 */
[----:B------:R-:W-:Y:S01]  /*5650*/  F2FP.F16.F32.PACK_AB R25, R99, R98 ;  /* 0x000000626319723e */ /* 0x000fe200000000ff */
[----:B------:R-:W2:Y:S01]  /*5660*/  MUFU.EX2 R122, R122 ;  /* 0x0000007a007a7308 */ /* 0x000ea20000000800 */
[----:B------:R-:W-:Y:S01]  /*5670*/  F2FP.F16.F32.PACK_AB R26, R47, R42 ;  /* 0x0000002a2f1a723e */ /* 0x000fe200000000ff */
[----:B------:R-:W-:Y:S01]  /*5680*/  FADD R47, R64, R47 ;  /* 0x0000002f402f7221 */ /* 0x000fe20000000000 */
[----:B------:R-:W-:Y:S01]  /*5690*/  F2FP.F16.F32.PACK_AB R27, R160, R117 ;  /* 0x00000075a01b723e */ /* 0x000fe200000000ff */
[----:B------:R-:W-:Y:S01]  /*56a0*/  @!P6 FMUL R89, R89, 0.5 ;  /* 0x3f0000005959e820 */ /* 0x000fe20000400000 */
[----:B-1----:R-:W-:Y:S01]  /*56b0*/  @!P4 FMUL R123, R123, R123 ;  /* 0x0000007b7b7bc220 */ /* 0x002fe20000400000 */
[----:B------:R-:W-:Y:S01]  /*56c0*/  FSETP.GEU.AND P4, PT, R134, -126, PT ;  /* 0xc2fc00008600780b */ /* 0x000fe20003f8e000 */
[----:B------:R-:W-:Y:S01]  /*56d0*/  WARPGROUP.ARRIVE ;  /* 0x00000000000079c5 */ /* 0x000fe20000000000 */
[----:B------:R-:W1:Y:S01]  /*56e0*/  MUFU.EX2 R64, R119 ;  /* 0x0000007700407308 */ /* 0x000e620000000800 */
[----:B------:R-:W-:Y:S01]  /*56f0*/  FADD R42, R65, R42 ;  /* 0x0000002a412a7221 */ /* 0x000fe20000000000 */
[----:B------:R-:W-:Y:S01]  /*5700*/  FADD R39, R68, R39 ;  /* 0x0000002744277221 */ /* 0x000fe20000000000 */
[----:B------:R-:W-:Y:S01]  /*5710*/  FADD R68, R49, R108 ;  /* 0x0000006c31447221 */ /* 0x000fe20000000000 */
[----:B------:R-:W-:Y:S01]  /*5720*/  FADD R98, R151, R98 ;  /* 0x0000006297627221 */ /* 0x000fe20000000000 */
[----:B------:R-:W-:Y:S01]  /*5730*/  HGMMA.64x16x16.F32 R152, R24, gdesc[UR4].tnspB, R152, gsb0 ;  /* 0x4020000418987df0 */ /* 0x000fe20008000898 */
[----:B------:R-:W-:Y:S01]  /*5740*/  UIADD3 UR6, UR14, 0x340, URZ ;  /* 0x000003400e067890 */ /* 0x000fe2000fffe03f */
[----:B------:R-:W-:Y:S01]  /*5750*/  FADD R31, R31, R68 ;  /* 0x000000441f1f7221 */ /* 0x000fe20000000000 */
[----:B------:R-:W-:Y:S01]  /*5760*/  UMOV UR7, 0xc0000010 ;  /* 0xc000001000077882 */ /* 0x000fe20000000000 */
[----:B------:R3:W4:Y:S01]  /*5770*/  MUFU.EX2 R92, R89 ;  /* 0x00000059005c7308 */ /* 0x0007220000000800 */
[----:B--2---:R-:W-:Y:S01]  /*5780*/  @!P1 FMUL R122, R122, R122 ;  /* 0x0000007a7a7a9220 */ /* 0x004fe20000400000 */
[----:B------:R-:W-:Y:S01]  /*5790*/  FSETP.GEU.AND P1, PT, R131, -126, PT ;  /* 0xc2fc00008300780b */ /* 0x000fe20003f2e000 */
[----:B------:R-:W-:Y:S01]  /*57a0*/  @!P4 FMUL R134, R134, 0.5 ;  /* 0x3f0000008686c820 */ /* 0x000fe20000400000 */
[----:B------:R-:W-:Y:S01]  /*57b0*/  FADD R39, R39, R40 ;  /* 0x0000002827277221 */ /* 0x000fe20000000000 */
[----:B------:R-:W-:Y:S01]  /*57c0*/  FADD R99, R148, R99 ;  /* 0x0000006394637221 */ /* 0x000fe20000000000 */
[----:B------:R-:W-:Y:S01]  /*57d0*/  FADD R117, R150, R117 ;  /* 0x0000007596757221 */ /* 0x000fe20000000000 */
[----:B------:R-:W-:Y:S01]  /*57e0*/  FADD R48, R141, R122 ;  /* 0x0000007a8d307221 */ /* 0x000fe20000000000 */
[----:B-1----:R-:W-:Y:S01]  /*57f0*/  @!P3 FMUL R64, R64, R64 ;  /* 0x000000404040b220 */ /* 0x002fe20000400000 */
[----:B------:R-:W-:Y:S01]  /*5800*/  FSETP.GEU.AND P3, PT, R127, -126, PT ;  /* 0xc2fc00007f00780b */ /* 0x000fe20003f6e000 */
[----:B------:R-:W1:Y:S01]  /*5810*/  MUFU.EX2 R65, R56 ;  /* 0x0000003800417308 */ /* 0x000e620000000800 */
[----:B---3--:R-:W-:Y:S01]  /*5820*/  FADD R89, R45, R104 ;  /* 0x000000682d597221 */ /* 0x008fe20000000000 */
[----:B------:R-:W-:Y:S01]  /*5830*/  FADD R49, R124, R123 ;  /* 0x0000007b7c317221 */ /* 0x000fe20000000000 */
[----:B------:R-:W-:Y:S01]  /*5840*/  FADD R38, R38, R77 ;  /* 0x0000004d26267221 */ /* 0x000fe20000000000 */
[----:B------:R-:W-:Y:S01]  /*5850*/  FADD R33, R42, R33 ;  /* 0x000000212a217221 */ /* 0x000fe20000000000 */
[----:B------:R-:W-:Y:S01]  /*5860*/  @!P1 FMUL R131, R131, 0.5 ;  /* 0x3f00000083839820 */ /* 0x000fe20000400000 */
[----:B------:R-:W-:Y:S01]  /*5870*/  FADD R34, R34, R89 ;  /* 0x0000005922227221 */ /* 0x000fe20000000000 */
[----:B----4-:R-:W-:Y:S01]  /*5880*/  @!P6 FMUL R92, R92, R92 ;  /* 0x0000005c5c5ce220 */ /* 0x010fe20000400000 */
[----:B------:R-:W-:Y:S01]  /*5890*/  FSETP.GEU.AND P6, PT, R80, -126, PT ;  /* 0xc2fc00005000780b */ /* 0x000fe20003fce000 */
[----:B------:R-:W2:Y:S01]  /*58a0*/  MUFU.EX2 R56, R131 ;  /* 0x0000008300387308 */ /* 0x000ea20000000800 */
[----:B------:R-:W-:Y:S01]  /*58b0*/  FADD R28, R47, R28 ;  /* 0x0000001c2f1c7221 */ /* 0x000fe20000000000 */
[----:B------:R-:W-:Y:S01]  /*58c0*/  FADD R23, R23, R92 ;  /* 0x0000005c17177221 */ /* 0x000fe20000000000 */
[----:B------:R-:W-:Y:S01]  /*58d0*/  @!P3 FMUL R127, R127, 0.5 ;  /* 0x3f0000007f7fb820 */ /* 0x000fe20000400000 */
[----:B------:R-:W-:Y:S01]  /*58e0*/  FADD R43, R43, R48 ;  /* 0x000000302b2b7221 */ /* 0x000fe20000000000 */
[----:B------:R-:W-:Y:S01]  /*58f0*/  FADD R46, R46, R49 ;  /* 0x000000312e2e7221 */ /* 0x000fe20000000000 */
[----:B------:R-:W-:Y:S01]  /*5900*/  FADD R23, R84, R23 ;  /* 0x0000001754177221 */ /* 0x000fe20000000000 */
[----:B------:R-:W-:Y:S01]  /*5910*/  FADD R31, R31, R36 ;  /* 0x000000241f1f7221 */ /* 0x000fe20000000000 */
[----:B------:R-:W3:Y:S01]  /*5920*/  MUFU.EX2 R45, R134 ;  /* 0x00000086002d7308 */ /* 0x000ee20000000800 */
[----:B-1----:R-:W-:Y:S01]  /*5930*/  @!P5 FMUL R65, R65, R65 ;  /* 0x000000414141d220 */ /* 0x002fe20000400000 */
[----:B------:R-:W-:Y:S01]  /*5940*/  FSETP.GEU.AND P5, PT, R54, -126, PT ;  /* 0xc2fc00003600780b */ /* 0x000fe20003fae000 */
[----:B------:R-:W-:Y:S01]  /*5950*/  FADD R23, R44, R23 ;  /* 0x000000172c177221 */ /* 0x000fe20000000000 */
[----:B------:R-:W-:Y:S01]  /*5960*/  @!P6 FMUL R80, R80, 0.5 ;  /* 0x3f0000005050e820 */ /* 0x000fe20000400000 */
[----:B--2---:R-:W-:-:S05]  /*5970*/  @!P1 FMUL R56, R56, R56 ;  /* 0x0000003838389220 */ /* 0x004fca0000400000 */
[----:B------:R-:W1:Y:S01]  /*5980*/  MUFU.EX2 R80, R80 ;  /* 0x0000005000507308 */ /* 0x000e620000000800 */
[----:B------:R-:W-:Y:S02]  /*5990*/  WARPGROUP.DEPBAR.LE gsb0, 0x0 ;  /* 0x00008000000079c5 */ /* 0x000fe40000010000 */
[----:B------:R-:W-:Y:S01]  /*59a0*/  F2FP.F16.F32.PACK_AB R24, R121, R144 ;  /* 0x000000907918723e */ /* 0x000fe200000000ff */
[----:B------:R-:W-:Y:S01]  /*59b0*/  FADD R68, R67, R56 ;  /* 0x0000003843447221 */ /* 0x000fe20000000000 */
[----:B------:R-:W-:Y:S01]  /*59c0*/  F2FP.F16.F32.PACK_AB R26, R120, R11 ;  /* 0x0000000b781a723e */ /* 0x000fe200000000ff */
[----:B------:R-:W-:Y:S01]  /*59d0*/  @!P5 FMUL R54, R54, 0.5 ;  /* 0x3f0000003636d820 */ /* 0x000fe20000400000 */
[----:B------:R-:W-:Y:S01]  /*59e0*/  F2FP.F16.F32.PACK_AB R25, R145, R106 ;  /* 0x0000006a9119723e */ /* 0x000fe200000000ff */
[----:B------:R-:W2:Y:S01]  /*59f0*/  MUFU.EX2 R11, R118 ;  /* 0x00000076000b7308 */ /* 0x000ea20000000800 */
[----:B------:R-:W-:Y:S01]  /*5a00*/  F2FP.F16.F32.PACK_AB R27, R111, R110 ;  /* 0x0000006e6f1b723e */ /* 0x000fe200000000ff */
[----:B---3--:R-:W-:Y:S01]  /*5a10*/  @!P4 FMUL R45, R45, R45 ;  /* 0x0000002d2d2dc220 */ /* 0x008fe20000400000 */
[----:B------:R-:W-:Y:S01]  /*5a20*/  FSETP.GEU.AND P1, PT, R63, -126, PT ;  /* 0xc2fc00003f00780b */ /* 0x000fe20003f2e000 */
[----:B------:R-:W-:Y:S01]  /*5a30*/  FADD R106, R143, R106 ;  /* 0x0000006a8f6a7221 */ /* 0x000fe20000000000 */
[----:B------:R-:W-:Y:S01]  /*5a40*/  WARPGROUP.ARRIVE ;  /* 0x00000000000079c5 */ /* 0x000fe20000000000 */
[----:B------:R-:W-:Y:S01]  /*5a50*/  FSETP.GEU.AND P4, PT, R50, -126, PT ;  /* 0xc2fc00003200780b */ /* 0x000fe20003f8e000 */
[----:B------:R-:W-:Y:S01]  /*5a60*/  FADD R110, R133, R110 ;  /* 0x0000006e856e7221 */ /* 0x000fe20000000000 */
[----:B------:R-:W3:Y:S01]  /*5a70*/  MUFU.EX2 R54, R54 ;  /* 0x0000003600367308 */ /* 0x000ee20000000800 */
[----:B-1----:R-:W-:Y:S01]  /*5a80*/  @!P6 FMUL R80, R80, R80 ;  /* 0x000000505050e220 */ /* 0x002fe20000400000 */
[----:B------:R-:W-:Y:S01]  /*5a90*/  FSETP.GEU.AND P6, PT, R130, -126, PT ;  /* 0xc2fc00008200780b */ /* 0x000fe20003fce000 */
[----:B------:R-:W-:Y:S01]  /*5aa0*/  HGMMA.64x16x16.F32 R152, R24, gdesc[UR4].tnspB, R152, gsb0 ;  /* 0x4020000418987df0 */ /* 0x000fe20008000898 */
[----:B------:R-:W-:Y:S01]  /*5ab0*/  UIADD3 UR6, UR14, 0x360, URZ ;  /* 0x000003600e067890 */ /* 0x000fe2000fffe03f */
[----:B------:R-:W-:Y:S01]  /*5ac0*/  FADD R111, R138, R111 ;  /* 0x0000006f8a6f7221 */ /* 0x000fe20000000000 */
[----:B------:R-:W-:Y:S01]  /*5ad0*/  UMOV UR7, 0xc0000010 ;  /* 0xc000001000077882 */ /* 0x000fe20000000000 */
[----:B------:R-:W-:Y:S01]  /*5ae0*/  FADD R70, R70, R45 ;  /* 0x0000002d46467221 */ /* 0x000fe20000000000 */
[----:B------:R-:W-:Y:S01]  /*5af0*/  @!P1 FMUL R63, R63, 0.5 ;  /* 0x3f0000003f3f9820 */ /* 0x000fe20000400000 */
[----:B--2---:R-:W-:Y:S01]  /*5b00*/  @!P2 FMUL R11, R11, R11 ;  /* 0x0000000b0b0ba220 */ /* 0x004fe20000400000 */
[----:B------:R-:W-:Y:S01]  /*5b10*/  FSETP.GEU.AND P2, PT, R126, -126, PT ;  /* 0xc2fc00007e00780b */ /* 0x000fe20003f4e000 */
[----:B------:R-:W-:Y:S01]  /*5b20*/  @!P4 FMUL R50, R50, 0.5 ;  /* 0x3f0000003232c820 */ /* 0x000fe20000400000 */
[----:B------:R-:W-:Y:S01]  /*5b30*/  FADD R68, R99, R68 ;  /* 0x0000004463447221 */ /* 0x000fe20000000000 */
[----:B------:R-:W-:Y:S01]  /*5b40*/  FADD R70, R117, R70 ;  /* 0x0000004675467221 */ /* 0x000fe20000000000 */
[----:B------:R-:W1:Y:S01]  /*5b50*/  MUFU.EX2 R63, R63 ;  /* 0x0000003f003f7308 */ /* 0x000e620000000800 */
[----:B------:R-:W-:Y:S01]  /*5b60*/  @!P6 FMUL R130, R130, 0.5 ;  /* 0x3f0000008282e820 */ /* 0x000fe20000400000 */
[----:B---3--:R-:W-:Y:S01]  /*5b70*/  @!P5 FMUL R54, R54, R54 ;  /* 0x000000363636d220 */ /* 0x008fe20000400000 */
[----:B------:R-:W-:-:S03]  /*5b80*/  FSETP.GEU.AND P5, PT, R62, -126, PT ;  /* 0xc2fc00003e00780b */ /* 0x000fc60003fae000 */
[----:B------:R-:W-:Y:S02]  /*5b90*/  FADD R40, R79, R54 ;  /* 0x000000364f287221 */ /* 0x000fe40000000000 */
[----:B------:R-:W2:Y:S01]  /*5ba0*/  MUFU.EX2 R69, R130 ;  /* 0x0000008200457308 */ /* 0x000ea20000000800 */
[----:B------:R-:W-:Y:S01]  /*5bb0*/  @!P2 FMUL R126, R126, 0.5 ;  /* 0x3f0000007e7ea820 */ /* 0x000fe20000400000 */
[----:B------:R-:W-:-:S06]  /*5bc0*/  FADD R40, R111, R40 ;  /* 0x000000286f287221 */ /* 0x000fcc0000000000 */
[----:B------:R-:W3:Y:S01]  /*5bd0*/  MUFU.EX2 R126, R126 ;  /* 0x0000007e007e7308 */ /* 0x000ee20000000800 */
[----:B-1----:R-:W-:Y:S01]  /*5be0*/  @!P1 FMUL R63, R63, R63 ;  /* 0x0000003f3f3f9220 */ /* 0x002fe20000400000 */
[----:B------:R-:W-:Y:S01]  /*5bf0*/  FSETP.GEU.AND P1, PT, R55, -126, PT ;  /* 0xc2fc00003700780b */ /* 0x000fe20003f2e000 */
[----:B------:R-:W-:-:S05]  /*5c00*/  @!P5 FMUL R62, R62, 0.5 ;  /* 0x3f0000003e3ed820 */ /* 0x000fca0000400000 */
[----:B------:R-:W1:Y:S01]  /*5c10*/  MUFU.EX2 R50, R50 ;  /* 0x0000003200327308 */ /* 0x000e620000000800 */
[----:B--2---:R-:W-:Y:S01]  /*5c20*/  @!P6 FMUL R69, R69, R69 ;  /* 0x000000454545e220 */ /* 0x004fe20000400000 */
[----:B------:R-:W-:-:S03]  /*5c30*/  FSETP.GEU.AND P6, PT, R32, -126, PT ;  /* 0xc2fc00002000780b */ /* 0x000fc60003fce000 */
[----:B------:R-:W-:Y:S01]  /*5c40*/  FADD R85, R140, R69 ;  /* 0x000000458c557221 */ /* 0x000fe20000000000 */
[----:B------:R-:W-:Y:S02]  /*5c50*/  WARPGROUP.DEPBAR.LE gsb0, 0x0 ;  /* 0x00008000000079c5 */ /* 0x000fe40000010000 */
[----:B------:R-:W-:Y:S01]  /*5c60*/  F2FP.F16.F32.PACK_AB R24, R116, R135 ;  /* 0x000000877418723e */ /* 0x000fe200000000ff */
[----:B---3--:R-:W-:Y:S01]  /*5c70*/  @!P2 FMUL R126, R126, R126 ;  /* 0x0000007e7e7ea220 */ /* 0x008fe20000400000 */
[----:B------:R-:W-:Y:S01]  /*5c80*/  F2FP.F16.F32.PACK_AB R26, R109, R112 ;  /* 0x000000706d1a723e */ /* 0x000fe200000000ff */
[----:B------:R-:W-:Y:S01]  /*5c90*/  @!P1 FMUL R55, R55, 0.5 ;  /* 0x3f00000037379820 */ /* 0x000fe20000400000 */
[----:B------:R-:W-:Y:S01]  /*5ca0*/  F2FP.F16.F32.PACK_AB R25, R72, R73 ;  /* 0x000000494819723e */ /* 0x000fe200000000ff */
[----:B------:R-:W2:Y:S01]  /*5cb0*/  MUFU.EX2 R62, R62 ;  /* 0x0000003e003e7308 */ /* 0x000ea20000000800 */
[----:B------:R-:W-:Y:S01]  /*5cc0*/  F2FP.F16.F32.PACK_AB R27, R64, R11 ;  /* 0x0000000b401b723e */ /* 0x000fe200000000ff */
[----:B------:R-:W-:Y:S01]  /*5cd0*/  @!P6 FMUL R32, R32, 0.5 ;  /* 0x3f0000002020e820 */ /* 0x000fe20000400000 */
[----:B------:R-:W-:Y:S01]  /*5ce0*/  FSETP.GEU.AND P2, PT, R66, -126, PT ;  /* 0xc2fc00004200780b */ /* 0x000fe20003f4e000 */
[----:B-1----:R-:W-:Y:S01]  /*5cf0*/  @!P4 FMUL R50, R50, R50 ;  /* 0x000000323232c220 */ /* 0x002fe20000400000 */
[----:B------:R-:W-:Y:S01]  /*5d00*/  WARPGROUP.ARRIVE ;  /* 0x00000000000079c5 */ /* 0x000fe20000000000 */
[----:B------:R-:W-:Y:S01]  /*5d10*/  FSETP.GEU.AND P4, PT, R58, -126, PT ;  /* 0xc2fc00003a00780b */ /* 0x000fe20003f8e000 */
[----:B------:R-:W-:Y:S01]  /*5d20*/  FADD R73, R142, R73 ;  /* 0x000000498e497221 */ /* 0x000fe20000000000 */
[----:B------:R-:W1:Y:S01]  /*5d30*/  MUFU.EX2 R37, R32 ;  /* 0x0000002000257308 */ /* 0x000e620000000800 */
[----:B------:R-:W-:Y:S01]  /*5d40*/  FADD R72, R125, R72 ;  /* 0x000000487d487221 */ /* 0x000fe20000000000 */
[----:B------:R-:W-:Y:S01]  /*5d50*/  FADD R129, R129, R126 ;  /* 0x0000007e81817221 */ /* 0x000fe20000000000 */
[----:B------:R-:W-:Y:S01]  /*5d60*/  HGMMA.64x16x16.F32 R152, R24, gdesc[UR4].tnspB, R152, gsb0 ;  /* 0x4020000418987df0 */ /* 0x000fe20008000898 */
[----:B------:R-:W-:Y:S01]  /*5d70*/  UIADD3 UR6, UR14, 0x380, URZ ;  /* 0x000003800e067890 */ /* 0x000fe2000fffe03f */
[----:B------:R-:W-:Y:S01]  /*5d80*/  FADD R11, R132, R11 ;  /* 0x0000000b840b7221 */ /* 0x000fe20000000000 */
[----:B------:R-:W-:Y:S01]  /*5d90*/  UMOV UR7, 0xc0000010 ;  /* 0xc000001000077882 */ /* 0x000fe20000000000 */
[----:B------:R-:W-:Y:S01]  /*5da0*/  FADD R64, R137, R64 ;  /* 0x0000004089407221 */ /* 0x000fe20000000000 */
[----:B------:R-:W-:Y:S01]  /*5db0*/  @!P2 FMUL R66, R66, 0.5 ;  /* 0x3f0000004242a820 */ /* 0x000fe20000400000 */
[----:B------:R-:W3:Y:S01]  /*5dc0*/  MUFU.EX2 R55, R55 ;  /* 0x0000003700377308 */ /* 0x000ee20000000800 */
[----:B--2---:R-:W-:Y:S01]  /*5dd0*/  @!P5 FMUL R62, R62, R62 ;  /* 0x0000003e3e3ed220 */ /* 0x004fe20000400000 */
[----:B------:R-:W-:Y:S01]  /*5de0*/  @!P4 FMUL R58, R58, 0.5 ;  /* 0x3f0000003a3ac820 */ /* 0x000fe20000400000 */
[----:B------:R-:W-:Y:S01]  /*5df0*/  FADD R75, R75, R50 ;  /* 0x000000324b4b7221 */ /* 0x000fe20000000000 */
[----:B------:R-:W-:Y:S01]  /*5e00*/  FADD R94, R94, R129 ;  /* 0x000000815e5e7221 */ /* 0x000fe20000000000 */
[----:B------:R-:W-:Y:S01]  /*5e10*/  FADD R87, R87, R62 ;  /* 0x0000003e57577221 */ /* 0x000fe20000000000 */
[----:B------:R-:W-:Y:S01]  /*5e20*/  FADD R85, R98, R85 ;  /* 0x0000005562557221 */ /* 0x000fe20000000000 */
[----:B------:R-:W-:Y:S01]  /*5e30*/  FADD R75, R128, R75 ;  /* 0x0000004b804b7221 */ /* 0x000fe20000000000 */
[----:B------:R-:W2:Y:S01]  /*5e40*/  MUFU.EX2 R66, R66 ;  /* 0x0000004200427308 */ /* 0x000ea20000000800 */
[----:B-1----:R-:W-:Y:S01]  /*5e50*/  @!P6 FMUL R37, R37, R37 ;  /* 0x000000252525e220 */ /* 0x002fe20000400000 */
[----:B------:R-:W-:Y:S01]  /*5e60*/  FADD R87, R64, R87 ;  /* 0x0000005740577221 */ /* 0x000fe20000000000 */
[----:B------:R-:W-:-:S02]  /*5e70*/  FADD R46, R46, R75 ;  /* 0x0000004b2e2e7221 */ /* 0x000fc40000000000 */
[----:B------:R-:W-:-:S03]  /*5e80*/  FADD R12, R12, R37 ;  /* 0x000000250c0c7221 */ /* 0x000fc60000000000 */
[----:B------:R-:W1:Y:S01]  /*5e90*/  MUFU.EX2 R58, R58 ;  /* 0x0000003a003a7308 */ /* 0x000e620000000800 */
[----:B---3--:R-:W-:Y:S01]  /*5ea0*/  @!P1 FMUL R55, R55, R55 ;  /* 0x0000003737379220 */ /* 0x008fe20000400000 */
[----:B------:R-:W-:Y:S01]  /*5eb0*/  FADD R12, R53, R12 ;  /* 0x0000000c350c7221 */ /* 0x000fe20000000000 */
[----:B------:R-:W-:Y:S02]  /*5ec0*/  ISETP.GE.AND P1, PT, R13, 0x201, PT ;  /* 0x000002010d00780c */ /* 0x000fe40003f26270 */
[----:B------:R-:W-:Y:S01]  /*5ed0*/  FADD R82, R82, R55 ;  /* 0x0000003752527221 */ /* 0x000fe20000000000 */
[----:B------:R-:W-:Y:S01]  /*5ee0*/  FADD R33, R33, R12 ;  /* 0x0000000c21217221 */ /* 0x000fe20000000000 */
[----:B--2---:R-:W-:Y:S01]  /*5ef0*/  @!P2 FMUL R66, R66, R66 ;  /* 0x000000424242a220 */ /* 0x004fe20000400000 */
[----:B------:R-:W-:Y:S01]  /*5f00*/  FSETP.GEU.AND P2, PT, R51, -126, PT ;  /* 0xc2fc00003300780b */ /* 0x000fe20003f4e000 */
[----:B------:R-:W-:-:S04]  /*5f10*/  FADD R82, R73, R82 ;  /* 0x0000005249527221 */ /* 0x000fc80000000000 */
[----:B------:R-:W-:Y:S01]  /*5f20*/  FADD R82, R85, R82 ;  /* 0x0000005255527221 */ /* 0x000fe20000000000 */
[----:B-1----:R-:W-:Y:S01]  /*5f30*/  @!P4 FMUL R58, R58, R58 ;  /* 0x0000003a3a3ac220 */ /* 0x002fe20000400000 */
[----:B------:R-:W-:Y:S02]  /*5f40*/  WARPGROUP.DEPBAR.LE gsb0, 0x0 ;  /* 0x00008000000079c5 */ /* 0x000fe40000010000 */
[----:B------:R-:W1:Y:S01]  /*5f50*/  MUFU.EX2 R27, R127 ;  /* 0x0000007f001b7308 */ /* 0x000e620000000800 */
[----:B------:R-:W-:-:S03]  /*5f60*/  F2FP.F16.F32.PACK_AB R24, R105, R108 ;  /* 0x0000006c6918723e */ /* 0x000fc600000000ff */
[----:B------:R-:W-:Y:S01]  /*5f70*/  @!P2 FMUL R51, R51, 0.5 ;  /* 0x3f0000003333a820 */ /* 0x000fe20000400000 */
[----:B------:R-:W-:Y:S01]  /*5f80*/  F2FP.F16.F32.PACK_AB R25, R123, R122 ;  /* 0x0000007a7b19723e */ /* 0x000fe200000000ff */
[----:B------:R-:W-:Y:S01]  /*5f90*/  FADD R83, R83, R58 ;  /* 0x0000003a53537221 */ /* 0x000fe20000000000 */
[----:B------:R-:W-:-:S03]  /*5fa0*/  F2FP.F16.F32.PACK_AB R26, R113, R104 ;  /* 0x00000068711a723e */ /* 0x000fc600000000ff */
[----:B------:R-:W-:-:S04]  /*5fb0*/  FADD R83, R72, R83 ;  /* 0x0000005348537221 */ /* 0x000fc80000000000 */
[----:B------:R-:W-:-:S04]  /*5fc0*/  FADD R83, R68, R83 ;  /* 0x0000005344537221 */ /* 0x000fc80000000000 */
[----:B------:R-:W-:Y:S01]  /*5fd0*/  FADD R46, R46, R83 ;  /* 0x000000532e2e7221 */ /* 0x000fe20000000000 */
[----:B-1----:R-:W-:Y:S01]  /*5fe0*/  @!P3 FMUL R27, R27, R27 ;  /* 0x0000001b1b1bb220 */ /* 0x002fe20000400000 */
[----:B------:R-:W-:-:S03]  /*5ff0*/  FSETP.GEU.AND P3, PT, R41, -126, PT ;  /* 0xc2fc00002900780b */ /* 0x000fc60003f6e000 */
[----:B------:R-:W-:Y:S01]  /*6000*/  FADD R136, R136, R27 ;  /* 0x0000001b88887221 */ /* 0x000fe20000000000 */
[----:B------:R-:W-:-:S03]  /*6010*/  F2FP.F16.F32.PACK_AB R27, R27, R126 ;  /* 0x0000007e1b1b723e */ /* 0x000fc600000000ff */
[----:B------:R-:W-:Y:S01]  /*6020*/  FADD R95, R95, R136 ;  /* 0x000000885f5f7221 */ /* 0x000fe20000000000 */
[----:B------:R-:W-:-:S03]  /*6030*/  WARPGROUP.ARRIVE ;  /* 0x00000000000079c5 */ /* 0x000fc60000000000 */
[----:B------:R-:W-:Y:S02]  /*6040*/  FADD R40, R95, R40 ;  /* 0x000000285f287221 */ /* 0x000fe40000000000 */
[----:B------:R-:W-:Y:S01]  /*6050*/  @!P3 FMUL R41, R41, 0.5 ;  /* 0x3f0000002929b820 */ /* 0x000fe20000400000 */
[----:B------:R-:W-:Y:S01]  /*6060*/  HGMMA.64x16x16.F32 R152, R24, gdesc[UR4].tnspB, R152, gsb0 ;  /* 0x4020000418987df0 */ /* 0x000fe20008000898 */
[----:B------:R-:W-:Y:S01]  /*6070*/  UIADD3 UR6, UR14, 0x3a0, URZ ;  /* 0x000003a00e067890 */ /* 0x000fe2000fffe03f */
[----:B------:R-:W-:Y:S01]  /*6080*/  UMOV UR7, 0xc0000010 ;  /* 0xc000001000077882 */ /* 0x000fe20000000000 */
[----:B------:R-:W1:Y:S02]  /*6090*/  MUFU.EX2 R30, R41 ;  /* 0x00000029001e7308 */ /* 0x000e640000000800 */
[----:B-1----:R-:W-:Y:S01]  /*60a0*/  @!P3 FMUL R30, R30, R30 ;  /* 0x0000001e1e1eb220 */ /* 0x002fe20000400000 */
[----:B------:R-:W-:-:S13]  /*60b0*/  FSETP.GEU.AND P3, PT, R21, -126, PT ;  /* 0xc2fc00001500780b */ /* 0x000fda0003f6e000 */
[----:B------:R-:W-:Y:S01]  /*60c0*/  @!P3 FMUL R21, R21, 0.5 ;  /* 0x3f0000001515b820 */ /* 0x000fe20000400000 */
[----:B------:R-:W-:Y:S02]  /*60d0*/  WARPGROUP.DEPBAR.LE gsb0, 0x0 ;  /* 0x00008000000079c5 */ /* 0x000fe40000010000 */
[----:B------:R-:W-:Y:S02]  /*60e0*/  F2FP.F16.F32.PACK_AB R24, R96, R101 ;  /* 0x000000656018723e */ /* 0x000fe400000000ff */
[----:B------:R-:W-:Y:S01]  /*60f0*/  F2FP.F16.F32.PACK_AB R25, R56, R69 ;  /* 0x000000453819723e */ /* 0x000fe200000000ff */
[----:B------:R-:W-:Y:S01]  /*6100*/  FADD R56, R71, R66 ;  /* 0x0000004247387221 */ /* 0x000fe20000000000 */
[----:B------:R-:W-:Y:S02]  /*6110*/  F2FP.F16.F32.PACK_AB R26, R91, R100 ;  /* 0x000000645b1a723e */ /* 0x000fe400000000ff */
[----:B------:R-:W-:Y:S01]  /*6120*/  F2FP.F16.F32.PACK_AB R27, R66, R45 ;  /* 0x0000002d421b723e */ /* 0x000fe200000000ff */
[----:B------:R-:W-:-:S03]  /*6130*/  FADD R56, R139, R56 ;  /* 0x000000388b387221 */ /* 0x000fc60000000000 */
[----:B------:R-:W-:Y:S01]  /*6140*/  WARPGROUP.ARRIVE ;  /* 0x00000000000079c5 */ /* 0x000fe20000000000 */
[----:B------:R-:W-:-:S04]  /*6150*/  FADD R87, R56, R87 ;  /* 0x0000005738577221 */ /* 0x000fc80000000000 */
[----:B------:R-:W-:Y:S01]  /*6160*/  FADD R87, R40, R87 ;  /* 0x0000005728577221 */ /* 0x000fe20000000000 */
[----:B------:R-:W-:Y:S01]  /*6170*/  HGMMA.64x16x16.F32 R152, R24, gdesc[UR4].tnspB, R152, gsb0 ;  /* 0x4020000418987df0 */ /* 0x000fe20008000898 */
[----:B------:R-:W-:Y:S01]  /*6180*/  UIADD3 UR6, UR14, 0x3c0, URZ ;  /* 0x000003c00e067890 */ /* 0x000fe2000fffe03f */
[----:B------:R-:W-:Y:S01]  /*6190*/  UMOV UR7, 0xc0000010 ;  /* 0xc000001000077882 */ /* 0x000fe20000000000 */
[----:B------:R-:W-:Y:S01]  /*61a0*/  FADD R46, R46, R87 ;  /* 0x000000572e2e7221 */ /* 0x000fe20000000000 */
[----:B------:R-:W-:Y:S02]  /*61b0*/  WARPGROUP.DEPBAR.LE gsb0, 0x0 ;  /* 0x00008000000079c5 */ /* 0x000fe40000010000 */
[----:B------:R-:W1:Y:S01]  /*61c0*/  MUFU.EX2 R27, R51 ;  /* 0x00000033001b7308 */ /* 0x000e620000000800 */
[----:B------:R-:W-:Y:S01]  /*61d0*/  FADD R25, R22, R81 ;  /* 0x0000005116197221 */ /* 0x000fe20000000000 */
[----:B------:R-:W-:Y:S01]  /*61e0*/  FADD R22, R17, R80 ;  /* 0x0000005011167221 */ /* 0x000fe20000000000 */
[----:B------:R-:W-:Y:S01]  /*61f0*/  FADD R17, R20, R65 ;  /* 0x0000004114117221 */ /* 0x000fe20000000000 */
[----:B------:R-:W-:Y:S01]  /*6200*/  F2FP.F16.F32.PACK_AB R24, R92, R93 ;  /* 0x0000005d5c18723e */ /* 0x000fe200000000ff */
[----:B------:R-:W-:Y:S01]  /*6210*/  FADD R41, R76, R25 ;  /* 0x000000194c297221 */ /* 0x000fe20000000000 */
[----:B------:R-:W-:Y:S01]  /*6220*/  F2FP.F16.F32.PACK_AB R25, R50, R63 ;  /* 0x0000003f3219723e */ /* 0x000fe200000000ff */
[----:B------:R-:W-:Y:S01]  /*6230*/  FADD R32, R61, R22 ;  /* 0x000000163d207221 */ /* 0x000fe20000000000 */
[----:B------:R2:W3:Y:S01]  /*6240*/  MUFU.EX2 R20, R21 ;  /* 0x0000001500147308 */ /* 0x0004e20000000800 */
[----:B------:R-:W-:Y:S01]  /*6250*/  F2FP.F16.F32.PACK_AB R26, R80, R81 ;  /* 0x00000051501a723e */ /* 0x000fe200000000ff */
[----:B------:R-:W-:Y:S01]  /*6260*/  FADD R22, R15, R30 ;  /* 0x0000001e0f167221 */ /* 0x000fe20000000000 */
[----:B------:R-:W-:Y:S01]  /*6270*/  FADD R15, R74, R63 ;  /* 0x0000003f4a0f7221 */ /* 0x000fe20000000000 */
[----:B------:R-:W-:Y:S01]  /*6280*/  FADD R17, R60, R17 ;  /* 0x000000113c117221 */ /* 0x000fe20000000000 */
[----:B------:R-:W-:Y:S01]  /*6290*/  FADD R34, R34, R41 ;  /* 0x0000002922227221 */ /* 0x000fe20000000000 */
[----:B------:R-:W-:Y:S01]  /*62a0*/  FADD R22, R57, R22 ;  /* 0x0000001639167221 */ /* 0x000fe20000000000 */
[----:B------:R-:W-:Y:S01]  /*62b0*/  FADD R106, R106, R15 ;  /* 0x0000000f6a6a7221 */ /* 0x000fe20000000000 */
[----:B------:R-:W-:Y:S01]  /*62c0*/  FADD R32, R35, R32 ;  /* 0x0000002023207221 */ /* 0x000fe20000000000 */
[----:B-1----:R-:W-:Y:S01]  /*62d0*/  @!P2 FMUL R27, R27, R27 ;  /* 0x0000001b1b1ba220 */ /* 0x002fe20000400000 */
[----:B------:R-:W-:Y:S01]  /*62e0*/  FSETP.GEU.AND P2, PT, R59, -126, PT ;  /* 0xc2fc00003b00780b */ /* 0x000fe20003f4e000 */
[----:B------:R-:W-:Y:S01]  /*62f0*/  FADD R38, R38, R17 ;  /* 0x0000001126267221 */ /* 0x000fe20000000000 */
[----:B------:R-:W-:Y:S01]  /*6300*/  FADD R22, R39, R22 ;  /* 0x0000001627167221 */ /* 0x000fe20000000000 */
[----:B--2---:R-:W-:Y:S01]  /*6310*/  FADD R21, R78, R27 ;  /* 0x0000001b4e157221 */ /* 0x004fe20000000000 */
[----:B------:R-:W-:Y:S01]  /*6320*/  F2FP.F16.F32.PACK_AB R27, R54, R27 ;  /* 0x0000001b361b723e */ /* 0x000fe200000000ff */
[----:B------:R-:W-:Y:S01]  /*6330*/  FADD R43, R43, R106 ;  /* 0x0000006a2b2b7221 */ /* 0x000fe20000000000 */
[----:B------:R-:W-:Y:S01]  /*6340*/  FADD R31, R31, R38 ;  /* 0x000000261f1f7221 */ /* 0x000fe20000000000 */
[----:B---3--:R-:W-:Y:S01]  /*6350*/  @!P3 FMUL R20, R20, R20 ;  /* 0x000000141414b220 */ /* 0x008fe20000400000 */
[----:B------:R-:W-:Y:S01]  /*6360*/  WARPGROUP.ARRIVE ;  /* 0x00000000000079c5 */ /* 0x000fe20000000000 */
[----:B------:R-:W-:Y:S01]  /*6370*/  FADD R21, R110, R21 ;  /* 0x000000156e157221 */ /* 0x000fe20000000000 */
[----:B------:R-:W-:Y:S01]  /*6380*/  FADD R22, R23, R22 ;  /* 0x0000001617167221 */ /* 0x000fe20000000000 */
[----:B------:R-:W-:Y:S01]  /*6390*/  FADD R29, R29, R20 ;  /* 0x000000141d1d7221 */ /* 0x000fe20000000000 */
[----:B------:R-:W-:Y:S01]  /*63a0*/  FADD R34, R34, R33 ;  /* 0x0000002122227221 */ /* 0x000fe20000000000 */
[----:B------:R-:W-:Y:S01]  /*63b0*/  @!P2 FMUL R59, R59, 0.5 ;  /* 0x3f0000003b3ba820 */ /* 0x000fe20000400000 */
[----:B------:R-:W-:Y:S01]  /*63c0*/  HGMMA.64x16x16.F32 R152, R24, gdesc[UR4].tnspB, R152, gsb0 ;  /* 0x4020000418987df0 */ /* 0x000fe20008000898 */
[----:B------:R-:W-:Y:S01]  /*63d0*/  UIADD3 UR6, UR14, 0x3e0, URZ ;  /* 0x000003e00e067890 */ /* 0x000fe2000fffe03f */
[----:B------:R-:W-:Y:S01]  /*63e0*/  FADD R29, R52, R29 ;  /* 0x0000001d341d7221 */ /* 0x000fe20000000000 */
[----:B------:R-:W-:Y:S01]  /*63f0*/  UMOV UR7, 0xc0000010 ;  /* 0xc000001000077882 */ /* 0x000fe20000000000 */
[----:B------:R-:W-:Y:S01]  /*6400*/  FADD R21, R94, R21 ;  /* 0x000000155e157221 */ /* 0x000fe20000000000 */
[----:B------:R-:W-:Y:S01]  /*6410*/  FADD R43, R43, R82 ;  /* 0x000000522b2b7221 */ /* 0x000fe20000000000 */
[----:B------:R-:W-:Y:S01]  /*6420*/  FADD R29, R28, R29 ;  /* 0x0000001d1c1d7221 */ /* 0x000fe20000000000 */
[----:B------:R-:W-:-:S03]  /*6430*/  FADD R31, R31, R34 ;  /* 0x000000221f1f7221 */ /* 0x000fc60000000000 */
[----:B------:R-:W-:-:S04]  /*6440*/  FADD R29, R32, R29 ;  /* 0x0000001d201d7221 */ /* 0x000fc80000000000 */
[----:B------:R-:W-:-:S04]  /*6450*/  FADD R22, R22, R29 ;  /* 0x0000001d16167221 */ /* 0x000fc80000000000 */
[----:B------:R-:W-:Y:S01]  /*6460*/  FADD R13, R31, R22 ;  /* 0x000000161f0d7221 */ /* 0x000fe20000000000 */
[----:B------:R-:W-:Y:S02]  /*6470*/  WARPGROUP.DEPBAR.LE gsb0, 0x0 ;  /* 0x00008000000079c5 */ /* 0x000fe40000010000 */
[----:B------:R-:W1:Y:S01]  /*6480*/  MUFU.EX2 R27, R59 ;  /* 0x0000003b001b7308 */ /* 0x000e620000000800 */
[----:B------:R-:W-:Y:S02]  /*6490*/  F2FP.F16.F32.PACK_AB R24, R30, R65 ;  /* 0x000000411e18723e */ /* 0x000fe400000000ff */
[----:B------:R-:W-:Y:S02]  /*64a0*/  F2FP.F16.F32.PACK_AB R25, R58, R55 ;  /* 0x000000373a19723e */ /* 0x000fe400000000ff */
[----:B------:R-:W-:Y:S01]  /*64b0*/  F2FP.F16.F32.PACK_AB R26, R20, R37 ;  /* 0x00000025141a723e */ /* 0x000fe200000000ff */
[----:B-1----:R-:W-:-:S04]  /*64c0*/  @!P2 FMUL R27, R27, R27 ;  /* 0x0000001b1b1ba220 */ /* 0x002fc80000400000 */
[----:B------:R-:W-:Y:S01]  /*64d0*/  FADD R86, R86, R27 ;  /* 0x0000001b56567221 */ /* 0x000fe20000000000 */
[----:B------:R-:W-:-:S03]  /*64e0*/  F2FP.F16.F32.PACK_AB R27, R62, R27 ;  /* 0x0000001b3e1b723e */ /* 0x000fc600000000ff */
[----:B------:R-:W-:Y:S01]  /*64f0*/  FADD R15, R11, R86 ;  /* 0x000000560b0f7221 */ /* 0x000fe20000000000 */
[----:B------:R-:W-:Y:S01]  /*6500*/  WARPGROUP.ARRIVE ;  /* 0x00000000000079c5 */ /* 0x000fe20000000000 */
[----:B------:R-:W-:Y:S02]  /*6510*/  IADD3 R11, R2, 0x8820, RZ ;  /* 0x00008820020b7810 */ /* 0x000fe40007ffe0ff */
[----:B------:R-:W-:Y:S01]  /*6520*/  FADD R70, R70, R15 ;  /* 0x0000000f46467221 */ /* 0x000fe20000000000 */
[----:B------:R-:W-:Y:S02]  /*6530*/  MOV R15, 0x2 ;  /* 0x00000002000f7802 */ /* 0x000fe40000000f00 */
[----:B------:R-:W-:Y:S01]  /*6540*/  HGMMA.64x16x16.F32 R152, R24, gdesc[UR4].tnspB, R152, gsb0 ;  /* 0x4020000418987df0 */ /* 0x000fe20008000898 */
[----:B------:R-:W-:Y:S01]  /*6550*/  FADD R70, R21, R70 ;  /* 0x0000004615467221 */ /* 0x000fe20000000000 */
[----:B------:R-:W-:-:S03]  /*6560*/  PRMT R12, RZ, 0x654, R11 ;  /* 0x00000654ff0c7816 */ /* 0x000fc6000000000b */
[----:B------:R-:W-:Y:S01]  /*6570*/  FADD R43, R43, R70 ;  /* 0x000000462b2b7221 */ /* 0x000fe20000000000 */
[----:B------:R-:W-:Y:S02]  /*6580*/  WARPGROUP.DEPBAR.LE gsb0, 0x0 ;  /* 0x00008000000079c5 */ /* 0x000fe40000010000 */
[----:B------:R1:W-:Y:S02]  /*6590*/  SYNCS.ARRIVE.TRANS64.RED.A1T0 RZ, [R12+URZ], RZ ;  /* 0x000000ff0cff79a7 */ /* 0x0003e4000810043f */
[----:B-1----:R-:W-:Y:S01]  /*65a0*/  FADD R12, R43, R46 ;  /* 0x0000002e2b0c7221 */ /* 0x002fe20000000000 */
[----:B------:R-:W-:Y:S06]  /*65b0*/  @!P1 BRA `(.L_x_24) ;  /* 0x0000004800fc9947 */ /* 0x000fec0003800000 */
[----:B------:R-:W-:Y:S01]  /*65c0*/  IMAD.MOV.U32 R21, RZ, RZ, R14 ;  /* 0x000000ffff157224 */ /* 0x000fe200078e000e */
[----:B------:R-:W-:Y:S01]  /*65d0*/  MOV R17, R19 ;  /* 0x0000001300117202 */ /* 0x000fe20000000f00 */
[----:B------:R-:W-:Y:S01]  /*65e0*/  IMAD.MOV.U32 R15, RZ, RZ, 0x2 ;  /* 0x00000002ff0f7424 */ /* 0x000fe200078e00ff */
[----:B------:R-:W-:Y:S01]  /*65f0*/  MOV R6, 0x1 ;  /* 0x0000000100067802 */ /* 0x000fe20000000f00 */
[----:B------:R-:W-:Y:S01]  /*6600*/  IMAD.MOV.U32 R3, RZ, RZ, RZ ;  /* 0x000000ffff037224 */ /* 0x000fe200078e00ff */
[----:B------:R-:W-:Y:S01]  /*6610*/  ULDC.64 UR18, c[0x0][0x198] ;  /* 0x0000660000127ab9 */ /* 0x000fe20000000a00 */
[----:B------:R-:W-:-:S05]  /*6620*/  ULDC UR20, c[0x0][0x604] ;  /* 0x0001810000147ab9 */ /* 0x000fca0000000800 */
.L_x_36:
[----:B------:R-:W-:Y:S01]  /*6630*/  LEA R19, R15, R2, 0x3 ;  /* 0x000000020f137211 */ /* 0x000fe200078e18ff */
[----:B------:R-:W-:Y:S05]  /*6640*/  YIELD ;  /* 0x0000000000007946 */ /* 0x000fea0003800000 */
[----:B------:R-:W-:Y:S02]  /*6650*/  SHF.L.U32 R14, R3, 0x1f, RZ ;  /* 0x0000001f030e7819 */ /* 0x000fe400000006ff */
[C---:B------:R-:W-:Y:S01]  /*6660*/  ISETP.GT.AND P1, PT, R18.reuse, 0x2, PT ;  /* 0x000000021200780c */ /* 0x040fe20003f24270 */
[----:B------:R-:W-:Y:S01]  /*6670*/  VIADD R18, R18, 0xffffffff ;  /* 0xffffffff12127836 */ /* 0x000fe20000000000 */
[----:B------:R-:W1:Y:S02]  /*6680*/  SYNCS.PHASECHK.TRANS64.TRYWAIT P2, [R19+URZ+0x8800], R14 ;  /* 0x0088000e130075a7 */ /* 0x000e64000804017f */
[----:B-1----:R-:W-:Y:S09]  /*6690*/  @!P2 BRA `(.L_x_25) ;  /* 0x000000b80004a947 */ /* 0x002ff20003800000 */
.L_x_78:
[----:B------:R-:W-:Y:S05]  /*66a0*/  WARPSYNC.ALL ;  /* 0x0000000000007948 */ /* 0x000fea0003800000 */
[----:B------:R-:W-:Y:S01]  /*66b0*/  R2UR UR6, R15 ;  /* 0x000000000f0672ca */ /* 0x000fe200000e0000 */
[----:B------:R-:W-:Y:S01]  /*66c0*/  WARPGROUP.ARRIVE ;  /* 0x00000000000079c5 */ /* 0x000fe20000000000 */
[----:B------:R-:W-:Y:S01]  /*66d0*/  UMOV UR7, 0xc0000010 ;  /* 0xc000001000077882 */ /* 0x000fe20000000000 */
[----:B------:R-:W-:-:S10]  /*66e0*/  ISETP.NE.AND P2, PT, R9, RZ, PT ;  /* 0x000000ff0900720c */ /* 0x000fd40003f45270 */
[----:B------:R-:W-:-:S09]  /*66f0*/  ULEA UR6, UR6, UR16, 0x9 ;  /* 0x0000001006067291 */ /* 0x000fd2000f8e483f */
[----:B------:R-:W-:Y:S03]  /*6700*/  HGMMA.64x256x16.F32 R24, gdesc[UR4], RZ, !UPT, gsb0 ;  /* 0x03e00000041879f0 */ /* 0x000fe6000c0008ff */
[----:B------:R-:W-:Y:S02]  /*6710*/  WARPGROUP.DEPBAR.LE gsb0, 0x0 ;  /* 0x00008000000079c5 */ /* 0x000fe40000010000 */
[----:B------:R-:W-:Y:S05]  /*6720*/  @P2 BRA `(.L_x_26) ;  /* 0x0000000000842947 */ /* 0x000fea0003800000 */
[----:B------:R-:W-:-:S13]  /*6730*/  ISETP.LT.OR P3, PT, R7, 0x1, !P0 ;  /* 0x000000010700780c */ /* 0x000fda0004761670 */
[----:B------:R-:W-:Y:S05]  /*6740*/  @P3 BRA `(.L_x_27) ;  /* 0x0000000000783947 */ /* 0x000fea0003800000 */
[----:B-1----:R-:W-:Y:S02]  /*6750*/  LEA R14, R5, R2, 0x3 ;  /* 0x00000002050e7211 */ /* 0x002fe400078e18ff */
[----:B------:R-:W-:Y:S02]  /*6760*/  SHF.L.U32 R19, R4, 0x1f, RZ ;  /* 0x0000001f04137819 */ /* 0x000fe400000006ff */
[----:B------:R-:W-:Y:S02]  /*6770*/  ISETP.NE.AND P4, PT, R0, RZ, PT ;  /* 0x000000ff0000720c */ /* 0x000fe40003f85270 */
[----:B------:R-:W1:Y:S02]  /*6780*/  SYNCS.PHASECHK.TRANS64.TRYWAIT P3, [R14+URZ+0x8820], R19 ;  /* 0x008820130e0075a7 */ /* 0x000e64000806017f */
[----:B-1----:R-:W-:Y:S09]  /*6790*/  @!P3 BRA `(.L_x_28) ;  /* 0x000000b400d8b947 */ /* 0x002ff20003800000 */
.L_x_79:
[----:B------:R-:W-:Y:S05]  /*67a0*/  @P4 BRA `(.L_x_29) ;  /* 0x0000000000144947 */ /* 0x000fea0003800000 */
[----:B------:R-:W-:Y:S01]  /*67b0*/  LOP3.LUT P3, RZ, R16, 0x1f, RZ, 0xc0, !PT ;  /* 0x0000001f10ff7812 */ /* 0x000fe2000786c0ff */
[----:B-1----:R-:W-:-:S04]  /*67c0*/  IMAD.MOV.U32 R19, RZ, RZ, 0x2000 ;  /* 0x00002000ff137424 */ /* 0x002fc800078e00ff */
[----:B------:R2:W-:Y:S08]  /*67d0*/  SYNCS.ARRIVE.TRANS64 RZ, [R14+URZ+0x8800], R19 ;  /* 0x008800130eff79a7 */ /* 0x0005f0000800003f */
[----:B------:R-:W-:Y:S05]  /*67e0*/  @!P3 BRA `(.L_x_29) ;  /* 0x000000000004b947 */ /* 0x000fea0003800000 */
[----:B------:R-:W-:Y:S01]  /*67f0*/  BPT.TRAP 0x1 ;  /* 0x000000040000795c */ /* 0x000fe20000300000 */
.L_x_29:
[----:B-12---:R-:W-:Y:S01]  /*6800*/  LEA R19, R5, R2, 0xd ;  /* 0x0000000205137211 */ /* 0x006fe200078e68ff */
[----:B------:R-:W-:Y:S01]  /*6810*/  UIADD3 UR6, UP0, UR18, 0x1f0, URZ ;  /* 0x000001f012067890 */ /* 0x000fe2000ff1e03f */
[----:B------:R-:W-:Y:S01]  /*6820*/  R2UR UR35, R8 ;  /* 0x00000000082372ca */ /* 0x000fe200000e0000 */
[----:B------:R-:W-:Y:S01]  /*6830*/  UMOV UR8, 0x0 ;  /* 0x0000000000087882 */ /* 0x000fe20000000000 */
[----:B------:R-:W-:Y:S01]  /*6840*/  R2UR UR33, R14 ;  /* 0x000000000e2172ca */ /* 0x000fe200000e0000 */
[----:B------:R-:W-:Y:S01]  /*6850*/  UIADD3.X UR7, URZ, UR19, URZ, UP0, !UPT ;  /* 0x000000133f077290 */ /* 0x000fe200087fe43f */
[----:B------:R-:W-:Y:S01]  /*6860*/  R2UR UR32, R19 ;  /* 0x00000000132072ca */ /* 0x000fe200000e0000 */
[----:B------:R-:W-:Y:S01]  /*6870*/  UMOV UR9, 0x10000000 ;  /* 0x1000000000097882 */ /* 0x000fe20000000000 */
[----:B------:R-:W-:Y:S01]  /*6880*/  UMOV UR34, URZ ;  /* 0x0000003f00227c82 */ /* 0x000fe20008000000 */
[----:B------:R-:W-:-:S05]  /*6890*/  VIADD R5, R5, 0x1 ;  /* 0x0000000105057836 */ /* 0x000fca0000000000 */
[C---:B------:R-:W-:Y:S01]  /*68a0*/  ISETP.NE.AND P3, PT, R5.reuse, 0x4, PT ;  /* 0x000000040500780c */ /* 0x040fe20003f65270 */
[----:B------:R-:W-:Y:S02]  /*68b0*/  USHF.L.U32 UR35, UR35, 0x8, URZ ;  /* 0x0000000823237899 */ /* 0x000fe4000800063f */
[----:B------:R-:W-:Y:S01]  /*68c0*/  UIADD3 UR33, UR33, 0x8800, URZ ;  /* 0x0000880021217890 */ /* 0x000fe2000fffe03f */
[----:B------:R-:W-:Y:S01]  /*68d0*/  SEL R19, RZ, 0x1, P3 ;  /* 0x00000001ff137807 */ /* 0x000fe20001800000 */
[----:B------:R-:W-:Y:S01]  /*68e0*/  UIADD3 UR32, UR32, 0x800, URZ ;  /* 0x0000080020207890 */ /* 0x000fe2000fffe03f */
[----:B------:R-:W-:Y:S02]  /*68f0*/  SEL R5, R5, RZ, P3 ;  /* 0x000000ff05057207 */ /* 0x000fe40001800000 */
[----:B------:R-:W-:-:S06]  /*6900*/  LOP3.LUT R4, R4, R19, RZ, 0x3c, !PT ;  /* 0x0000001304047212 */ /* 0x000fcc00078e3cff */
[----:B------:R2:W-:Y:S02]  /*6910*/  UTMALDG.4D [UR32], [UR6], desc[UR8] ;  /* 0x00000820060075b4 */ /* 0x0005e40008019000 */
[----:B--2---:R-:W-:Y:S01]  /*6920*/  NOP ;  /* 0x0000000000007918 */ /* 0x004fe20000000000 */
.L_x_27:
[----:B------:R-:W-:-:S07]  /*6930*/  IADD3 R7, R7, -0x1, RZ ;  /* 0xffffffff07077810 */ /* 0x000fce0007ffe0ff */
.L_x_26:
[----:B------:R-:W-:Y:S01]  /*6940*/  VIADD R15, R15, 0x1 ;  /* 0x000000010f0f7836 */ /* 0x000fe20000000000 */
[----:B------:R-:W-:Y:S05]  /*6950*/  WARPSYNC.ALL ;  /* 0x0000000000007948 */ /* 0x000fea0003800000 */
[----:B------:R-:W-:-:S04]  /*6960*/  ISETP.NE.AND P3, PT, R15, 0x4, PT ;  /* 0x000000040f00780c */ /* 0x000fc80003f65270 */
[----:B-1----:R-:W-:Y:S02]  /*6970*/  SEL R14, RZ, 0x1, P3 ;  /* 0x00000001ff0e7807 */ /* 0x002fe40001800000 */
[----:B------:R-:W-:Y:S02]  /*6980*/  SEL R15, R15, RZ, P3 ;  /* 0x000000ff0f0f7207 */ /* 0x000fe40001800000 */
[----:B------:R-:W-:Y:S02]  /*6990*/  LOP3.LUT R3, R3, R14, RZ, 0x3c, !PT ;  /* 0x0000000e03037212 */ /* 0x000fe400078e3cff */
[----:B------:R-:W-:Y:S02]  /*69a0*/  FMNMX R14, R24, R21, !PT ;  /* 0x00000015180e7209 */ /* 0x000fe40007800000 */
[----:B------:R-:W-:Y:S02]  /*69b0*/  FMNMX R20, R26, R17, !PT ;  /* 0x000000111a147209 */ /* 0x000fe40007800000 */
[----:B------:R-:W-:-:S02]  /*69c0*/  FMNMX R19, R25, R14, !PT ;  /* 0x0000000e19137209 */ /* 0x000fc40007800000 */
[----:B------:R-:W-:Y:S02]  /*69d0*/  FMNMX R23, R27, R20, !PT ;  /* 0x000000141b177209 */ /* 0x000fe40007800000 */
[----:B------:R-:W-:Y:S02]  /*69e0*/  FMNMX R14, R28, R19, !PT ;  /* 0x000000131c0e7209 */ /* 0x000fe40007800000 */
[----:B------:R-:W-:Y:S02]  /*69f0*/  FMNMX R20, R30, R23, !PT ;  /* 0x000000171e147209 */ /* 0x000fe40007800000 */
        /* <DEDUP_REMOVED lines=117> */
[----:B------:R-:W-:Y:S02]  /*7150*/  LEA R164, R6, R11, 0x3 ;  /* 0x0000000b06a47211 */ /* 0x000fe400078e18ff */
[----:B------:R-:W-:Y:S02]  /*7160*/  FMNMX R14, R148, R19, !PT ;  /* 0x00000013940e7209 */ /* 0x000fe40007800000 */
[----:B------:R-:W-:Y:S02]  /*7170*/  FMNMX R19, R147, R20, !PT ;  /* 0x0000001493137209 */ /* 0x000fe40007800000 */
[----:B------:R-:W-:Y:S02]  /*7180*/  FMNMX R22, R149, R14, !PT ;  /* 0x0000000e95167209 */ /* 0x000fe40007800000 */
[----:B------:R-:W-:Y:S02]  /*7190*/  FMNMX R14, R150, R19, !PT ;  /* 0x00000013960e7209 */ /* 0x000fe40007800000 */
[----:B------:R-:W-:Y:S01]  /*71a0*/  PRMT R164, RZ, 0x654, R164 ;  /* 0x00000654ffa47816 */ /* 0x000fe200000000a4 */
[----:B------:R-:W1:Y:S01]  /*71b0*/  SHFL.BFLY PT, R19, R22, 0x1, 0x1f ;  /* 0x0c201f0016137f89 */ /* 0x000e6200000e0000 */
[----:B------:R-:W-:-:S02]  /*71c0*/  FMNMX R23, R151, R14, !PT ;  /* 0x0000000e97177209 */ /* 0x000fc40007800000 */
[----:B------:R2:W-:Y:S03]  /*71d0*/  SYNCS.ARRIVE.TRANS64.RED.A1T0 RZ, [R164+URZ], RZ ;  /* 0x000000ffa4ff79a7 */ /* 0x0005e6000810043f */
[----:B------:R-:W3:Y:S01]  /*71e0*/  SHFL.BFLY PT, R14, R23, 0x1, 0x1f ;  /* 0x0c201f00170e7f89 */ /* 0x000ee200000e0000 */
[----:B-1----:R-:W-:-:S05]  /*71f0*/  FMNMX R161, R22, R19, !PT ;  /* 0x0000001316a17209 */ /* 0x002fca0007800000 */
[----:B------:R-:W1:Y:S01]  /*7200*/  SHFL.BFLY PT, R20, R161, 0x2, 0x1f ;  /* 0x0c401f00a1147f89 */ /* 0x000e6200000e0000 */
[----:B---3--:R-:W-:-:S05]  /*7210*/  FMNMX R163, R23, R14, !PT ;  /* 0x0000000e17a37209 */ /* 0x008fca0007800000 */
[----:B------:R-:W3:Y:S01]  /*7220*/  SHFL.BFLY PT, R160, R163, 0x2, 0x1f ;  /* 0x0c401f00a3a07f89 */ /* 0x000ee200000e0000 */
[----:B-1----:R-:W-:-:S04]  /*7230*/  FMNMX R14, R161, R20, !PT ;  /* 0x00000014a10e7209 */ /* 0x002fc80007800000 */
[C---:B------:R-:W-:Y:S02]  /*7240*/  FSETP.NEU.AND P3, PT, R14.reuse, -INF , PT ;  /* 0xff8000000e00780b */ /* 0x040fe40003f6d000 */
[----:B---3--:R-:W-:Y:S01]  /*7250*/  FMNMX R19, R163, R160, !PT ;  /* 0x000000a0a3137209 */ /* 0x008fe20007800000 */
[----:B------:R-:W-:Y:S01]  /*7260*/  IMAD R160, R15, 0x8, R2 ;  /* 0x000000080fa07824 */ /* 0x000fe200078e0202 */
[----:B------:R-:W-:Y:S02]  /*7270*/  FSEL R20, R14, RZ, P3 ;  /* 0x000000ff0e147208 */ /* 0x000fe40001800000 */
[----:B------:R-:W-:-:S03]  /*7280*/  FSETP.NEU.AND P3, PT, R19, -INF , PT ;  /* 0xff8000001300780b */ /* 0x000fc60003f6d000 */
[----:B------:R-:W-:Y:S01]  /*7290*/  FADD R22, -R20, R21 ;  /* 0x0000001514167221 */ /* 0x000fe20000000100 */
[----:B------:R-:W-:Y:S02]  /*72a0*/  SHF.L.U32 R21, R3, 0x1f, RZ ;  /* 0x0000001f03157819 */ /* 0x000fe400000006ff */
[----:B------:R-:W-:Y:S01]  /*72b0*/  FSEL R162, R19, RZ, P3 ;  /* 0x000000ff13a27208 */ /* 0x000fe20001800000 */
[----:B------:R-:W-:Y:S01]  /*72c0*/  FMUL R22, R22, UR20 ;  /* 0x0000001416167c20 */ /* 0x000fe20008400000 */
[----:B------:R-:W1:Y:S03]  /*72d0*/  SYNCS.PHASECHK.TRANS64.TRYWAIT P5, [R160+URZ+0x8800], R21 ;  /* 0x00880015a00075a7 */ /* 0x000e6600080a017f */
[----:B------:R-:W-:Y:S01]  /*72e0*/  FADD R17, -R162, R17 ;  /* 0x00000011a2117221 */ /* 0x000fe20000000100 */
[----:B------:R-:W-:-:S03]  /*72f0*/  FSETP.GEU.AND P4, PT, R22, -126, PT ;  /* 0xc2fc00001600780b */ /* 0x000fc60003f8e000 */
[----:B------:R-:W-:Y:S01]  /*7300*/  FMUL R23, R17, UR20 ;  /* 0x0000001411177c20 */ /* 0x000fe20008400000 */
[----:B------:R-:W-:-:S04]  /*7310*/  FMUL R17, R162, UR20 ;  /* 0x00000014a2117c20 */ /* 0x000fc80008400000 */
[----:B------:R-:W-:Y:S01]  /*7320*/  FSETP.GEU.AND P3, PT, R23, -126, PT ;  /* 0xc2fc00001700780b */ /* 0x000fe20003f6e000 */
[--C-:B------:R-:W-:Y:S01]  /*7330*/  FFMA R26, R26, UR20, -R17.reuse ;  /* 0x000000141a1a7c23 */ /* 0x100fe20008000811 */
[----:B------:R-:W-:-:S03]  /*7340*/  FFMA R27, R27, UR20, -R17 ;  /* 0x000000141b1b7c23 */ /* 0x000fc60008000811 */
[----:B------:R-:W-:Y:S01]  /*7350*/  @!P4 FMUL R22, R22, 0.5 ;  /* 0x3f0000001616c820 */ /* 0x000fe20000400000 */
[----:B------:R-:W-:-:S05]  /*7360*/  FSETP.GEU.AND P6, PT, R26, -126, PT ;  /* 0xc2fc00001a00780b */ /* 0x000fca0003fce000 */
[----:B------:R-:W3:Y:S02]  /*7370*/  MUFU.EX2 R22, R22 ;  /* 0x0000001600167308 */ /* 0x000ee40000000800 */
[----:B------:R-:W-:-:S06]  /*7380*/  @!P3 FMUL R23, R23, 0.5 ;  /* 0x3f0000001717b820 */ /* 0x000fcc0000400000 */
[----:B------:R-:W4:Y:S01]  /*7390*/  MUFU.EX2 R23, R23 ;  /* 0x0000001700177308 */ /* 0x000f220000000800 */
[----:B-123--:R-:W-:Y:S05]  /*73a0*/  @!P5 BRA `(.L_x_30) ;  /* 0x000000a800e8d947 */ /* 0x00efea0003800000 */
.L_x_80:
[----:B------:R-:W-:Y:S01]  /*73b0*/  FSETP.GEU.AND P5, PT, R27, -126, PT ;  /* 0xc2fc00001b00780b */ /* 0x000fe20003fae000 */
[--C-:B------:R-:W-:Y:S01]  /*73c0*/  FFMA R162, R31, UR20, -R17.reuse ;  /* 0x000000141fa27c23 */ /* 0x100fe20008000811 */
[----:B------:R-:W-:Y:S01]  /*73d0*/  @!P6 FMUL R26, R26, 0.5 ;  /* 0x3f0000001a1ae820 */ /* 0x000fe20000400000 */
[----:B------:R-:W-:Y:S01]  /*73e0*/  FMUL R20, R20, UR20 ;  /* 0x0000001414147c20 */ /* 0x000fe20008400000 */
[--C-:B------:R-:W-:Y:S01]  /*73f0*/  FFMA R161, R30, UR20, -R17.reuse ;  /* 0x000000141ea17c23 */ /* 0x100fe20008000811 */
[----:B------:R-:W-:Y:S01]  /*7400*/  @!P4 FMUL R22, R22, R22 ;  /* 0x000000161616c220 */ /* 0x000fe20000400000 */
[----:B-1----:R1:W2:Y:S01]  /*7410*/  MUFU.EX2 R160, R26 ;  /* 0x0000001a00a07308 */ /* 0x0022a20000000800 */
[--C-:B------:R-:W-:Y:S01]  /*7420*/  FFMA R25, R25, UR20, -R20.reuse ;  /* 0x0000001419197c23 */ /* 0x100fe20008000814 */
[----:B----4-:R-:W-:Y:S01]  /*7430*/  @!P3 FMUL R23, R23, R23 ;  /* 0x000000171717b220 */ /* 0x010fe20000400000 */
[----:B------:R-:W-:Y:S01]  /*7440*/  FSETP.GEU.AND P4, PT, R161, -126, PT ;  /* 0xc2fc0000a100780b */ /* 0x000fe20003f8e000 */
[--C-:B------:R-:W-:Y:S01]  /*7450*/  FFMA R24, R24, UR20, -R20.reuse ;  /* 0x0000001418187c23 */ /* 0x100fe20008000814 */
[----:B------:R-:W-:Y:S01]  /*7460*/  FSETP.GEU.AND P3, PT, R162, -126, PT ;  /* 0xc2fc0000a200780b */ /* 0x000fe20003f6e000 */
[--C-:B------:R-:W-:Y:S01]  /*7470*/  FFMA R164, R35, UR20, -R17.reuse ;  /* 0x0000001423a47c23 */ /* 0x100fe20008000811 */
[----:B------:R-:W-:Y:S01]  /*7480*/  @!P5 FMUL R27, R27, 0.5 ;  /* 0x3f0000001b1bd820 */ /* 0x000fe20000400000 */
[--C-:B------:R-:W-:Y:S01]  /*7490*/  FFMA R163, R34, UR20, -R17.reuse ;  /* 0x0000001422a37c23 */ /* 0x100fe20008000811 */
[--C-:B-1----:R-:W-:Y:S01]  /*74a0*/  FFMA R26, R28, UR20, -R20.reuse ;  /* 0x000000141c1a7c23 */ /* 0x102fe20008000814 */
[--C-:B------:R-:W-:Y:S01]  /*74b0*/  FFMA R38, R38, UR20, -R17.reuse ;  /* 0x0000001426267c23 */ /* 0x100fe20008000811 */
[----:B------:R1:W3:Y:S01]  /*74c0*/  MUFU.EX2 R31, R27 ;  /* 0x0000001b001f7308 */ /* 0x0002e20000000800 */
[--C-:B------:R-:W-:Y:S01]  /*74d0*/  FFMA R39, R39, UR20, -R17.reuse ;  /* 0x0000001427277c23 */ /* 0x100fe20008000811 */
[--C-:B------:R-:W-:Y:S01]  /*74e0*/  FFMA R43, R43, UR20, -R17.reuse ;  /* 0x000000142b2b7c23 */ /* 0x100fe20008000811 */
[--C-:B------:R-:W-:Y:S01]  /*74f0*/  FFMA R46, R46, UR20, -R17.reuse ;  /* 0x000000142e2e7c23 */ /* 0x100fe20008000811 */
[--C-:B------:R-:W-:Y:S01]  /*7500*/  FFMA R47, R47, UR20, -R17.reuse ;  /* 0x000000142f2f7c23 */ /* 0x100fe20008000811 */
[----:B------:R-:W-:Y:S01]  /*7510*/  @!P4 FMUL R161, R161, 0.5 ;  /* 0x3f000000a1a1c820 */ /* 0x000fe20000400000 */
[----:B--2---:R-:W-:Y:S01]  /*7520*/  @!P6 FMUL R160, R160, R160 ;  /* 0x000000a0a0a0e220 */ /* 0x004fe20000400000 */
[----:B------:R-:W-:Y:S01]  /*7530*/  @!P3 FMUL R162, R162, 0.5 ;  /* 0x3f000000a2a2b820 */ /* 0x000fe20000400000 */
[----:B------:R-:W-:Y:S01]  /*7540*/  FSETP.GEU.AND P6, PT, R24, -126, PT ;  /* 0xc2fc00001800780b */ /* 0x000fe20003fce000 */
[----:B------:R-:W2:Y:S01]  /*7550*/  MUFU.EX2 R21, R161 ;  /* 0x000000a100157308 */ /* 0x000ea20000000800 */
[--C-:B-1----:R-:W-:Y:S01]  /*7560*/  FFMA R27, R29, UR20, -R20.reuse ;  /* 0x000000141d1b7c23 */ /* 0x102fe20008000814 */
[--C-:B------:R-:W-:Y:S01]  /*7570*/  FFMA R44, R44, UR20, -R20.reuse ;  /* 0x000000142c2c7c23 */ /* 0x100fe20008000814 */
[--C-:B------:R-:W-:Y:S01]  /*7580*/  FFMA R45, R45, UR20, -R20.reuse ;  /* 0x000000142d2d7c23 */ /* 0x100fe20008000814 */
[--C-:B------:R-:W-:Y:S01]  /*7590*/  FFMA R54, R54, UR20, -R17.reuse ;  /* 0x0000001436367c23 */ /* 0x100fe20008000811 */
[--C-:B------:R-:W-:Y:S01]  /*75a0*/  FFMA R55, R55, UR20, -R17.reuse ;  /* 0x0000001437377c23 */ /* 0x100fe20008000811 */
[--C-:B------:R-:W-:Y:S01]  /*75b0*/  FFMA R59, R59, UR20, -R17.reuse ;  /* 0x000000143b3b7c23 */ /* 0x100fe20008000811 */
[--C-:B------:R-:W-:Y:S01]  /*75c0*/  FFMA R58, R58, UR20, -R17.reuse ;  /* 0x000000143a3a7c23 */ /* 0x100fe20008000811 */
[----:B---3--:R-:W-:Y:S01]  /*75d0*/  @!P5 FMUL R31, R31, R31 ;  /* 0x0000001f1f1fd220 */ /* 0x008fe20000400000 */
[----:B------:R-:W-:Y:S01]  /*75e0*/  FSETP.GEU.AND P5, PT, R25, -126, PT ;  /* 0xc2fc00001900780b */ /* 0x000fe20003fae000 */
[----:B------:R-:W1:Y:S01]  /*75f0*/  MUFU.EX2 R30, R162 ;  /* 0x000000a2001e7308 */ /* 0x000e620000000800 */
[--C-:B------:R-:W-:Y:S01]  /*7600*/  FFMA R62, R62, UR20, -R17.reuse ;  /* 0x000000143e3e7c23 */ /* 0x100fe20008000811 */
[----:B------:R-:W-:Y:S01]  /*7610*/  @!P6 FMUL R24, R24, 0.5 ;  /* 0x3f0000001818e820 */ /* 0x000fe20000400000 */
[--C-:B------:R-:W-:Y:S01]  /*7620*/  FFMA R63, R63, UR20, -R17.reuse ;  /* 0x000000143f3f7c23 */ /* 0x100fe20008000811 */
[--C-:B------:R-:W-:Y:S01]  /*7630*/  FFMA R60, R60, UR20, -R20.reuse ;  /* 0x000000143c3c7c23 */ /* 0x100fe20008000814 */
[--C-:B------:R-:W-:Y:S01]  /*7640*/  FFMA R165, R67, UR20, -R17.reuse ;  /* 0x0000001443a57c23 */ /* 0x100fe20008000811 */
[--C-:B------:R-:W-:Y:S01]  /*7650*/  FFMA R70, R70, UR20, -R17.reuse ;  /* 0x0000001446467c23 */ /* 0x100fe20008000811 */
[----:B--2---:R-:W-:Y:S01]  /*7660*/  @!P4 FMUL R21, R21, R21 ;  /* 0x000000151515c220 */ /* 0x004fe20000400000 */
[----:B------:R2:W3:Y:S01]  /*7670*/  MUFU.EX2 R161, R24 ;  /* 0x0000001800a17308 */ /* 0x0004e20000000800 */
[----:B------:R-:W-:Y:S01]  /*7680*/  FSETP.GEU.AND P4, PT, R26, -126, PT ;  /* 0xc2fc00001a00780b */ /* 0x000fe20003f8e000 */
[--C-:B------:R-:W-:Y:S01]  /*7690*/  FFMA R166, R71, UR20, -R17.reuse ;  /* 0x0000001447a67c23 */ /* 0x100fe20008000811 */
[----:B------:R-:W-:Y:S01]  /*76a0*/  R2UR UR6, R15 ;  /* 0x000000000f0672ca */ /* 0x000fe200000e0000 */
[----:B------:R-:W-:Y:S01]  /*76b0*/  @!P5 FMUL R25, R25, 0.5 ;  /* 0x3f0000001919d820 */ /* 0x000fe20000400000 */
[-C--:B------:R-:W-:Y:S01]  /*76c0*/  FMUL R152, R152, R22.reuse ;  /* 0x0000001698987220 */ /* 0x080fe20000400000 */
[-C--:B------:R-:W-:Y:S01]  /*76d0*/  FMUL R153, R153, R22.reuse ;  /* 0x0000001699997220 */ /* 0x080fe20000400000 */
[----:B------:R-:W-:Y:S01]  /*76e0*/  FMUL R156, R156, R22 ;  /* 0x000000169c9c7220 */ /* 0x000fe20000400000 */
[----:B------:R4:W5:Y:S01]  /*76f0*/  MUFU.EX2 R162, R25 ;  /* 0x0000001900a27308 */ /* 0x0009620000000800 */
[----:B-1----:R-:W-:Y:S01]  /*7700*/  @!P3 FMUL R30, R30, R30 ;  /* 0x0000001e1e1eb220 */ /* 0x002fe20000400000 */
[----:B------:R-:W-:Y:S01]  /*7710*/  FSETP.GEU.AND P3, PT, R27, -126, PT ;  /* 0xc2fc00001b00780b */ /* 0x000fe20003f6e000 */
[--C-:B--2---:R-:W-:Y:S01]  /*7720*/  FFMA R24, R32, UR20, -R20.reuse ;  /* 0x0000001420187c23 */ /* 0x104fe20008000814 */
[----:B------:R-:W-:Y:S01]  /*7730*/  FMUL R157, R157, R22 ;  /* 0x000000169d9d7220 */ /* 0x000fe20000400000 */
[-C--:B------:R-:W-:Y:S01]  /*7740*/  FMUL R154, R154, R23.reuse ;  /* 0x000000179a9a7220 */ /* 0x080fe20000400000 */
[----:B------:R-:W-:Y:S01]  /*7750*/  @!P4 FMUL R26, R26, 0.5 ;  /* 0x3f0000001a1ac820 */ /* 0x000fe20000400000 */
[-C--:B------:R-:W-:Y:S01]  /*7760*/  FMUL R155, R155, R23.reuse ;  /* 0x000000179b9b7220 */ /* 0x080fe20000400000 */
[----:B------:R-:W-:Y:S01]  /*7770*/  FMUL R158, R158, R23 ;  /* 0x000000179e9e7220 */ /* 0x000fe20000400000 */
[----:B---3--:R-:W-:Y:S01]  /*7780*/  @!P6 FMUL R161, R161, R161 ;  /* 0x000000a1a1a1e220 */ /* 0x008fe20000400000 */
[----:B------:R-:W-:Y:S01]  /*7790*/  FSETP.GEU.AND P6, PT, R163, -126, PT ;  /* 0xc2fc0000a300780b */ /* 0x000fe20003fce000 */
[----:B------:R1:W2:Y:S01]  /*77a0*/  MUFU.EX2 R28, R26 ;  /* 0x0000001a001c7308 */ /* 0x0002a20000000800 */
[--C-:B----4-:R-:W-:Y:S01]  /*77b0*/  FFMA R25, R33, UR20, -R20.reuse ;  /* 0x0000001421197c23 */ /* 0x110fe20008000814 */
[----:B------:R-:W-:Y:S01]  /*77c0*/  FMUL R159, R159, R23 ;  /* 0x000000179f9f7220 */ /* 0x000fe20000400000 */
[----:B------:R-:W-:Y:S01]  /*77d0*/  ULEA UR6, UR6, UR14, 0x9 ;  /* 0x0000000e06067291 */ /* 0x000fe2000f8e483f */
[----:B------:R-:W-:Y:S01]  /*77e0*/  @!P3 FMUL R27, R27, 0.5 ;  /* 0x3f0000001b1bb820 */ /* 0x000fe20000400000 */
[----:B------:R-:W-:Y:S01]  /*77f0*/  UMOV UR7, 0xc0000010 ;  /* 0xc000001000077882 */ /* 0x000fe20000000000 */
[----:B-----5:R-:W-:Y:S01]  /*7800*/  @!P5 FMUL R162, R162, R162 ;  /* 0x000000a2a2a2d220 */ /* 0x020fe20000400000 */
[----:B------:R-:W-:Y:S01]  /*7810*/  FSETP.GEU.AND P5, PT, R164, -126, PT ;  /* 0xc2fc0000a400780b */ /* 0x000fe20003fae000 */
[----:B------:R3:W4:Y:S01]  /*7820*/  MUFU.EX2 R29, R27 ;  /* 0x0000001b001d7308 */ /* 0x0007220000000800 */
[--C-:B-1----:R-:W-:Y:S01]  /*7830*/  FFMA R26, R36, UR20, -R20.reuse ;  /* 0x00000014241a7c23 */ /* 0x102fe20008000814 */
[--C-:B------:R-:W-:Y:S01]  /*7840*/  FFMA R74, R74, UR20, -R17.reuse ;  /* 0x000000144a4a7c23 */ /* 0x100fe20008000811 */
[--C-:B------:R-:W-:Y:S01]  /*7850*/  FFMA R79, R79, UR20, -R17.reuse ;  /* 0x000000144f4f7c23 */ /* 0x100fe20008000811 */
[----:B------:R-:W-:Y:S01]  /*7860*/  @!P6 FMUL R163, R163, 0.5 ;  /* 0x3f000000a3a3e820 */ /* 0x000fe20000400000 */
[--C-:B------:R-:W-:Y:S01]  /*7870*/  FFMA R77, R77, UR20, -R20.reuse ;  /* 0x000000144d4d7c23 */ /* 0x100fe20008000814 */
[----:B------:R-:W-:Y:S01]  /*7880*/  UIADD3 UR8, UR6, 0x20, URZ ;  /* 0x0000002006087890 */ /* 0x000fe2000fffe03f */
[--C-:B------:R-:W-:Y:S01]  /*7890*/  FFMA R78, R78, UR20, -R17.reuse ;  /* 0x000000144e4e7c23 */ /* 0x100fe20008000811 */
[----:B------:R-:W1:Y:S01]  /*78a0*/  MUFU.EX2 R34, R163 ;  /* 0x000000a300227308 */ /* 0x000e620000000800 */
[----:B--2---:R-:W-:Y:S01]  /*78b0*/  @!P4 FMUL R28, R28, R28 ;  /* 0x0000001c1c1cc220 */ /* 0x004fe20000400000 */
[----:B------:R-:W-:Y:S01]  /*78c0*/  FSETP.GEU.AND P4, PT, R38, -126, PT ;  /* 0xc2fc00002600780b */ /* 0x000fe20003f8e000 */
[--C-:B---3--:R-:W-:Y:S01]  /*78d0*/  FFMA R27, R37, UR20, -R20.reuse ;  /* 0x00000014251b7c23 */ /* 0x108fe20008000814 */
[----:B------:R-:W-:Y:S01]  /*78e0*/  @!P5 FMUL R164, R164, 0.5 ;  /* 0x3f000000a4a4d820 */ /* 0x000fe20000400000 */
[----:B------:R-:W-:Y:S01]  /*78f0*/  UMOV UR10, UR8 ;  /* 0x00000008000a7c82 */ /* 0x000fe20008000000 */
[----:B------:R-:W-:Y:S01]  /*7900*/  UMOV UR11, 0xc0000010 ;  /* 0xc0000010000b7882 */ /* 0x000fe20000000000 */
[--C-:B------:R-:W-:Y:S01]  /*7910*/  FFMA R83, R83, UR20, -R17.reuse ;  /* 0x0000001453537c23 */ /* 0x100fe20008000811 */
[----:B------:R2:W3:Y:S01]  /*7920*/  MUFU.EX2 R35, R164 ;  /* 0x000000a400237308 */ /* 0x0004e20000000800 */
[----:B----4-:R-:W-:Y:S01]  /*7930*/  @!P3 FMUL R29, R29, R29 ;  /* 0x0000001d1d1db220 */ /* 0x010fe20000400000 */
[----:B------:R-:W-:Y:S01]  /*7940*/  FSETP.GEU.AND P3, PT, R39, -126, PT ;  /* 0xc2fc00002700780b */ /* 0x000fe20003f6e000 */
[--C-:B------:R-:W-:Y:S01]  /*7950*/  FFMA R87, R87, UR20, -R17.reuse ;  /* 0x0000001457577c23 */ /* 0x100fe20008000811 */
[----:B------:R-:W-:Y:S01]  /*7960*/  UIADD3 UR8, UR6, 0x40, URZ ;  /* 0x0000004006087890 */ /* 0x000fe2000fffe03f */
[--C-:B------:R-:W-:Y:S01]  /*7970*/  FFMA R90, R90, UR20, -R17.reuse ;  /* 0x000000145a5a7c23 */ /* 0x100fe20008000811 */
[--C-:B------:R-:W-:Y:S01]  /*7980*/  FFMA R94, R94, UR20, -R17.reuse ;  /* 0x000000145e5e7c23 */ /* 0x100fe20008000811 */
[----:B------:R-:W-:Y:S01]  /*7990*/  @!P4 FMUL R38, R38, 0.5 ;  /* 0x3f0000002626c820 */ /* 0x000fe20000400000 */
[--C-:B------:R-:W-:Y:S01]  /*79a0*/  FFMA R92, R92, UR20, -R20.reuse ;  /* 0x000000145c5c7c23 */ /* 0x100fe20008000814 */
[----:B-1----:R-:W-:Y:S01]  /*79b0*/  @!P6 FMUL R34, R34, R34 ;  /* 0x000000222222e220 */ /* 0x002fe20000400000 */
[----:B------:R-:W-:Y:S01]  /*79c0*/  FSETP.GEU.AND P6, PT, R24, -126, PT ;  /* 0xc2fc00001800780b */ /* 0x000fe20003fce000 */
[----:B------:R-:W1:Y:S01]  /*79d0*/  MUFU.EX2 R32, R38 ;  /* 0x0000002600207308 */ /* 0x000e620000000800 */
[--C-:B--2---:R-:W-:Y:S01]  /*79e0*/  FFMA R164, R42, UR20, -R17.reuse ;  /* 0x000000142aa47c23 */ /* 0x104fe20008000811 */
[--C-:B------:R-:W-:Y:S01]  /*79f0*/  FFMA R102, R102, UR20, -R17.reuse ;  /* 0x0000001466667c23 */ /* 0x100fe20008000811 */
[--C-:B------:R-:W-:Y:S01]  /*7a00*/  FFMA R93, R93, UR20, -R20.reuse ;  /* 0x000000145d5d7c23 */ /* 0x100fe20008000814 */
[----:B------:R-:W-:Y:S01]  /*7a10*/  @!P3 FMUL R39, R39, 0.5 ;  /* 0x3f0000002727b820 */ /* 0x000fe20000400000 */
[--C-:B------:R-:W-:Y:S01]  /*7a20*/  FFMA R103, R103, UR20, -R17.reuse ;  /* 0x0000001467677c23 */ /* 0x100fe20008000811 */
[----:B---3--:R-:W-:Y:S01]  /*7a30*/  @!P5 FMUL R35, R35, R35 ;  /* 0x000000232323d220 */ /* 0x008fe20000400000 */
[----:B------:R-:W-:Y:S01]  /*7a40*/  FSETP.GEU.AND P5, PT, R25, -126, PT ;  /* 0xc2fc00001900780b */ /* 0x000fe20003fae000 */
[----:B------:R-:W2:Y:S01]  /*7a50*/  MUFU.EX2 R33, R39 ;  /* 0x0000002700217308 */ /* 0x000ea20000000800 */
[--C-:B------:R-:W-:Y:S01]  /*7a60*/  FFMA R107, R107, UR20, -R17.reuse ;  /* 0x000000146b6b7c23 */ /* 0x100fe20008000811 */
[--C-:B------:R-:W-:Y:S01]  /*7a70*/  FFMA R111, R111, UR20, -R17.reuse ;  /* 0x000000146f6f7c23 */ /* 0x100fe20008000811 */
[--C-:B------:R-:W-:Y:S01]  /*7a80*/  FFMA R106, R106, UR20, -R17.reuse ;  /* 0x000000146a6a7c23 */ /* 0x100fe20008000811 */
[----:B------:R-:W-:Y:S01]  /*7a90*/  @!P6 FMUL R24, R24, 0.5 ;  /* 0x3f0000001818e820 */ /* 0x000fe20000400000 */
[--C-:B------:R-:W-:Y:S01]  /*7aa0*/  FFMA R105, R105, UR20, -R20.reuse ;  /* 0x0000001469697c23 */ /* 0x100fe20008000814 */
[--C-:B------:R-:W-:Y:S01]  /*7ab0*/  FFMA R109, R109, UR20, -R20.reuse ;  /* 0x000000146d6d7c23 */ /* 0x100fe20008000814 */
[--C-:B------:R-:W-:Y:S01]  /*7ac0*/  FFMA R108, R108, UR20, -R20.reuse ;  /* 0x000000146c6c7c23 */ /* 0x100fe20008000814 */
[----:B------:R3:W4:Y:S01]  /*7ad0*/  MUFU.EX2 R38, R24 ;  /* 0x0000001800267308 */ /* 0x0007220000000800 */
[----:B-1----:R-:W-:Y:S01]  /*7ae0*/  @!P4 FMUL R32, R32, R32 ;  /* 0x000000202020c220 */ /* 0x002fe20000400000 */
[----:B------:R-:W-:Y:S01]  /*7af0*/  FSETP.GEU.AND P4, PT, R26, -126, PT ;  /* 0xc2fc00001a00780b */ /* 0x000fe20003f8e000 */
[--C-:B------:R-:W-:Y:S01]  /*7b00*/  FFMA R119, R119, UR20, -R17.reuse ;  /* 0x0000001477777c23 */ /* 0x100fe20008000811 */
[----:B------:R-:W-:Y:S01]  /*7b10*/  @!P5 FMUL R25, R25, 0.5 ;  /* 0x3f0000001919d820 */ /* 0x000fe20000400000 */
[--C-:B------:R-:W-:Y:S01]  /*7b20*/  FFMA R114, R114, UR20, -R17.reuse ;  /* 0x0000001472727c23 */ /* 0x100fe20008000811 */
[----:B------:R-:W-:Y:S01]  /*7b30*/  FFMA R118, R118, UR20, -R17 ;  /* 0x0000001476767c23 */ /* 0x000fe20008000811 */
[----:B------:R-:W-:Y:S01]  /*7b40*/  FFMA R13, R22, R13, R161 ;  /* 0x0000000d160d7223 */ /* 0x000fe200000000a1 */
[----:B------:R1:W5:Y:S01]  /*7b50*/  MUFU.EX2 R39, R25 ;  /* 0x0000001900277308 */ /* 0x0003620000000800 */
[----:B--2---:R-:W-:Y:S01]  /*7b60*/  @!P3 FMUL R33, R33, R33 ;  /* 0x000000212121b220 */ /* 0x004fe20000400000 */
[----:B------:R-:W-:Y:S01]  /*7b70*/  FSETP.GEU.AND P3, PT, R27, -126, PT ;  /* 0xc2fc00001b00780b */ /* 0x000fe20003f6e000 */
[----:B---3--:R-:W-:Y:S01]  /*7b80*/  FFMA R24, R40, UR20, -R20 ;  /* 0x0000001428187c23 */ /* 0x008fe20008000814 */
[----:B------:R-:W-:Y:S01]  /*7b90*/  FFMA R12, R23, R12, R160 ;  /* 0x0000000c170c7223 */ /* 0x000fe200000000a0 */
[----:B------:R-:W-:Y:S01]  /*7ba0*/  FADD R23, R13, R162 ;  /* 0x000000a20d177221 */ /* 0x000fe20000000000 */
[--C-:B------:R-:W-:Y:S01]  /*7bb0*/  FFMA R22, R113, UR20, -R20.reuse ;  /* 0x0000001471167c23 */ /* 0x100fe20008000814 */
[----:B------:R-:W-:Y:S01]  /*7bc0*/  @!P4 FMUL R26, R26, 0.5 ;  /* 0x3f0000001a1ac820 */ /* 0x000fe20000400000 */
[--C-:B------:R-:W-:Y:S01]  /*7bd0*/  FFMA R112, R112, UR20, -R20.reuse ;  /* 0x0000001470707c23 */ /* 0x100fe20008000814 */
[----:B----4-:R-:W-:Y:S01]  /*7be0*/  @!P6 FMUL R38, R38, R38 ;  /* 0x000000262626e220 */ /* 0x010fe20000400000 */
[----:B------:R-:W-:Y:S01]  /*7bf0*/  FSETP.GEU.AND P6, PT, R164, -126, PT ;  /* 0xc2fc0000a400780b */ /* 0x000fe20003fce000 */
[----:B------:R2:W3:Y:S01]  /*7c00*/  MUFU.EX2 R163, R26 ;  /* 0x0000001a00a37308 */ /* 0x0004e20000000800 */
[--C-:B-1----:R-:W-:Y:S01]  /*7c10*/  FFMA R25, R41, UR20, -R20.reuse ;  /* 0x0000001429197c23 */ /* 0x102fe20008000814 */
[--C-:B------:R-:W-:Y:S01]  /*7c20*/  FFMA R116, R116, UR20, -R20.reuse ;  /* 0x0000001474747c23 */ /* 0x100fe20008000814 */
[--C-:B------:R-:W-:Y:S01]  /*7c30*/  FFMA R136, R136, UR20, -R20.reuse ;  /* 0x0000001488887c23 */ /* 0x100fe20008000814 */
[----:B------:R-:W-:Y:S01]  /*7c40*/  @!P3 FMUL R27, R27, 0.5 ;  /* 0x3f0000001b1bb820 */ /* 0x000fe20000400000 */
[--C-:B------:R-:W-:Y:S01]  /*7c50*/  FFMA R137, R137, UR20, -R20.reuse ;  /* 0x0000001489897c23 */ /* 0x100fe20008000814 */
[----:B-----5:R-:W-:Y:S01]  /*7c60*/  @!P5 FMUL R39, R39, R39 ;  /* 0x000000272727d220 */ /* 0x020fe20000400000 */
[----:B------:R-:W-:Y:S01]  /*7c70*/  FSETP.GEU.AND P5, PT, R43, -126, PT ;  /* 0xc2fc00002b00780b */ /* 0x000fe20003fae000 */
[----:B------:R1:W4:Y:S01]  /*7c80*/  MUFU.EX2 R36, R27 ;  /* 0x0000001b00247308 */ /* 0x0003220000000800 */
[--C-:B--2---:R-:W-:Y:S01]  /*7c90*/  FFMA R26, R50, UR20, -R17.reuse ;  /* 0x00000014321a7c23 */ /* 0x104fe20008000811 */
[--C-:B------:R-:W-:Y:S01]  /*7ca0*/  FFMA R141, R141, UR20, -R20.reuse ;  /* 0x000000148d8d7c23 */ /* 0x100fe20008000814 */
[--C-:B------:R-:W-:Y:S01]  /*7cb0*/  FFMA R140, R140, UR20, -R20.reuse ;  /* 0x000000148c8c7c23 */ /* 0x100fe20008000814 */
[----:B------:R-:W-:Y:S01]  /*7cc0*/  @!P6 FMUL R164, R164, 0.5 ;  /* 0x3f000000a4a4e820 */ /* 0x000fe20000400000 */
[--C-:B------:R-:W-:Y:S01]  /*7cd0*/  FFMA R146, R146, UR20, -R17.reuse ;  /* 0x0000001492927c23 */ /* 0x100fe20008000811 */
[--C-:B------:R-:W-:Y:S01]  /*7ce0*/  FFMA R147, R147, UR20, -R17.reuse ;  /* 0x0000001493937c23 */ /* 0x100fe20008000811 */
[--C-:B------:R-:W-:Y:S01]  /*7cf0*/  FFMA R150, R150, UR20, -R17.reuse ;  /* 0x0000001496967c23 */ /* 0x100fe20008000811 */
[----:B------:R-:W2:Y:S01]  /*7d00*/  MUFU.EX2 R37, R164 ;  /* 0x000000a400257308 */ /* 0x000ea20000000800 */
[----:B---3--:R-:W-:Y:S01]  /*7d10*/  @!P4 FMUL R163, R163, R163 ;  /* 0x000000a3a3a3c220 */ /* 0x008fe20000400000 */
[----:B------:R-:W-:Y:S01]  /*7d20*/  FSETP.GEU.AND P4, PT, R46, -126, PT ;  /* 0xc2fc00002e00780b */ /* 0x000fe20003f8e000 */
[----:B-1----:R-:W-:Y:S01]  /*7d30*/  FFMA R27, R51, UR20, -R17 ;  /* 0x00000014331b7c23 */ /* 0x002fe20008000811 */
[----:B------:R-:W-:Y:S01]  /*7d40*/  @!P5 FMUL R43, R43, 0.5 ;  /* 0x3f0000002b2bd820 */ /* 0x000fe20000400000 */
[--C-:B------:R-:W-:Y:S01]  /*7d50*/  FFMA R144, R144, UR20, -R20.reuse ;  /* 0x0000001490907c23 */ /* 0x100fe20008000814 */
[--C-:B------:R-:W-:Y:S01]  /*7d60*/  FFMA R145, R145, UR20, -R20.reuse ;  /* 0x0000001491917c23 */ /* 0x100fe20008000814 */
[----:B------:R-:W-:Y:S01]  /*7d70*/  FFMA R148, R148, UR20, -R20 ;  /* 0x0000001494947c23 */ /* 0x000fe20008000814 */
[----:B------:R-:W1:Y:S01]  /*7d80*/  MUFU.EX2 R42, R43 ;  /* 0x0000002b002a7308 */ /* 0x000e620000000800 */
[----:B----4-:R-:W-:Y:S01]  /*7d90*/  @!P3 FMUL R36, R36, R36 ;  /* 0x000000242424b220 */ /* 0x010fe20000400000 */
[----:B------:R-:W-:-:S02]  /*7da0*/  FSETP.GEU.AND P3, PT, R47, -126, PT ;  /* 0xc2fc00002f00780b */ /* 0x000fc40003f6e000 */
[----:B------:R-:W-:Y:S02]  /*7db0*/  IADD3 R6, R6, 0x1, RZ ;  /* 0x0000000106067810 */ /* 0x000fe40007ffe0ff */
[----:B------:R-:W-:Y:S01]  /*7dc0*/  IADD3 R15, R15, 0x1, RZ ;  /* 0x000000010f0f7810 */ /* 0x000fe20007ffe0ff */
[----:B------:R-:W-:Y:S01]  /*7dd0*/  @!P4 FMUL R46, R46, 0.5 ;  /* 0x3f0000002e2ec820 */ /* 0x000fe20000400000 */
[----:B--2---:R-:W-:Y:S01]  /*7de0*/  @!P6 FMUL R37, R37, R37 ;  /* 0x000000252525e220 */ /* 0x004fe20000400000 */
[----:B------:R-:W-:Y:S02]  /*7df0*/  FSETP.GEU.AND P6, PT, R24, -126, PT ;  /* 0xc2fc00001800780b */ /* 0x000fe40003fce000 */
[----:B------:R-:W2:Y:S04]  /*7e00*/  MUFU.EX2 R40, R46 ;  /* 0x0000002e00287308 */ /* 0x000ea80000000800 */
[----:B------:R-:W-:Y:S01]  /*7e10*/  @!P3 FMUL R47, R47, 0.5 ;  /* 0x3f0000002f2fb820 */ /* 0x000fe20000400000 */
[----:B-1----:R-:W-:Y:S01]  /*7e20*/  @!P5 FMUL R42, R42, R42 ;  /* 0x0000002a2a2ad220 */ /* 0x002fe20000400000 */
[----:B------:R-:W-:-:S02]  /*7e30*/  FSETP.GEU.AND P5, PT, R25, -126, PT ;  /* 0xc2fc00001900780b */ /* 0x000fc40003fae000 */
[----:B------:R-:W1:Y:S03]  /*7e40*/  MUFU.EX2 R41, R47 ;  /* 0x0000002f00297308 */ /* 0x000e660000000800 */
[----:B------:R-:W-:-:S05]  /*7e50*/  @!P6 FMUL R24, R24, 0.5 ;  /* 0x3f0000001818e820 */ /* 0x000fca0000400000 */
[----:B------:R3:W4:Y:S01]  /*7e60*/  MUFU.EX2 R43, R24 ;  /* 0x00000018002b7308 */ /* 0x0007220000000800 */
[----:B--2---:R-:W-:Y:S01]  /*7e70*/  @!P4 FMUL R40, R40, R40 ;  /* 0x000000282828c220 */ /* 0x004fe20000400000 */
[----:B------:R-:W-:Y:S01]  /*7e80*/  FSETP.GEU.AND P4, PT, R44, -126, PT ;  /* 0xc2fc00002c00780b */ /* 0x000fe20003f8e000 */
[----:B------:R-:W-:-:S05]  /*7e90*/  @!P5 FMUL R25, R25, 0.5 ;  /* 0x3f0000001919d820 */ /* 0x000fca0000400000 */
[----:B------:R2:W5:Y:S01]  /*7ea0*/  MUFU.EX2 R46, R25 ;  /* 0x00000019002e7308 */ /* 0x0005620000000800 */
[----:B-1----:R-:W-:Y:S01]  /*7eb0*/  @!P3 FMUL R41, R41, R41 ;  /* 0x000000292929b220 */ /* 0x002fe20000400000 */
[----:B------:R-:W-:Y:S01]  /*7ec0*/  FSETP.GEU.AND P3, PT, R45, -126, PT ;  /* 0xc2fc00002d00780b */ /* 0x000fe20003f6e000 */
[----:B---3--:R-:W-:-:S04]  /*7ed0*/  FFMA R24, R48, UR20, -R20 ;  /* 0x0000001430187c23 */ /* 0x008fc80008000814 */
[----:B------:R-:W-:Y:S01]  /*7ee0*/  @!P4 FMUL R44, R44, 0.5 ;  /* 0x3f0000002c2cc820 */ /* 0x000fe20000400000 */
[----:B----4-:R-:W-:Y:S01]  /*7ef0*/  @!P6 FMUL R43, R43, R43 ;  /* 0x0000002b2b2be220 */ /* 0x010fe20000400000 */
[----:B------:R-:W-:Y:S02]  /*7f00*/  FSETP.GEU.AND P6, PT, R26, -126, PT ;  /* 0xc2fc00001a00780b */ /* 0x000fe40003fce000 */
[----:B------:R-:W1:Y:S01]  /*7f10*/  MUFU.EX2 R47, R44 ;  /* 0x0000002c002f7308 */ /* 0x000e620000000800 */
[----:B--2---:R-:W-:-:S03]  /*7f20*/  FFMA R25, R49, UR20, -R20 ;  /* 0x0000001431197c23 */ /* 0x004fc60008000814 */
[----:B------:R-:W-:Y:S01]  /*7f30*/  @!P3 FMUL R45, R45, 0.5 ;  /* 0x3f0000002d2db820 */ /* 0x000fe20000400000 */
[----:B-----5:R-:W-:Y:S01]  /*7f40*/  @!P5 FMUL R46, R46, R46 ;  /* 0x0000002e2e2ed220 */ /* 0x020fe20000400000 */
[----:B------:R-:W-:Y:S02]  /*7f50*/  FSETP.GEU.AND P5, PT, R27, -126, PT ;  /* 0xc2fc00001b00780b */ /* 0x000fe40003fae000 */
[----:B------:R-:W2:Y:S03]  /*7f60*/  MUFU.EX2 R50, R45 ;  /* 0x0000002d00327308 */ /* 0x000ea60000000800 */
[----:B------:R-:W-:-:S05]  /*7f70*/  @!P6 FMUL R26, R26, 0.5 ;  /* 0x3f0000001a1ae820 */ /* 0x000fca0000400000 */
[----:B------:R3:W4:Y:S01]  /*7f80*/  MUFU.EX2 R51, R26 ;  /* 0x0000001a00337308 */ /* 0x0007220000000800 */
[----:B-1----:R-:W-:Y:S01]  /*7f90*/  @!P4 FMUL R47, R47, R47 ;  /* 0x0000002f2f2fc220 */ /* 0x002fe20000400000 */
[----:B------:R-:W-:Y:S01]  /*7fa0*/  FSETP.GEU.AND P4, PT, R54, -126, PT ;  /* 0xc2fc00003600780b */ /* 0x000fe20003f8e000 */
[----:B------:R-:W-:-:S05]  /*7fb0*/  @!P5 FMUL R27, R27, 0.5 ;  /* 0x3f0000001b1bd820 */ /* 0x000fca0000400000 */
[----:B------:R1:W5:Y:S01]  /*7fc0*/  MUFU.EX2 R44, R27 ;  /* 0x0000001b002c7308 */ /* 0x0003620000000800 */
[----:B--2---:R-:W-:Y:S01]  /*7fd0*/  @!P3 FMUL R50, R50, R50 ;  /* 0x000000323232b220 */ /* 0x004fe20000400000 */
[----:B------:R-:W-:Y:S01]  /*7fe0*/  FSETP.GEU.AND P3, PT, R55, -126, PT ;  /* 0xc2fc00003700780b */ /* 0x000fe20003f6e000 */
[----:B---3--:R-:W-:-:S04]  /*7ff0*/  FFMA R26, R52, UR20, -R20 ;  /* 0x00000014341a7c23 */ /* 0x008fc80008000814 */
[----:B------:R-:W-:Y:S01]  /*8000*/  @!P4 FMUL R54, R54, 0.5 ;  /* 0x3f0000003636c820 */ /* 0x000fe20000400000 */
[----:B----4-:R-:W-:Y:S01]  /*8010*/  @!P6 FMUL R51, R51, R51 ;  /* 0x000000333333e220 */ /* 0x010fe20000400000 */
[----:B------:R-:W-:Y:S02]  /*8020*/  FSETP.GEU.AND P6, PT, R24, -126, PT ;  /* 0xc2fc00001800780b */ /* 0x000fe40003fce000 */
[----:B------:R-:W2:Y:S01]  /*8030*/  MUFU.EX2 R45, R54 ;  /* 0x00000036002d7308 */ /* 0x000ea20000000800 */
[----:B-1----:R-:W-:-:S03]  /*8040*/  FFMA R27, R53, UR20, -R20 ;  /* 0x00000014351b7c23 */ /* 0x002fc60008000814 */
[----:B------:R-:W-:Y:S01]  /*8050*/  @!P3 FMUL R55, R55, 0.5 ;  /* 0x3f0000003737b820 */ /* 0x000fe20000400000 */
[----:B-----5:R-:W-:Y:S01]  /*8060*/  @!P5 FMUL R44, R44, R44 ;  /* 0x0000002c2c2cd220 */ /* 0x020fe20000400000 */
[----:B------:R-:W-:Y:S02]  /*8070*/  FSETP.GEU.AND P5, PT, R25, -126, PT ;  /* 0xc2fc00001900780b */ /* 0x000fe40003fae000 */
        /* <DEDUP_REMOVED lines=13> */
[----:B------:R1:W3:Y:S01]  /*8150*/  MUFU.EX2 R52, R26 ;  /* 0x0000001a00347308 */ /* 0x0002e20000000800 */
[----:B--2---:R-:W-:-:S03]  /*8160*/  FFMA R25, R57, UR20, -R20 ;  /* 0x0000001439197c23 */ /* 0x004fc60008000814 */
[----:B------:R-:W-:Y:S01]  /*8170*/  @!P3 FMUL R27, R27, 0.5 ;  /* 0x3f0000001b1bb820 */ /* 0x000fe20000400000 */
[----:B-----5:R-:W-:Y:S01]  /*8180*/  @!P5 FMUL R49, R49, R49 ;  /* 0x000000313131d220 */ /* 0x020fe20000400000 */
[----:B------:R-:W-:Y:S02]  /*8190*/  FSETP.GEU.AND P5, PT, R59, -126, PT ;  /* 0xc2fc00003b00780b */ /* 0x000fe40003fae000 */
[----:B------:R2:W4:Y:S01]  /*81a0*/  MUFU.EX2 R53, R27 ;  /* 0x0000001b00357308 */ /* 0x0005220000000800 */
[----:B-1----:R-:W-:Y:S02]  /*81b0*/  FFMA R26, R61, UR20, -R20 ;  /* 0x000000143d1a7c23 */ /* 0x002fe40008000814 */
[----:B------:R-:W-:-:S05]  /*81c0*/  @!P6 FMUL R58, R58, 0.5 ;  /* 0x3f0000003a3ae820 */ /* 0x000fca0000400000 */
[----:B------:R-:W1:Y:S01]  /*81d0*/  MUFU.EX2 R54, R58 ;  /* 0x0000003a00367308 */ /* 0x000e620000000800 */
[----:B---3--:R-:W-:Y:S01]  /*81e0*/  @!P4 FMUL R52, R52, R52 ;  /* 0x000000343434c220 */ /* 0x008fe20000400000 */
[----:B------:R-:W-:Y:S01]  /*81f0*/  FSETP.GEU.AND P4, PT, R62, -126, PT ;  /* 0xc2fc00003e00780b */ /* 0x000fe20003f8e000 */
[----:B--2---:R-:W-:Y:S01]  /*8200*/  FFMA R27, R66, UR20, -R17 ;  /* 0x00000014421b7c23 */ /* 0x004fe20008000811 */
[----:B------:R-:W-:-:S04]  /*8210*/  @!P5 FMUL R59, R59, 0.5 ;  /* 0x3f0000003b3bd820 */ /* 0x000fc80000400000 */
[----:B------:R-:W2:Y:S01]  /*8220*/  MUFU.EX2 R55, R59 ;  /* 0x0000003b00377308 */ /* 0x000ea20000000800 */
[----:B----4-:R-:W-:Y:S01]  /*8230*/  @!P3 FMUL R53, R53, R53 ;  /* 0x000000353535b220 */ /* 0x010fe20000400000 */
[----:B------:R-:W-:-:S05]  /*8240*/  FSETP.GEU.AND P3, PT, R63, -126, PT ;  /* 0xc2fc00003f00780b */ /* 0x000fca0003f6e000 */
[----:B------:R-:W-:Y:S01]  /*8250*/  @!P4 FMUL R62, R62, 0.5 ;  /* 0x3f0000003e3ec820 */ /* 0x000fe20000400000 */
[----:B-1----:R-:W-:Y:S01]  /*8260*/  @!P6 FMUL R54, R54, R54 ;  /* 0x000000363636e220 */ /* 0x002fe20000400000 */
[----:B------:R-:W-:Y:S02]  /*8270*/  FSETP.GEU.AND P6, PT, R24, -126, PT ;  /* 0xc2fc00001800780b */ /* 0x000fe40003fce000 */
[----:B------:R-:W1:Y:S04]  /*8280*/  MUFU.EX2 R56, R62 ;  /* 0x0000003e00387308 */ /* 0x000e680000000800 */
[----:B------:R-:W-:Y:S01]  /*8290*/  @!P3 FMUL R63, R63, 0.5 ;  /* 0x3f0000003f3fb820 */ /* 0x000fe20000400000 */
[----:B--2---:R-:W-:Y:S01]  /*82a0*/  @!P5 FMUL R55, R55, R55 ;  /* 0x000000373737d220 */ /* 0x004fe20000400000 */
[----:B------:R-:W-:-:S02]  /*82b0*/  FSETP.GEU.AND P5, PT, R25, -126, PT ;  /* 0xc2fc00001900780b */ /* 0x000fc40003fae000 */
        /* <DEDUP_REMOVED lines=18> */
[----:B------:R1:W3:Y:S03]  /*83e0*/  MUFU.EX2 R62, R26 ;  /* 0x0000001a003e7308 */ /* 0x0002e60000000800 */
[----:B------:R-:W-:-:S05]  /*83f0*/  @!P6 FMUL R27, R27, 0.5 ;  /* 0x3f0000001b1be820 */ /* 0x000fca0000400000 */
[----:B------:R4:W5:Y:S01]  /*8400*/  MUFU.EX2 R66, R27 ;  /* 0x0000001b00427308 */ /* 0x0009620000000800 */
[----:B--2---:R-:W-:Y:S01]  /*8410*/  @!P4 FMUL R61, R61, R61 ;  /* 0x0000003d3d3dc220 */ /* 0x004fe20000400000 */
[----:B------:R-:W-:Y:S01]  /*8420*/  FSETP.GEU.AND P4, PT, R70, -126, PT ;  /* 0xc2fc00004600780b */ /* 0x000fe20003f8e000 */
[----:B-1----:R-:W-:Y:S01]  /*8430*/  FFMA R26, R68, UR20, -R20 ;  /* 0x00000014441a7c23 */ /* 0x002fe20008000814 */
[----:B------:R-:W-:-:S04]  /*8440*/  @!P5 FMUL R165, R165, 0.5 ;  /* 0x3f000000a5a5d820 */ /* 0x000fc80000400000 */
[----:B------:R1:W2:Y:S01]  /*8450*/  MUFU.EX2 R67, R165 ;  /* 0x000000a500437308 */ /* 0x0002a20000000800 */
[----:B---3--:R-:W-:Y:S01]  /*8460*/  @!P3 FMUL R62, R62, R62 ;  /* 0x0000003e3e3eb220 */ /* 0x008fe20000400000 */
[----:B------:R-:W-:Y:S01]  /*8470*/  FSETP.GEU.AND P3, PT, R166, -126, PT ;  /* 0xc2fc0000a600780b */ /* 0x000fe20003f6e000 */
[----:B----4-:R-:W-:-:S04]  /*8480*/  FFMA R27, R69, UR20, -R20 ;  /* 0x00000014451b7c23 */ /* 0x010fc80008000814 */
[----:B------:R-:W-:Y:S01]  /*8490*/  @!P4 FMUL R70, R70, 0.5 ;  /* 0x3f0000004646c820 */ /* 0x000fe20000400000 */
[----:B-----5:R-:W-:Y:S01]  /*84a0*/  @!P6 FMUL R66, R66, R66 ;  /* 0x000000424242e220 */ /* 0x020fe20000400000 */
[----:B------:R-:W-:Y:S02]  /*84b0*/  FSETP.GEU.AND P6, PT, R24, -126, PT ;  /* 0xc2fc00001800780b */ /* 0x000fe40003fce000 */
[----:B------:R-:W3:Y:S01]  /*84c0*/  MUFU.EX2 R60, R70 ;  /* 0x00000046003c7308 */ /* 0x000ee20000000800 */
[----:B-1----:R-:W-:-:S03]  /*84d0*/  FFMA R165, R76, UR20, -R20 ;  /* 0x000000144ca57c23 */ /* 0x002fc60008000814 */
[----:B------:R-:W-:Y:S01]  /*84e0*/  @!P3 FMUL R166, R166, 0.5 ;  /* 0x3f000000a6a6b820 */ /* 0x000fe20000400000 */
[----:B--2---:R-:W-:Y:S01]  /*84f0*/  @!P5 FMUL R67, R67, R67 ;  /* 0x000000434343d220 */ /* 0x004fe20000400000 */
[----:B------:R-:W-:Y:S02]  /*8500*/  FSETP.GEU.AND P5, PT, R25, -126, PT ;  /* 0xc2fc00001900780b */ /* 0x000fe40003fae000 */
[----:B------:R1:W2:Y:S03]  /*8510*/  MUFU.EX2 R63, R166 ;  /* 0x000000a6003f7308 */ /* 0x0002a60000000800 */
[----:B------:R-:W-:-:S05]  /*8520*/  @!P6 FMUL R24, R24, 0.5 ;  /* 0x3f0000001818e820 */ /* 0x000fca0000400000 */
[----:B------:R4:W5:Y:S01]  /*8530*/  MUFU.EX2 R71, R24 ;  /* 0x0000001800477308 */ /* 0x0009620000000800 */
[----:B---3--:R-:W-:Y:S01]  /*8540*/  @!P4 FMUL R60, R60, R60 ;  /* 0x0000003c3c3cc220 */ /* 0x008fe20000400000 */
[----:B------:R-:W-:Y:S01]  /*8550*/  FSETP.GEU.AND P4, PT, R26, -126, PT ;  /* 0xc2fc00001a00780b */ /* 0x000fe20003f8e000 */
[----:B-1----:R-:W-:Y:S01]  /*8560*/  FFMA R166, R86, UR20, -R17 ;  /* 0x0000001456a67c23 */ /* 0x002fe20008000811 */
[----:B------:R-:W-:Y:S01]  /*8570*/  @!P5 FMUL R25, R25, 0.5 ;  /* 0x3f0000001919d820 */ /* 0x000fe20000400000 */
[----:B------:R-:W-:-:S03]  /*8580*/  FFMA R86, R80, UR20, -R20 ;  /* 0x0000001450567c23 */ /* 0x000fc60008000814 */
[----:B------:R1:W3:Y:S01]  /*8590*/  MUFU.EX2 R64, R25 ;  /* 0x0000001900407308 */ /* 0x0002e20000000800 */
[----:B----4-:R-:W-:Y:S01]  /*85a0*/  FFMA R24, R75, UR20, -R17 ;  /* 0x000000144b187c23 */ /* 0x010fe20008000811 */
[----:B--2---:R-:W-:Y:S01]  /*85b0*/  @!P3 FMUL R63, R63, R63 ;  /* 0x0000003f3f3fb220 */ /* 0x004fe20000400000 */
[----:B------:R-:W-:Y:S01]  /*85c0*/  FSETP.GEU.AND P3, PT, R27, -126, PT ;  /* 0xc2fc00001b00780b */ /* 0x000fe20003f6e000 */
[----:B------:R-:W-:-:S03]  /*85d0*/  FFMA R75, R72, UR20, -R20 ;  /* 0x00000014484b7c23 */ /* 0x000fc60008000814 */
[----:B------:R-:W-:Y:S01]  /*85e0*/  @!P4 FMUL R26, R26, 0.5 ;  /* 0x3f0000001a1ac820 */ /* 0x000fe20000400000 */
[----:B-1----:R-:W-:Y:S01]  /*85f0*/  F2FP.F16.F32.PACK_AB R25, R31, R160 ;  /* 0x000000a01f19723e */ /* 0x002fe200000000ff */
[----:B-----5:R-:W-:Y:S02]  /*8600*/  @!P6 FMUL R71, R71, R71 ;  /* 0x000000474747e220 */ /* 0x020fe40000400000 */
[----:B------:R1:W2:Y:S01]  /*8610*/  MUFU.EX2 R65, R26 ;  /* 0x0000001a00417308 */ /* 0x0002a20000000800 */
[----:B------:R-:W-:-:S04]  /*8620*/  FSETP.GEU.AND P6, PT, R74, -126, PT ;  /* 0xc2fc00004a00780b */ /* 0x000fc80003fce000 */
[----:B------:R-:W-:Y:S01]  /*8630*/  @!P3 FMUL R27, R27, 0.5 ;  /* 0x3f0000001b1bb820 */ /* 0x000fe20000400000 */
[----:B---3--:R-:W-:Y:S01]  /*8640*/  @!P5 FMUL R64, R64, R64 ;  /* 0x000000404040d220 */ /* 0x008fe20000400000 */
[----:B------:R-:W-:Y:S02]  /*8650*/  FSETP.GEU.AND P5, PT, R24, -126, PT ;  /* 0xc2fc00001800780b */ /* 0x000fe40003fae000 */
[----:B------:R3:W4:Y:S01]  /*8660*/  MUFU.EX2 R68, R27 ;  /* 0x0000001b00447308 */ /* 0x0007220000000800 */
[----:B-1----:R-:W-:Y:S01]  /*8670*/  F2FP.F16.F32.PACK_AB R26, R29, R28 ;  /* 0x0000001c1d1a723e */ /* 0x002fe200000000ff */
[----:B------:R-:W-:Y:S01]  /*8680*/  FADD R28, R23, R28 ;  /* 0x0000001c171c7221 */ /* 0x000fe20000000000 */
[----:B------:R-:W-:Y:S02]  /*8690*/  FFMA R23, R117, UR20, -R20 ;  /* 0x0000001475177c23 */ /* 0x000fe40008000814 */
[----:B------:R-:W-:Y:S01]  /*86a0*/  @!P6 FMUL R74, R74, 0.5 ;  /* 0x3f0000004a4ae820 */ /* 0x000fe20000400000 */
[----:B------:R-:W-:Y:S01]  /*86b0*/  FADD R29, R28, R29 ;  /* 0x0000001d1c1d7221 */ /* 0x000fe20000000000 */
[----:B--2---:R-:W-:Y:S01]  /*86c0*/  @!P4 FMUL R65, R65, R65 ;  /* 0x000000414141c220 */ /* 0x004fe20000400000 */
[----:B---3--:R-:W-:Y:S01]  /*86d0*/  F2FP.F16.F32.PACK_AB R27, R30, R21 ;  /* 0x000000151e1b723e */ /* 0x008fe200000000ff */
[----:B------:R1:W2:Y:S02]  /*86e0*/  MUFU.EX2 R69, R74 ;  /* 0x0000004a00457308 */ /* 0x0002a40000000800 */
[----:B------:R-:W-:Y:S01]  /*86f0*/  @!P5 FMUL R24, R24, 0.5 ;  /* 0x3f0000001818d820 */ /* 0x000fe20000400000 */
[----:B------:R-:W-:Y:S01]  /*8700*/  FSETP.GEU.AND P4, PT, R78, -126, PT ;  /* 0xc2fc00004e00780b */ /* 0x000fe20003f8e000 */
[----:B----4-:R-:W-:-:S04]  /*8710*/  @!P3 FMUL R68, R68, R68 ;  /* 0x000000444444b220 */ /* 0x010fc80000400000 */
[----:B------:R3:W4:Y:S01]  /*8720*/  MUFU.EX2 R70, R24 ;  /* 0x0000001800467308 */ /* 0x0007220000000800 */
[----:B------:R-:W-:Y:S01]  /*8730*/  FSETP.GEU.AND P3, PT, R79, -126, PT ;  /* 0xc2fc00004f00780b */ /* 0x000fe20003f6e000 */
[----:B-1----:R-:W-:-:S06]  /*8740*/  FFMA R74, R73, UR20, -R20 ;  /* 0x00000014494a7c23 */ /* 0x002fcc0008000814 */
[----:B------:R-:W-:Y:S01]  /*8750*/  @!P4 FMUL R78, R78, 0.5 ;  /* 0x3f0000004e4ec820 */ /* 0x000fe20000400000 */
[----:B---3--:R-:W-:Y:S01]  /*8760*/  F2FP.F16.F32.PACK_AB R24, R162, R161 ;  /* 0x000000a1a218723e */ /* 0x008fe200000000ff */
[----:B--2---:R-:W-:Y:S02]  /*8770*/  @!P6 FMUL R69, R69, R69 ;  /* 0x000000454545e220 */ /* 0x004fe40000400000 */
[----:B------:R1:W2:Y:S01]  /*8780*/  MUFU.EX2 R72, R78 ;  /* 0x0000004e00487308 */ /* 0x0002a20000000800 */
[----:B------:R-:W-:Y:S01]  /*8790*/  FSETP.GEU.AND P6, PT, R75, -126, PT ;  /* 0xc2fc00004b00780b */ /* 0x000fe20003fce000 */
[----:B------:R-:W-:Y:S01]  /*87a0*/  WARPGROUP.ARRIVE ;  /* 0x00000000000079c5 */ /* 0x000fe20000000000 */
[----:B------:R-:W-:Y:S01]  /*87b0*/  @!P3 FMUL R79, R79, 0.5 ;  /* 0x3f0000004f4fb820 */ /* 0x000fe20000400000 */
[----:B----4-:R-:W-:Y:S01]  /*87c0*/  @!P5 FMUL R70, R70, R70 ;  /* 0x000000464646d220 */ /* 0x010fe20000400000 */
[----:B------:R-:W-:-:S03]  /*87d0*/  FSETP.GEU.AND P5, PT, R74, -126, PT ;  /* 0xc2fc00004a00780b */ /* 0x000fc60003fae000 */
[----:B------:R-:W-:Y:S01]  /*87e0*/  HGMMA.64x16x16.F32 R152, R24, gdesc[UR4].tnspB, R152, gsb0 ;  /* 0x4020000418987df0 */ /* 0x000fe20008000898 */
[----:B------:R-:W3:Y:S01]  /*87f0*/  MUFU.EX2 R73, R79 ;  /* 0x0000004f00497308 */ /* 0x000ee20000000800 */
[----:B-1----:R-:W-:Y:S01]  /*8800*/  FFMA R78, R82, UR20, -R17 ;  /* 0x00000014524e7c23 */ /* 0x002fe20008000811 */
[--C-:B------:R-:W-:Y:S01]  /*8810*/  FFMA R82, R81, UR20, -R20.reuse ;  /* 0x0000001451527c23 */ /* 0x100fe20008000814 */
[----:B------:R-:W-:Y:S01]  /*8820*/  FFMA R81, R84, UR20, -R20 ;  /* 0x0000001454517c23 */ /* 0x000fe20008000814 */
[----:B------:R-:W-:Y:S01]  /*8830*/  UMOV UR7, 0xc0000010 ;  /* 0xc000001000077882 */ /* 0x000fe20000000000 */
[----:B------:R-:W-:Y:S01]  /*8840*/  @!P6 FMUL R75, R75, 0.5 ;  /* 0x3f0000004b4be820 */ /* 0x000fe20000400000 */
[----:B--2---:R-:W-:Y:S01]  /*8850*/  @!P4 FMUL R72, R72, R72 ;  /* 0x000000484848c220 */ /* 0x004fe20000400000 */
[----:B------:R-:W-:Y:S02]  /*8860*/  FSETP.GEU.AND P4, PT, R165, -126, PT ;  /* 0xc2fc0000a500780b */ /* 0x000fe40003f8e000 */
[----:B------:R-:W-:-:S02]  /*8870*/  @!P5 FMUL R74, R74, 0.5 ;  /* 0x3f0000004a4ad820 */ /* 0x000fc40000400000 */
[----:B------:R-:W1:Y:S01]  /*8880*/  MUFU.EX2 R75, R75 ;  /* 0x0000004b004b7308 */ /* 0x000e620000000800 */
[----:B---3--:R-:W-:Y:S01]  /*8890*/  @!P3 FMUL R73, R73, R73 ;  /* 0x000000494949b220 */ /* 0x008fe20000400000 */
[----:B------:R-:W-:-:S06]  /*88a0*/  FSETP.GEU.AND P3, PT, R77, -126, PT ;  /* 0xc2fc00004d00780b */ /* 0x000fcc0003f6e000 */
[----:B------:R-:W2:Y:S01]  /*88b0*/  MUFU.EX2 R74, R74 ;  /* 0x0000004a004a7308 */ /* 0x000ea20000000800 */
[----:B------:R-:W-:-:S07]  /*88c0*/  @!P4 FMUL R165, R165, 0.5 ;  /* 0x3f000000a5a5c820 */ /* 0x000fce0000400000 */
[----:B------:R3:W4:Y:S01]  /*88d0*/  MUFU.EX2 R76, R165 ;  /* 0x000000a5004c7308 */ /* 0x0007220000000800 */
[----:B-1----:R-:W-:Y:S01]  /*88e0*/  @!P6 FMUL R75, R75, R75 ;  /* 0x0000004b4b4be220 */ /* 0x002fe20000400000 */
[----:B------:R-:W-:Y:S01]  /*88f0*/  FSETP.GEU.AND P6, PT, R78, -126, PT ;  /* 0xc2fc00004e00780b */ /* 0x000fe20003fce000 */
[----:B------:R-:W-:-:S05]  /*8900*/  @!P3 FMUL R77, R77, 0.5 ;  /* 0x3f0000004d4db820 */ /* 0x000fca0000400000 */
[----:B------:R-:W1:Y:S01]  /*8910*/  MUFU.EX2 R79, R77 ;  /* 0x0000004d004f7308 */ /* 0x000e620000000800 */
[----:B--2---:R-:W-:Y:S01]  /*8920*/  @!P5 FMUL R74, R74, R74 ;  /* 0x0000004a4a4ad220 */ /* 0x004fe20000400000 */
[----:B------:R-:W-:Y:S01]  /*8930*/  FSETP.GEU.AND P5, PT, R83, -126, PT ;  /* 0xc2fc00005300780b */ /* 0x000fe20003fae000 */
[----:B---3--:R-:W-:Y:S01]  /*8940*/  FFMA R165, R85, UR20, -R20 ;  /* 0x0000001455a57c23 */ /* 0x008fe20008000814 */
[----:B------:R-:W-:Y:S02]  /*8950*/  WARPGROUP.DEPBAR.LE gsb0, 0x0 ;  /* 0x00008000000079c5 */ /* 0x000fe40000010000 */
[----:B------:R-:W-:Y:S01]  /*8960*/  F2FP.F16.F32.PACK_AB R25, R35, R34 ;  /* 0x000000222319723e */ /* 0x000fe200000000ff */
[----:B------:R-:W-:Y:S01]  /*8970*/  @!P6 FMUL R78, R78, 0.5 ;  /* 0x3f0000004e4ee820 */ /* 0x000fe20000400000 */
[----:B------:R-:W-:Y:S01]  /*8980*/  F2FP.F16.F32.PACK_AB R27, R33, R32 ;  /* 0x00000020211b723e */ /* 0x000fe200000000ff */
[----:B----4-:R-:W-:Y:S01]  /*8990*/  @!P4 FMUL R76, R76, R76 ;  /* 0x0000004c4c4cc220 */ /* 0x010fe20000400000 */
[----:B------:R-:W-:Y:S01]  /*89a0*/  F2FP.F16.F32.PACK_AB R24, R39, R38 ;  /* 0x000000262718723e */ /* 0x000fe200000000ff */
[----:B------:R-:W-:Y:S01]  /*89b0*/  FADD R38, R29, R38 ;  /* 0x000000261d267221 */ /* 0x000fe20000000000 */
[----:B------:R-:W-:Y:S01]  /*89c0*/  F2FP.F16.F32.PACK_AB R26, R36, R163 ;  /* 0x000000a3241a723e */ /* 0x000fe200000000ff */
[----:B------:R-:W2:Y:S02]  /*89d0*/  MUFU.EX2 R78, R78 ;  /* 0x0000004e004e7308 */ /* 0x000ea40000000800 */
[----:B------:R-:W-:Y:S01]  /*89e0*/  @!P5 FMUL R83, R83, 0.5 ;  /* 0x3f0000005353d820 */ /* 0x000fe20000400000 */
[----:B------:R-:W-:Y:S01]  /*89f0*/  FSETP.GEU.AND P4, PT, R166, -126, PT ;  /* 0xc2fc0000a600780b */ /* 0x000fe20003f8e000 */
[----:B------:R-:W-:Y:S01]  /*8a00*/  WARPGROUP.ARRIVE ;  /* 0x00000000000079c5 */ /* 0x000fe20000000000 */
[----:B-1----:R-:W-:Y:S01]  /*8a10*/  @!P3 FMUL R79, R79, R79 ;  /* 0x0000004f4f4fb220 */ /* 0x002fe20000400000 */
[----:B------:R-:W-:Y:S01]  /*8a20*/  FSETP.GEU.AND P3, PT, R87, -126, PT ;  /* 0xc2fc00005700780b */ /* 0x000fe20003f6e000 */
[----:B------:R-:W-:Y:S01]  /*8a30*/  FFMA R29, R122, UR20, -R17 ;  /* 0x000000147a1d7c23 */ /* 0x000fe20008000811 */
[----:B------:R-:W-:Y:S01]  /*8a40*/  FADD R38, R38, R39 ;  /* 0x0000002726267221 */ /* 0x000fe20000000000 */
[----:B------:R-:W1:Y:S01]  /*8a50*/  MUFU.EX2 R83, R83 ;  /* 0x0000005300537308 */ /* 0x000e620000000800 */
[----:B------:R-:W-:Y:S01]  /*8a60*/  HGMMA.64x16x16.F32 R152, R24, gdesc[UR8].tnspB, R152, gsb0 ;  /* 0x4020000818987df0 */ /* 0x000fe20008000898 */
[----:B------:R-:W-:Y:S01]  /*8a70*/  UMOV UR10, UR8 ;  /* 0x00000008000a7c82 */ /* 0x000fe20008000000 */
[----:B------:R-:W-:Y:S01]  /*8a80*/  UMOV UR11, 0xc0000010 ;  /* 0xc0000010000b7882 */ /* 0x000fe20000000000 */
[----:B------:R-:W-:Y:S01]  /*8a90*/  UIADD3 UR8, UR6, 0x60, URZ ;  /* 0x0000006006087890 */ /* 0x000fe2000fffe03f */
[----:B------:R-:W-:Y:S01]  /*8aa0*/  FADD R163, R38, R163 ;  /* 0x000000a326a37221 */ /* 0x000fe20000000000 */
[--C-:B------:R-:W-:Y:S01]  /*8ab0*/  FFMA R39, R135, UR20, -R17.reuse ;  /* 0x0000001487277c23 */ /* 0x100fe20008000811 */
[----:B------:R-:W-:Y:S01]  /*8ac0*/  @!P4 FMUL R166, R166, 0.5 ;  /* 0x3f000000a6a6c820 */ /* 0x000fe20000400000 */
[----:B------:R-:W-:Y:S01]  /*8ad0*/  FFMA R38, R134, UR20, -R17 ;  /* 0x0000001486267c23 */ /* 0x000fe20008000811 */
[----:B--2---:R-:W-:Y:S01]  /*8ae0*/  @!P6 FMUL R78, R78, R78 ;  /* 0x0000004e4e4ee220 */ /* 0x004fe20000400000 */
[----:B------:R-:W-:Y:S01]  /*8af0*/  @!P3 FMUL R87, R87, 0.5 ;  /* 0x3f0000005757b820 */ /* 0x000fe20000400000 */
[----:B------:R-:W2:Y:S01]  /*8b00*/  MUFU.EX2 R77, R166 ;  /* 0x000000a6004d7308 */ /* 0x000ea20000000800 */
[----:B------:R-:W-:Y:S01]  /*8b10*/  FSETP.GEU.AND P6, PT, R86, -126, PT ;  /* 0xc2fc00005600780b */ /* 0x000fe20003fce000 */
[----:B------:R-:W-:Y:S01]  /*8b20*/  FADD R36, R163, R36 ;  /* 0x00000024a3247221 */ /* 0x000fe20000000000 */
[----:B-1----:R-:W-:Y:S01]  /*8b30*/  @!P5 FMUL R83, R83, R83 ;  /* 0x000000535353d220 */ /* 0x002fe20000400000 */
[----:B------:R-:W-:-:S04]  /*8b40*/  FSETP.GEU.AND P5, PT, R82, -126, PT ;  /* 0xc2fc00005200780b */ /* 0x000fc80003fae000 */
[----:B------:R1:W3:Y:S06]  /*8b50*/  MUFU.EX2 R80, R87 ;  /* 0x0000005700507308 */ /* 0x0002ec0000000800 */
[----:B------:R-:W-:Y:S01]  /*8b60*/  @!P6 FMUL R86, R86, 0.5 ;  /* 0x3f0000005656e820 */ /* 0x000fe20000400000 */
[----:B--2---:R-:W-:Y:S01]  /*8b70*/  @!P4 FMUL R77, R77, R77 ;  /* 0x0000004d4d4dc220 */ /* 0x004fe20000400000 */
[----:B-1----:R-:W-:Y:S02]  /*8b80*/  FFMA R87, R91, UR20, -R17 ;  /* 0x000000145b577c23 */ /* 0x002fe40008000811 */
[----:B------:R-:W1:Y:S01]  /*8b90*/  MUFU.EX2 R84, R86 ;  /* 0x0000005600547308 */ /* 0x000e620000000800 */
[----:B------:R-:W-:Y:S01]  /*8ba0*/  @!P5 FMUL R82, R82, 0.5 ;  /* 0x3f0000005252d820 */ /* 0x000fe20000400000 */
[----:B------:R-:W-:Y:S01]  /*8bb0*/  FSETP.GEU.AND P4, PT, R81, -126, PT ;  /* 0xc2fc00005100780b */ /* 0x000fe20003f8e000 */
[----:B---3--:R-:W-:Y:S01]  /*8bc0*/  @!P3 FMUL R80, R80, R80 ;  /* 0x000000505050b220 */ /* 0x008fe20000400000 */
[----:B------:R-:W-:-:S04]  /*8bd0*/  FSETP.GEU.AND P3, PT, R165, -126, PT ;  /* 0xc2fc0000a500780b */ /* 0x000fc80003f6e000 */
[----:B------:R-:W2:Y:S01]  /*8be0*/  MUFU.EX2 R85, R82 ;  /* 0x0000005200557308 */ /* 0x000ea20000000800 */
[----:B------:R-:W-:Y:S02]  /*8bf0*/  WARPGROUP.DEPBAR.LE gsb0, 0x0 ;  /* 0x00008000000079c5 */ /* 0x000fe40000010000 */
[----:B------:R-:W-:-:S04]  /*8c00*/  F2FP.F16.F32.PACK_AB R25, R42, R37 ;  /* 0x000000252a19723e */ /* 0x000fc800000000ff */
[----:B------:R-:W-:Y:S01]  /*8c10*/  @!P4 FMUL R81, R81, 0.5 ;  /* 0x3f0000005151c820 */ /* 0x000fe20000400000 */
[----:B------:R-:W-:Y:S01]  /*8c20*/  F2FP.F16.F32.PACK_AB R27, R41, R40 ;  /* 0x00000028291b723e */ /* 0x000fe200000000ff */
[----:B-1----:R-:W-:Y:S01]  /*8c30*/  @!P6 FMUL R84, R84, R84 ;  /* 0x000000545454e220 */ /* 0x002fe20000400000 */
[----:B------:R-:W-:Y:S01]  /*8c40*/  F2FP.F16.F32.PACK_AB R24, R46, R43 ;  /* 0x0000002b2e18723e */ /* 0x000fe200000000ff */
[----:B------:R-:W-:Y:S01]  /*8c50*/  @!P3 FMUL R165, R165, 0.5 ;  /* 0x3f000000a5a5b820 */ /* 0x000fe20000400000 */
[----:B------:R-:W-:Y:S01]  /*8c60*/  F2FP.F16.F32.PACK_AB R26, R50, R47 ;  /* 0x0000002f321a723e */ /* 0x000fe200000000ff */
[----:B------:R-:W1:Y:S01]  /*8c70*/  MUFU.EX2 R81, R81 ;  /* 0x0000005100517308 */ /* 0x000e620000000800 */
[----:B------:R-:W-:Y:S01]  /*8c80*/  FSETP.GEU.AND P6, PT, R90, -126, PT ;  /* 0xc2fc00005a00780b */ /* 0x000fe20003fce000 */
[----:B------:R-:W-:Y:S01]  /*8c90*/  FADD R43, R36, R43 ;  /* 0x0000002b242b7221 */ /* 0x000fe20000000000 */
[----:B------:R-:W-:Y:S01]  /*8ca0*/  WARPGROUP.ARRIVE ;  /* 0x00000000000079c5 */ /* 0x000fe20000000000 */
[----:B--2---:R-:W-:Y:S01]  /*8cb0*/  @!P5 FMUL R85, R85, R85 ;  /* 0x000000555555d220 */ /* 0x004fe20000400000 */
[----:B------:R-:W-:Y:S01]  /*8cc0*/  FSETP.GEU.AND P5, PT, R87, -126, PT ;  /* 0xc2fc00005700780b */ /* 0x000fe20003fae000 */
[----:B------:R-:W-:Y:S01]  /*8cd0*/  FFMA R36, R125, UR20, -R20 ;  /* 0x000000147d247c23 */ /* 0x000fe20008000814 */
[----:B------:R-:W-:Y:S01]  /*8ce0*/  FADD R46, R43, R46 ;  /* 0x0000002e2b2e7221 */ /* 0x000fe20000000000 */
[----:B------:R2:W3:Y:S01]  /*8cf0*/  MUFU.EX2 R82, R165 ;  /* 0x000000a500527308 */ /* 0x0004e20000000800 */
[----:B------:R-:W-:Y:S01]  /*8d00*/  HGMMA.64x16x16.F32 R152, R24, gdesc[UR8].tnspB, R152, gsb0 ;  /* 0x4020000818987df0 */ /* 0x000fe20008000898 */
[----:B------:R-:W-:Y:S01]  /*8d10*/  UMOV UR10, UR8 ;  /* 0x00000008000a7c82 */ /* 0x000fe20008000000 */
[----:B------:R-:W-:Y:S01]  /*8d20*/  UMOV UR11, 0xc0000010 ;  /* 0xc0000010000b7882 */ /* 0x000fe20000000000 */
[----:B------:R-:W-:Y:S01]  /*8d30*/  UIADD3 UR8, UR6, 0x80, URZ ;  /* 0x0000008006087890 */ /* 0x000fe2000fffe03f */
[----:B------:R-:W-:Y:S01]  /*8d40*/  FADD R47, R46, R47 ;  /* 0x0000002f2e2f7221 */ /* 0x000fe20000000000 */
[----:B------:R-:W-:Y:S01]  /*8d50*/  @!P6 FMUL R90, R90, 0.5 ;  /* 0x3f0000005a5ae820 */ /* 0x000fe20000400000 */
[--C-:B------:R-:W-:Y:S01]  /*8d60*/  FFMA R46, R133, UR20, -R20.reuse ;  /* 0x00000014852e7c23 */ /* 0x100fe20008000814 */
[--C-:B------:R-:W-:Y:S01]  /*8d70*/  FFMA R43, R132, UR20, -R20.reuse ;  /* 0x00000014842b7c23 */ /* 0x100fe20008000814 */
[----:B-1----:R-:W-:Y:S01]  /*8d80*/  @!P4 FMUL R81, R81, R81 ;  /* 0x000000515151c220 */ /* 0x002fe20000400000 */
[----:B------:R-:W-:Y:S01]  /*8d90*/  @!P5 FMUL R87, R87, 0.5 ;  /* 0x3f0000005757d820 */ /* 0x000fe20000400000 */
[----:B------:R-:W1:Y:S01]  /*8da0*/  MUFU.EX2 R86, R90 ;  /* 0x0000005a00567308 */ /* 0x000e620000000800 */
[----:B------:R-:W-:Y:S01]  /*8db0*/  FSETP.GEU.AND P4, PT, R94, -126, PT ;  /* 0xc2fc00005e00780b */ /* 0x000fe20003f8e000 */
[----:B--2---:R-:W-:Y:S01]  /*8dc0*/  FFMA R165, R88, UR20, -R20 ;  /* 0x0000001458a57c23 */ /* 0x004fe20008000814 */
[----:B------:R-:W-:Y:S01]  /*8dd0*/  FADD R47, R47, R50 ;  /* 0x000000322f2f7221 */ /* 0x000fe20000000000 */
[----:B---3--:R-:W-:-:S04]  /*8de0*/  @!P3 FMUL R82, R82, R82 ;  /* 0x000000525252b220 */ /* 0x008fc80000400000 */
[----:B------:R-:W2:Y:S06]  /*8df0*/  MUFU.EX2 R87, R87 ;  /* 0x0000005700577308 */ /* 0x000eac0000000800 */
[----:B------:R-:W-:Y:S01]  /*8e00*/  @!P4 FMUL R94, R94, 0.5 ;  /* 0x3f0000005e5ec820 */ /* 0x000fe20000400000 */
[----:B-1----:R-:W-:Y:S01]  /*8e10*/  @!P6 FMUL R86, R86, R86 ;  /* 0x000000565656e220 */ /* 0x002fe20000400000 */
[----:B------:R-:W-:Y:S02]  /*8e20*/  FSETP.GEU.AND P6, PT, R165, -126, PT ;  /* 0xc2fc0000a500780b */ /* 0x000fe40003fce000 */
[----:B------:R1:W3:Y:S01]  /*8e30*/  MUFU.EX2 R88, R94 ;  /* 0x0000005e00587308 */ /* 0x0002e20000000800 */
[----:B--2---:R-:W-:Y:S01]  /*8e40*/  @!P5 FMUL R87, R87, R87 ;  /* 0x000000575757d220 */ /* 0x004fe20000400000 */
[----:B-1----:R-:W-:Y:S01]  /*8e50*/  FFMA R94, R98, UR20, -R17 ;  /* 0x00000014625e7c23 */ /* 0x002fe20008000811 */
[----:B------:R-:W-:-:S08]  /*8e60*/  FFMA R98, R96, UR20, -R20 ;  /* 0x0000001460627c23 */ /* 0x000fd00008000814 */
[----:B------:R-:W-:Y:S01]  /*8e70*/  @!P6 FMUL R165, R165, 0.5 ;  /* 0x3f000000a5a5e820 */ /* 0x000fe20000400000 */
[----:B------:R-:W-:Y:S02]  /*8e80*/  WARPGROUP.DEPBAR.LE gsb0, 0x0 ;  /* 0x00008000000079c5 */ /* 0x000fe40000010000 */
[----:B------:R-:W-:Y:S01]  /*8e90*/  FFMA R24, R95, UR20, -R17 ;  /* 0x000000145f187c23 */ /* 0x000fe20008000811 */
[----:B------:R-:W-:Y:S01]  /*8ea0*/  FFMA R95, R89, UR20, -R20 ;  /* 0x00000014595f7c23 */ /* 0x000fe20008000814 */
[----:B------:R-:W-:Y:S01]  /*8eb0*/  F2FP.F16.F32.PACK_AB R25, R44, R51 ;  /* 0x000000332c19723e */ /* 0x000fe200000000ff */
[----:B------:R1:W2:Y:S01]  /*8ec0*/  MUFU.EX2 R90, R165 ;  /* 0x000000a5005a7308 */ /* 0x0002a20000000800 */
[----:B------:R-:W-:Y:S01]  /*8ed0*/  F2FP.F16.F32.PACK_AB R27, R48, R45 ;  /* 0x0000002d301b723e */ /* 0x000fe200000000ff */
[----:B---3--:R-:W-:Y:S01]  /*8ee0*/  @!P4 FMUL R88, R88, R88 ;  /* 0x000000585858c220 */ /* 0x008fe20000400000 */
[----:B------:R-:W-:Y:S02]  /*8ef0*/  FSETP.GEU.AND P3, PT, R24, -126, PT ;  /* 0xc2fc00001800780b */ /* 0x000fe40003f6e000 */
[----:B------:R-:W-:-:S02]  /*8f00*/  F2FP.F16.F32.PACK_AB R26, R53, R52 ;  /* 0x00000034351a723e */ /* 0x000fc400000000ff */
[----:B------:R-:W-:Y:S01]  /*8f10*/  FSETP.GEU.AND P5, PT, R95, -126, PT ;  /* 0xc2fc00005f00780b */ /* 0x000fe20003fae000 */
[----:B-1----:R-:W-:Y:S01]  /*8f20*/  FFMA R165, R99, UR20, -R17 ;  /* 0x0000001463a57c23 */ /* 0x002fe20008000811 */
[----:B------:R-:W-:-:S07]  /*8f30*/  FSETP.GEU.AND P4, PT, R92, -126, PT ;  /* 0xc2fc00005c00780b */ /* 0x000fce0003f8e000 */
[----:B------:R-:W-:Y:S01]  /*8f40*/  @!P3 FMUL R24, R24, 0.5 ;  /* 0x3f0000001818b820 */ /* 0x000fe20000400000 */
[----:B--2---:R-:W-:Y:S01]  /*8f50*/  @!P6 FMUL R90, R90, R90 ;  /* 0x0000005a5a5ae220 */ /* 0x004fe20000400000 */
[----:B------:R-:W-:Y:S02]  /*8f60*/  FSETP.GEU.AND P6, PT, R94, -126, PT ;  /* 0xc2fc00005e00780b */ /* 0x000fe40003fce000 */
[----:B------:R1:W2:Y:S01]  /*8f70*/  MUFU.EX2 R89, R24 ;  /* 0x0000001800597308 */ /* 0x0002a20000000800 */
[----:B------:R-:W-:Y:S01]  /*8f80*/  @!P5 FMUL R95, R95, 0.5 ;  /* 0x3f0000005f5fd820 */ /* 0x000fe20000400000 */
[----:B------:R-:W-:-:S06]  /*8f90*/  @!P4 FMUL R92, R92, 0.5 ;  /* 0x3f0000005c5cc820 */ /* 0x000fcc0000400000 */
[----:B------:R-:W3:Y:S01]  /*8fa0*/  MUFU.EX2 R91, R95 ;  /* 0x0000005f005b7308 */ /* 0x000ee20000000800 */
[----:B-1----:R-:W-:Y:S01]  /*8fb0*/  F2FP.F16.F32.PACK_AB R24, R49, R164 ;  /* 0x000000a43118723e */ /* 0x002fe200000000ff */
[----:B------:R-:W-:Y:S01]  /*8fc0*/  FADD R164, R47, R164 ;  /* 0x000000a42fa47221 */ /* 0x000fe20000000000 */
[----:B------:R-:W-:Y:S01]  /*8fd0*/  @!P6 FMUL R94, R94, 0.5 ;  /* 0x3f0000005e5ee820 */ /* 0x000fe20000400000 */
[----:B------:R-:W-:Y:S01]  /*8fe0*/  FFMA R47, R142, UR20, -R17 ;  /* 0x000000148e2f7c23 */ /* 0x000fe20008000811 */
[----:B------:R-:W-:Y:S01]  /*8ff0*/  WARPGROUP.ARRIVE ;  /* 0x00000000000079c5 */ /* 0x000fe20000000000 */
[----:B------:R-:W-:Y:S02]  /*9000*/  FADD R49, R164, R49 ;  /* 0x00000031a4317221 */ /* 0x000fe40000000000 */
[----:B------:R-:W1:Y:S01]  /*9010*/  MUFU.EX2 R92, R92 ;  /* 0x0000005c005c7308 */ /* 0x000e620000000800 */
[----:B--2---:R-:W-:Y:S01]  /*9020*/  @!P3 FMUL R89, R89, R89 ;  /* 0x000000595959b220 */ /* 0x004fe20000400000 */
[----:B------:R-:W-:Y:S01]  /*9030*/  FSETP.GEU.AND P3, PT, R93, -126, PT ;  /* 0xc2fc00005d00780b */ /* 0x000fe20003f6e000 */
[----:B------:R-:W-:Y:S01]  /*9040*/  HGMMA.64x16x16.F32 R152, R24, gdesc[UR8].tnspB, R152, gsb0 ;  /* 0x4020000818987df0 */ /* 0x000fe20008000898 */
[----:B------:R-:W-:Y:S01]  /*9050*/  UMOV UR10, UR8 ;  /* 0x00000008000a7c82 */ /* 0x000fe20008000000 */
[----:B------:R-:W-:Y:S01]  /*9060*/  UMOV UR11, 0xc0000010 ;  /* 0xc0000010000b7882 */ /* 0x000fe20000000000 */
[----:B------:R-:W-:Y:S01]  /*9070*/  UIADD3 UR8, UR6, 0xa0, URZ ;  /* 0x000000a006087890 */ /* 0x000fe2000fffe03f */
[----:B------:R-:W-:Y:S01]  /*9080*/  FADD R52, R49, R52 ;  /* 0x0000003431347221 */ /* 0x000fe20000000000 */
[----:B------:R-:W2:Y:S01]  /*9090*/  MUFU.EX2 R94, R94 ;  /* 0x0000005e005e7308 */ /* 0x000ea20000000800 */
[----:B---3--:R-:W-:Y:S01]  /*90a0*/  @!P5 FMUL R91, R91, R91 ;  /* 0x0000005b5b5bd220 */ /* 0x008fe20000400000 */
[----:B------:R-:W-:Y:S01]  /*90b0*/  FSETP.GEU.AND P5, PT, R165, -126, PT ;  /* 0xc2fc0000a500780b */ /* 0x000fe20003fae000 */
[----:B------:R-:W-:-:S04]  /*90c0*/  FADD R53, R52, R53 ;  /* 0x0000003534357221 */ /* 0x000fc80000000000 */
[----:B------:R-:W-:Y:S01]  /*90d0*/  @!P3 FMUL R93, R93, 0.5 ;  /* 0x3f0000005d5db820 */ /* 0x000fe20000400000 */
[----:B-1----:R-:W-:Y:S01]  /*90e0*/  @!P4 FMUL R92, R92, R92 ;  /* 0x0000005c5c5cc220 */ /* 0x002fe20000400000 */
[----:B------:R-:W-:-:S04]  /*90f0*/  FSETP.GEU.AND P4, PT, R102, -126, PT ;  /* 0xc2fc00006600780b */ /* 0x000fc80003f8e000 */
[----:B------:R-:W1:Y:S02]  /*9100*/  MUFU.EX2 R93, R93 ;  /* 0x0000005d005d7308 */ /* 0x000e640000000800 */
[----:B------:R-:W-:Y:S01]  /*9110*/  @!P5 FMUL R165, R165, 0.5 ;  /* 0x3f000000a5a5d820 */ /* 0x000fe20000400000 */
[----:B--2---:R-:W-:Y:S01]  /*9120*/  @!P6 FMUL R94, R94, R94 ;  /* 0x0000005e5e5ee220 */ /* 0x004fe20000400000 */
[----:B------:R-:W-:-:S04]  /*9130*/  FSETP.GEU.AND P6, PT, R98, -126, PT ;  /* 0xc2fc00006200780b */ /* 0x000fc80003fce000 */
[----:B------:R2:W3:Y:S01]  /*9140*/  MUFU.EX2 R95, R165 ;  /* 0x000000a5005f7308 */ /* 0x0004e20000000800 */
[----:B------:R-:W-:-:S07]  /*9150*/  @!P4 FMUL R102, R102, 0.5 ;  /* 0x3f0000006666c820 */ /* 0x000fce0000400000 */
[----:B------:R4:W5:Y:S01]  /*9160*/  MUFU.EX2 R99, R102 ;  /* 0x0000006600637308 */ /* 0x0009620000000800 */
[----:B-1----:R-:W-:Y:S01]  /*9170*/  @!P3 FMUL R93, R93, R93 ;  /* 0x0000005d5d5db220 */ /* 0x002fe20000400000 */
[----:B------:R-:W-:Y:S01]  /*9180*/  FSETP.GEU.AND P3, PT, R103, -126, PT ;  /* 0xc2fc00006700780b */ /* 0x000fe20003f6e000 */
[----:B------:R-:W-:Y:S01]  /*9190*/  @!P6 FMUL R98, R98, 0.5 ;  /* 0x3f0000006262e820 */ /* 0x000fe20000400000 */
[----:B--2---:R-:W-:Y:S01]  /*91a0*/  FFMA R165, R110, UR20, -R17 ;  /* 0x000000146ea57c23 */ /* 0x004fe20008000811 */
[--C-:B------:R-:W-:Y:S01]  /*91b0*/  FFMA R110, R104, UR20, -R20.reuse ;  /* 0x00000014686e7c23 */ /* 0x100fe20008000814 */
[----:B------:R-:W-:Y:S02]  /*91c0*/  WARPGROUP.DEPBAR.LE gsb0, 0x0 ;  /* 0x00008000000079c5 */ /* 0x000fe40000010000 */
[----:B------:R-:W-:Y:S01]  /*91d0*/  F2FP.F16.F32.PACK_AB R25, R55, R54 ;  /* 0x000000363719723e */ /* 0x000fe200000000ff */
[----:B---3--:R-:W-:Y:S01]  /*91e0*/  @!P5 FMUL R95, R95, R95 ;  /* 0x0000005f5f5fd220 */ /* 0x008fe20000400000 */
[----:B------:R-:W-:Y:S01]  /*91f0*/  F2FP.F16.F32.PACK_AB R27, R57, R56 ;  /* 0x00000038391b723e */ /* 0x000fe200000000ff */
[----:B----4-:R-:W-:Y:S01]  /*9200*/  FFMA R102, R101, UR20, -R20 ;  /* 0x0000001465667c23 */ /* 0x010fe20008000814 */
[----:B------:R-:W-:-:S03]  /*9210*/  F2FP.F16.F32.PACK_AB R24, R59, R58 ;  /* 0x0000003a3b18723e */ /* 0x000fc600000000ff */
[----:B------:R-:W-:Y:S01]  /*9220*/  @!P3 FMUL R103, R103, 0.5 ;  /* 0x3f0000006767b820 */ /* 0x000fe20000400000 */
[----:B------:R-:W-:Y:S01]  /*9230*/  F2FP.F16.F32.PACK_AB R26, R62, R61 ;  /* 0x0000003d3e1a723e */ /* 0x000fe200000000ff */
[----:B-----5:R-:W-:Y:S01]  /*9240*/  @!P4 FMUL R99, R99, R99 ;  /* 0x000000636363c220 */ /* 0x020fe20000400000 */
[----:B------:R-:W1:Y:S01]  /*9250*/  MUFU.EX2 R98, R98 ;  /* 0x0000006200627308 */ /* 0x000e620000000800 */
[----:B------:R-:W-:Y:S01]  /*9260*/  FADD R58, R53, R58 ;  /* 0x0000003a353a7221 */ /* 0x000fe20000000000 */
[----:B------:R-:W-:-:S03]  /*9270*/  WARPGROUP.ARRIVE ;  /* 0x00000000000079c5 */ /* 0x000fc60000000000 */
[----:B------:R-:W-:-:S03]  /*9280*/  FADD R58, R58, R59 ;  /* 0x0000003b3a3a7221 */ /* 0x000fc60000000000 */
[----:B------:R-:W-:Y:S01]  /*9290*/  HGMMA.64x16x16.F32 R152, R24, gdesc[UR8].tnspB, R152, gsb0 ;  /* 0x4020000818987df0 */ /* 0x000fe20008000898 */
[----:B------:R-:W-:Y:S01]  /*92a0*/  UMOV UR10, UR8 ;  /* 0x00000008000a7c82 */ /* 0x000fe20008000000 */
[----:B------:R-:W-:Y:S01]  /*92b0*/  UMOV UR11, 0xc0000010 ;  /* 0xc0000010000b7882 */ /* 0x000fe20000000000 */
[----:B------:R-:W2:Y:S01]  /*92c0*/  MUFU.EX2 R96, R103 ;  /* 0x0000006700607308 */ /* 0x000ea20000000800 */
[----:B------:R-:W-:Y:S01]  /*92d0*/  UIADD3 UR8, UR6, 0xc0, URZ ;  /* 0x000000c006087890 */ /* 0x000fe2000fffe03f */
[----:B------:R-:W-:Y:S01]  /*92e0*/  FADD R61, R58, R61 ;  /* 0x0000003d3a3d7221 */ /* 0x000fe20000000000 */
[----:B-1----:R-:W-:Y:S01]  /*92f0*/  @!P6 FMUL R98, R98, R98 ;  /* 0x000000626262e220 */ /* 0x002fe20000400000 */
[----:B------:R-:W-:Y:S02]  /*9300*/  FSETP.GEU.AND P6, PT, R106, -126, PT ;  /* 0xc2fc00006a00780b */ /* 0x000fe40003fce000 */
[----:B------:R-:W-:Y:S01]  /*9310*/  FADD R62, R61, R62 ;  /* 0x0000003e3d3e7221 */ /* 0x000fe20000000000 */
[----:B--2---:R-:W-:Y:S01]  /*9320*/  @!P3 FMUL R96, R96, R96 ;  /* 0x000000606060b220 */ /* 0x004fe20000400000 */
[----:B------:R-:W-:-:S09]  /*9330*/  FSETP.GEU.AND P3, PT, R102, -126, PT ;  /* 0xc2fc00006600780b */ /* 0x000fd20003f6e000 */
[----:B------:R-:W-:-:S04]  /*9340*/  @!P6 FMUL R106, R106, 0.5 ;  /* 0x3f0000006a6ae820 */ /* 0x000fc80000400000 */
[----:B------:R-:W1:Y:S01]  /*9350*/  MUFU.EX2 R103, R106 ;  /* 0x0000006a00677308 */ /* 0x000e620000000800 */
[----:B------:R-:W-:Y:S01]  /*9360*/  @!P3 FMUL R102, R102, 0.5 ;  /* 0x3f0000006666b820 */ /* 0x000fe20000400000 */
[----:B------:R-:W-:Y:S02]  /*9370*/  WARPGROUP.DEPBAR.LE gsb0, 0x0 ;  /* 0x00008000000079c5 */ /* 0x000fe40000010000 */
[--C-:B------:R-:W-:Y:S01]  /*9380*/  FFMA R26, R97, UR20, -R20.reuse ;  /* 0x00000014611a7c23 */ /* 0x100fe20008000814 */
[----:B------:R-:W-:Y:S01]  /*9390*/  F2FP.F16.F32.PACK_AB R25, R67, R66 ;  /* 0x000000424319723e */ /* 0x000fe200000000ff */
[----:B------:R-:W-:Y:S01]  /*93a0*/  FFMA R97, R100, UR20, -R20 ;  /* 0x0000001464617c23 */ /* 0x000fe20008000814 */
[----:B------:R-:W-:Y:S01]  /*93b0*/  F2FP.F16.F32.PACK_AB R27, R63, R60 ;  /* 0x0000003c3f1b723e */ /* 0x000fe200000000ff */
[----:B------:R-:W2:Y:S01]  /*93c0*/  MUFU.EX2 R100, R102 ;  /* 0x0000006600647308 */ /* 0x000ea20000000800 */
[----:B------:R-:W-:Y:S01]  /*93d0*/  FSETP.GEU.AND P5, PT, R26, -126, PT ;  /* 0xc2fc00001a00780b */ /* 0x000fe20003fae000 */
[----:B-1----:R-:W-:Y:S01]  /*93e0*/  @!P6 FMUL R103, R103, R103 ;  /* 0x000000676767e220 */ /* 0x002fe20000400000 */
[----:B------:R-:W-:Y:S01]  /*93f0*/  F2FP.F16.F32.PACK_AB R24, R64, R71 ;  /* 0x000000474018723e */ /* 0x000fe200000000ff */
[----:B------:R-:W-:Y:S01]  /*9400*/  FADD R71, R62, R71 ;  /* 0x000000473e477221 */ /* 0x000fe20000000000 */
[----:B------:R-:W-:-:S02]  /*9410*/  FSETP.GEU.AND P4, PT, R97, -126, PT ;  /* 0xc2fc00006100780b */ /* 0x000fc40003f8e000 */
[----:B------:R-:W-:Y:S01]  /*9420*/  FSETP.GEU.AND P6, PT, R110, -126, PT ;  /* 0xc2fc00006e00780b */ /* 0x000fe20003fce000 */
[----:B------:R-:W-:-:S06]  /*9430*/  FADD R64, R71, R64 ;  /* 0x0000004047407221 */ /* 0x000fcc0000000000 */
[----:B------:R-:W-:Y:S01]  /*9440*/  @!P5 FMUL R26, R26, 0.5 ;  /* 0x3f0000001a1ad820 */ /* 0x000fe20000400000 */
[----:B--2---:R-:W-:-:S03]  /*9450*/  @!P3 FMUL R100, R100, R100 ;  /* 0x000000646464b220 */ /* 0x004fc60000400000 */
[----:B------:R1:W2:Y:S01]  /*9460*/  MUFU.EX2 R101, R26 ;  /* 0x0000001a00657308 */ /* 0x0002a20000000800 */
[----:B------:R-:W-:Y:S01]  /*9470*/  @!P4 FMUL R97, R97, 0.5 ;  /* 0x3f0000006161c820 */ /* 0x000fe20000400000 */
[----:B------:R-:W-:Y:S01]  /*9480*/  FSETP.GEU.AND P3, PT, R111, -126, PT ;  /* 0xc2fc00006f00780b */ /* 0x000fe20003f6e000 */
[----:B------:R-:W-:-:S05]  /*9490*/  @!P6 FMUL R110, R110, 0.5 ;  /* 0x3f0000006e6ee820 */ /* 0x000fca0000400000 */
[----:B------:R-:W3:Y:S01]  /*94a0*/  MUFU.EX2 R97, R97 ;  /* 0x0000006100617308 */ /* 0x000ee20000000800 */
[----:B-1----:R-:W-:Y:S01]  /*94b0*/  F2FP.F16.F32.PACK_AB R26, R68, R65 ;  /* 0x00000041441a723e */ /* 0x002fe200000000ff */
[----:B------:R-:W-:-:S03]  /*94c0*/  FADD R65, R64, R65 ;  /* 0x0000004140417221 */ /* 0x000fc60000000000 */
[----:B------:R-:W-:Y:S01]  /*94d0*/  WARPGROUP.ARRIVE ;  /* 0x00000000000079c5 */ /* 0x000fe20000000000 */
[----:B------:R-:W-:Y:S01]  /*94e0*/  FADD R68, R65, R68 ;  /* 0x0000004441447221 */ /* 0x000fe20000000000 */
[----:B------:R-:W-:Y:S01]  /*94f0*/  @!P3 FMUL R111, R111, 0.5 ;  /* 0x3f0000006f6fb820 */ /* 0x000fe20000400000 */
[----:B------:R-:W1:Y:S01]  /*9500*/  MUFU.EX2 R106, R110 ;  /* 0x0000006e006a7308 */ /* 0x000e620000000800 */
[----:B--2---:R-:W-:Y:S01]  /*9510*/  @!P5 FMUL R101, R101, R101 ;  /* 0x000000656565d220 */ /* 0x004fe20000400000 */
[----:B------:R-:W-:Y:S01]  /*9520*/  FSETP.GEU.AND P5, PT, R107, -126, PT ;  /* 0xc2fc00006b00780b */ /* 0x000fe20003fae000 */
[----:B------:R-:W-:Y:S01]  /*9530*/  HGMMA.64x16x16.F32 R152, R24, gdesc[UR8].tnspB, R152, gsb0 ;  /* 0x4020000818987df0 */ /* 0x000fe20008000898 */
[----:B------:R-:W-:Y:S01]  /*9540*/  UMOV UR10, UR8 ;  /* 0x00000008000a7c82 */ /* 0x000fe20008000000 */
[----:B------:R-:W-:Y:S01]  /*9550*/  UMOV UR11, 0xc0000010 ;  /* 0xc0000010000b7882 */ /* 0x000fe20000000000 */
[----:B------:R-:W-:Y:S01]  /*9560*/  UIADD3 UR8, UR6, 0xe0, URZ ;  /* 0x000000e006087890 */ /* 0x000fe2000fffe03f */
[----:B---3--:R-:W-:Y:S01]  /*9570*/  @!P4 FMUL R97, R97, R97 ;  /* 0x000000616161c220 */ /* 0x008fe20000400000 */
[----:B------:R-:W-:-:S07]  /*9580*/  FSETP.GEU.AND P4, PT, R165, -126, PT ;  /* 0xc2fc0000a500780b */ /* 0x000fce0003f8e000 */
[----:B------:R-:W-:Y:S01]  /*9590*/  @!P5 FMUL R107, R107, 0.5 ;  /* 0x3f0000006b6bd820 */ /* 0x000fe20000400000 */
[----:B-1----:R-:W-:Y:S01]  /*95a0*/  @!P6 FMUL R106, R106, R106 ;  /* 0x0000006a6a6ae220 */ /* 0x002fe20000400000 */
[----:B------:R-:W-:Y:S02]  /*95b0*/  FSETP.GEU.AND P6, PT, R114, -126, PT ;  /* 0xc2fc00007200780b */ /* 0x000fe40003fce000 */
[----:B------:R-:W1:Y:S02]  /*95c0*/  MUFU.EX2 R102, R107 ;  /* 0x0000006b00667308 */ /* 0x000e640000000800 */
[----:B------:R-:W-:-:S06]  /*95d0*/  @!P4 FMUL R165, R165, 0.5 ;  /* 0x3f000000a5a5c820 */ /* 0x000fcc0000400000 */
[----:B------:R2:W3:Y:S03]  /*95e0*/  MUFU.EX2 R107, R111 ;  /* 0x0000006f006b7308 */ /* 0x0004e60000000800 */
[----:B------:R-:W-:-:S05]  /*95f0*/  @!P6 FMUL R114, R114, 0.5 ;  /* 0x3f0000007272e820 */ /* 0x000fca0000400000 */
[----:B------:R-:W4:Y:S01]  /*9600*/  MUFU.EX2 R104, R165 ;  /* 0x000000a500687308 */ /* 0x000f220000000800 */
[----:B-1----:R-:W-:Y:S01]  /*9610*/  @!P5 FMUL R102, R102, R102 ;  /* 0x000000666666d220 */ /* 0x002fe20000400000 */
[----:B------:R-:W-:Y:S01]  /*9620*/  FSETP.GEU.AND P5, PT, R105, -126, PT ;  /* 0xc2fc00006900780b */ /* 0x000fe20003fae000 */
[----:B--2---:R-:W-:-:S05]  /*9630*/  FFMA R111, R115, UR20, -R17 ;  /* 0x00000014736f7c23 */ /* 0x004fca0008000811 */
[----:B------:R1:W2:Y:S01]  /*9640*/  MUFU.EX2 R110, R114 ;  /* 0x00000072006e7308 */ /* 0x0002a20000000800 */
[----:B---3--:R-:W-:Y:S01]  /*9650*/  @!P3 FMUL R107, R107, R107 ;  /* 0x0000006b6b6bb220 */ /* 0x008fe20000400000 */
[----:B------:R-:W-:Y:S02]  /*9660*/  WARPGROUP.DEPBAR.LE gsb0, 0x0 ;  /* 0x00008000000079c5 */ /* 0x000fe40000010000 */
[----:B------:R-:W-:Y:S02]  /*9670*/  F2FP.F16.F32.PACK_AB R25, R70, R69 ;  /* 0x000000454619723e */ /* 0x000fe400000000ff */
[----:B------:R-:W-:Y:S01]  /*9680*/  F2FP.F16.F32.PACK_AB R27, R73, R72 ;  /* 0x00000048491b723e */ /* 0x000fe200000000ff */
[----:B------:R-:W-:Y:S01]  /*9690*/  @!P5 FMUL R105, R105, 0.5 ;  /* 0x3f0000006969d820 */ /* 0x000fe20000400000 */
[----:B------:R-:W-:Y:S01]  /*96a0*/  F2FP.F16.F32.PACK_AB R24, R74, R75 ;  /* 0x0000004b4a18723e */ /* 0x000fe200000000ff */
[----:B----4-:R-:W-:Y:S01]  /*96b0*/  @!P4 FMUL R104, R104, R104 ;  /* 0x000000686868c220 */ /* 0x010fe20000400000 */
[----:B------:R-:W-:Y:S01]  /*96c0*/  F2FP.F16.F32.PACK_AB R26, R79, R76 ;  /* 0x0000004c4f1a723e */ /* 0x000fe200000000ff */
[----:B-1----:R-:W-:Y:S01]  /*96d0*/  FADD R114, R12, R31 ;  /* 0x0000001f0c727221 */ /* 0x002fe20000000000 */
[----:B------:R-:W-:Y:S01]  /*96e0*/  FSETP.GEU.AND P3, PT, R109, -126, PT ;  /* 0xc2fc00006d00780b */ /* 0x000fe20003f6e000 */
[----:B------:R-:W1:Y:S01]  /*96f0*/  MUFU.EX2 R105, R105 ;  /* 0x0000006900697308 */ /* 0x000e620000000800 */
[----:B------:R-:W-:Y:S01]  /*9700*/  WARPGROUP.ARRIVE ;  /* 0x00000000000079c5 */ /* 0x000fe20000000000 */
[----:B------:R-:W-:Y:S01]  /*9710*/  FSETP.GEU.AND P4, PT, R108, -126, PT ;  /* 0xc2fc00006c00780b */ /* 0x000fe20003f8e000 */
[----:B------:R-:W-:Y:S01]  /*9720*/  FFMA R31, R126, UR20, -R17 ;  /* 0x000000147e1f7c23 */ /* 0x000fe20008000811 */
[----:B--2---:R-:W-:Y:S01]  /*9730*/  @!P6 FMUL R110, R110, R110 ;  /* 0x0000006e6e6ee220 */ /* 0x004fe20000400000 */
[----:B------:R-:W-:Y:S01]  /*9740*/  FSETP.GEU.AND P6, PT, R112, -126, PT ;  /* 0xc2fc00007000780b */ /* 0x000fe20003fce000 */
[----:B------:R-:W-:Y:S01]  /*9750*/  FADD R75, R68, R75 ;  /* 0x0000004b444b7221 */ /* 0x000fe20000000000 */
[----:B------:R-:W-:Y:S01]  /*9760*/  HGMMA.64x16x16.F32 R152, R24, gdesc[UR8].tnspB, R152, gsb0 ;  /* 0x4020000818987df0 */ /* 0x000fe20008000898 */
[----:B------:R-:W-:Y:S01]  /*9770*/  UMOV UR10, UR8 ;  /* 0x00000008000a7c82 */ /* 0x000fe20008000000 */
[----:B------:R-:W-:Y:S01]  /*9780*/  UMOV UR11, 0xc0000010 ;  /* 0xc0000010000b7882 */ /* 0x000fe20000000000 */
[----:B------:R-:W-:Y:S01]  /*9790*/  UIADD3 UR8, UR6, 0x100, URZ ;  /* 0x0000010006087890 */ /* 0x000fe2000fffe03f */
[----:B------:R-:W-:Y:S01]  /*97a0*/  FADD R75, R75, R74 ;  /* 0x0000004a4b4b7221 */ /* 0x000fe20000000000 */
[----:B------:R-:W-:-:S03]  /*97b0*/  @!P3 FMUL R109, R109, 0.5 ;  /* 0x3f0000006d6db820 */ /* 0x000fc60000400000 */
[----:B------:R-:W-:Y:S01]  /*97c0*/  @!P4 FMUL R108, R108, 0.5 ;  /* 0x3f0000006c6cc820 */ /* 0x000fe20000400000 */
[----:B------:R-:W-:Y:S01]  /*97d0*/  FADD R76, R75, R76 ;  /* 0x0000004c4b4c7221 */ /* 0x000fe20000000000 */
[----:B-1----:R-:W-:Y:S01]  /*97e0*/  @!P5 FMUL R105, R105, R105 ;  /* 0x000000696969d220 */ /* 0x002fe20000400000 */
[----:B------:R-:W1:Y:S01]  /*97f0*/  MUFU.EX2 R109, R109 ;  /* 0x0000006d006d7308 */ /* 0x000e620000000800 */
[----:B------:R-:W-:Y:S01]  /*9800*/  FSETP.GEU.AND P5, PT, R111, -126, PT ;  /* 0xc2fc00006f00780b */ /* 0x000fe20003fae000 */
[----:B------:R-:W-:Y:S01]  /*9810*/  @!P6 FMUL R112, R112, 0.5 ;  /* 0x3f0000007070e820 */ /* 0x000fe20000400000 */
[----:B------:R-:W-:-:S05]  /*9820*/  FADD R79, R76, R79 ;  /* 0x0000004f4c4f7221 */ /* 0x000fca0000000000 */
[----:B------:R-:W2:Y:S06]  /*9830*/  MUFU.EX2 R108, R108 ;  /* 0x0000006c006c7308 */ /* 0x000eac0000000800 */
[----:B------:R-:W-:Y:S01]  /*9840*/  @!P5 FMUL R111, R111, 0.5 ;  /* 0x3f0000006f6fd820 */ /* 0x000fe20000400000 */
[----:B-1----:R-:W-:Y:S01]  /*9850*/  @!P3 FMUL R109, R109, R109 ;  /* 0x0000006d6d6db220 */ /* 0x002fe20000400000 */
[----:B------:R-:W-:-:S04]  /*9860*/  FSETP.GEU.AND P3, PT, R119, -126, PT ;  /* 0xc2fc00007700780b */ /* 0x000fc80003f6e000 */
[----:B------:R-:W1:Y:S01]  /*9870*/  MUFU.EX2 R111, R111 ;  /* 0x0000006f006f7308 */ /* 0x000e620000000800 */
[----:B--2---:R-:W-:Y:S01]  /*9880*/  @!P4 FMUL R108, R108, R108 ;  /* 0x0000006c6c6cc220 */ /* 0x004fe20000400000 */
[----:B------:R-:W-:Y:S01]  /*9890*/  FSETP.GEU.AND P4, PT, R118, -126, PT ;  /* 0xc2fc00007600780b */ /* 0x000fe20003f8e000 */
[----:B------:R-:W-:Y:S02]  /*98a0*/  WARPGROUP.DEPBAR.LE gsb0, 0x0 ;  /* 0x00008000000079c5 */ /* 0x000fe40000010000 */
[----:B------:R-:W-:-:S04]  /*98b0*/  F2FP.F16.F32.PACK_AB R25, R83, R78 ;  /* 0x0000004e5319723e */ /* 0x000fc800000000ff */
[----:B------:R-:W-:Y:S01]  /*98c0*/  @!P3 FMUL R119, R119, 0.5 ;  /* 0x3f0000007777b820 */ /* 0x000fe20000400000 */
[----:B------:R-:W-:Y:S02]  /*98d0*/  F2FP.F16.F32.PACK_AB R27, R80, R77 ;  /* 0x0000004d501b723e */ /* 0x000fe400000000ff */
[----:B------:R-:W-:Y:S01]  /*98e0*/  F2FP.F16.F32.PACK_AB R24, R85, R84 ;  /* 0x000000545518723e */ /* 0x000fe200000000ff */
[----:B------:R-:W2:Y:S01]  /*98f0*/  MUFU.EX2 R13, R119 ;  /* 0x00000077000d7308 */ /* 0x000ea20000000800 */
[----:B------:R-:W-:Y:S01]  /*9900*/  F2FP.F16.F32.PACK_AB R26, R82, R81 ;  /* 0x00000051521a723e */ /* 0x000fe200000000ff */
[----:B------:R-:W-:Y:S01]  /*9910*/  @!P4 FMUL R118, R118, 0.5 ;  /* 0x3f0000007676c820 */ /* 0x000fe20000400000 */
[----:B-1----:R-:W-:Y:S01]  /*9920*/  @!P5 FMUL R111, R111, R111 ;  /* 0x0000006f6f6fd220 */ /* 0x002fe20000400000 */
[----:B------:R-:W-:Y:S01]  /*9930*/  FSETP.GEU.AND P5, PT, R22, -126, PT ;  /* 0xc2fc00001600780b */ /* 0x000fe20003fae000 */
[----:B------:R-:W-:Y:S01]  /*9940*/  WARPGROUP.ARRIVE ;  /* 0x00000000000079c5 */ /* 0x000fe20000000000 */
[----:B------:R-:W-:-:S02]  /*9950*/  FADD R84, R79, R84 ;  /* 0x000000544f547221 */ /* 0x000fc40000000000 */
[----:B------:R-:W1:Y:S02]  /*9960*/  MUFU.EX2 R12, R118 ;  /* 0x00000076000c7308 */ /* 0x000e640000000800 */
[----:B------:R-:W-:Y:S01]  /*9970*/  FADD R84, R84, R85 ;  /* 0x0000005554547221 */ /* 0x000fe20000000000 */
[----:B------:R-:W-:Y:S01]  /*9980*/  HGMMA.64x16x16.F32 R152, R24, gdesc[UR8].tnspB, R152, gsb0 ;  /* 0x4020000818987df0 */ /* 0x000fe20008000898 */
[----:B------:R-:W-:Y:S01]  /*9990*/  UMOV UR10, UR8 ;  /* 0x00000008000a7c82 */ /* 0x000fe20008000000 */
[----:B------:R-:W-:Y:S01]  /*99a0*/  UMOV UR11, 0xc0000010 ;  /* 0xc0000010000b7882 */ /* 0x000fe20000000000 */
[----:B------:R-:W-:Y:S01]  /*99b0*/  UIADD3 UR8, UR6, 0x120, URZ ;  /* 0x0000012006087890 */ /* 0x000fe2000fffe03f */
[----:B------:R-:W-:Y:S01]  /*99c0*/  FADD R81, R84, R81 ;  /* 0x0000005154517221 */ /* 0x000fe20000000000 */
[----:B--2---:R-:W-:Y:S01]  /*99d0*/  @!P3 FMUL R13, R13, R13 ;  /* 0x0000000d0d0db220 */ /* 0x004fe20000400000 */
[----:B------:R-:W-:Y:S01]  /*99e0*/  FSETP.GEU.AND P3, PT, R23, -126, PT ;  /* 0xc2fc00001700780b */ /* 0x000fe20003f6e000 */
[----:B------:R-:W-:Y:S01]  /*99f0*/  @!P5 FMUL R22, R22, 0.5 ;  /* 0x3f0000001616d820 */ /* 0x000fe20000400000 */
[----:B------:R-:W-:Y:S01]  /*9a00*/  FADD R81, R81, R82 ;  /* 0x0000005251517221 */ /* 0x000fe20000000000 */
[----:B-1----:R-:W-:Y:S01]  /*9a10*/  @!P4 FMUL R12, R12, R12 ;  /* 0x0000000c0c0cc220 */ /* 0x002fe20000400000 */
[----:B------:R-:W-:-:S03]  /*9a20*/  FSETP.GEU.AND P4, PT, R116, -126, PT ;  /* 0xc2fc00007400780b */ /* 0x000fc60003f8e000 */
[----:B------:R-:W1:Y:S06]  /*9a30*/  MUFU.EX2 R22, R22 ;  /* 0x0000001600167308 */ /* 0x000e6c0000000800 */
[----:B------:R-:W-:-:S06]  /*9a40*/  @!P3 FMUL R23, R23, 0.5 ;  /* 0x3f0000001717b820 */ /* 0x000fcc0000400000 */
[----:B------:R-:W2:Y:S01]  /*9a50*/  MUFU.EX2 R23, R23 ;  /* 0x0000001700177308 */ /* 0x000ea20000000800 */
[----:B------:R-:W-:Y:S01]  /*9a60*/  @!P4 FMUL R116, R116, 0.5 ;  /* 0x3f0000007474c820 */ /* 0x000fe20000400000 */
[----:B-1----:R-:W-:-:S06]  /*9a70*/  @!P5 FMUL R22, R22, R22 ;  /* 0x000000161616d220 */ /* 0x002fcc0000400000 */
[----:B------:R-:W1:Y:S01]  /*9a80*/  MUFU.EX2 R28, R116 ;  /* 0x00000074001c7308 */ /* 0x000e620000000800 */
[----:B------:R-:W-:Y:S02]  /*9a90*/  WARPGROUP.DEPBAR.LE gsb0, 0x0 ;  /* 0x00008000000079c5 */ /* 0x000fe40000010000 */
[----:B------:R-:W-:Y:S01]  /*9aa0*/  F2FP.F16.F32.PACK_AB R25, R87, R86 ;  /* 0x000000565719723e */ /* 0x000fe200000000ff */
[----:B--2---:R-:W-:Y:S01]  /*9ab0*/  @!P3 FMUL R23, R23, R23 ;  /* 0x000000171717b220 */ /* 0x004fe20000400000 */
[----:B------:R-:W-:Y:S02]  /*9ac0*/  F2FP.F16.F32.PACK_AB R27, R89, R88 ;  /* 0x00000058591b723e */ /* 0x000fe400000000ff */
[----:B------:R-:W-:Y:S01]  /*9ad0*/  F2FP.F16.F32.PACK_AB R24, R91, R90 ;  /* 0x0000005a5b18723e */ /* 0x000fe200000000ff */
[----:B------:R-:W-:Y:S01]  /*9ae0*/  FADD R90, R81, R90 ;  /* 0x0000005a515a7221 */ /* 0x000fe20000000000 */
[----:B------:R-:W-:Y:S01]  /*9af0*/  F2FP.F16.F32.PACK_AB R26, R93, R92 ;  /* 0x0000005c5d1a723e */ /* 0x000fe200000000ff */
[----:B-1----:R-:W-:Y:S01]  /*9b00*/  @!P4 FMUL R28, R28, R28 ;  /* 0x0000001c1c1cc220 */ /* 0x002fe20000400000 */
[----:B------:R-:W-:Y:S01]  /*9b10*/  FSETP.GEU.AND P4, PT, R31, -126, PT ;  /* 0xc2fc00001f00780b */ /* 0x000fe20003f8e000 */
[----:B------:R-:W-:Y:S01]  /*9b20*/  FADD R91, R90, R91 ;  /* 0x0000005b5a5b7221 */ /* 0x000fe20000000000 */
[----:B------:R-:W-:-:S03]  /*9b30*/  WARPGROUP.ARRIVE ;  /* 0x00000000000079c5 */ /* 0x000fc60000000000 */
[----:B------:R-:W-:-:S03]  /*9b40*/  FADD R92, R91, R92 ;  /* 0x0000005c5b5c7221 */ /* 0x000fc60000000000 */
[----:B------:R-:W-:Y:S01]  /*9b50*/  HGMMA.64x16x16.F32 R152, R24, gdesc[UR8].tnspB, R152, gsb0 ;  /* 0x4020000818987df0 */ /* 0x000fe20008000898 */
[----:B------:R-:W-:Y:S01]  /*9b60*/  UMOV UR10, UR8 ;  /* 0x00000008000a7c82 */ /* 0x000fe20008000000 */
[----:B------:R-:W-:Y:S01]  /*9b70*/  UMOV UR11, 0xc0000010 ;  /* 0xc0000010000b7882 */ /* 0x000fe20000000000 */
[----:B------:R-:W-:Y:S01]  /*9b80*/  UIADD3 UR8, UR6, 0x140, URZ ;  /* 0x0000014006087890 */ /* 0x000fe2000fffe03f */
[----:B------:R-:W-:Y:S01]  /*9b90*/  FADD R93, R92, R93 ;  /* 0x0000005d5c5d7221 */ /* 0x000fe20000000000 */
[----:B------:R-:W-:-:S06]  /*9ba0*/  @!P4 FMUL R31, R31, 0.5 ;  /* 0x3f0000001f1fc820 */ /* 0x000fcc0000400000 */
[----:B------:R-:W1:Y:S02]  /*9bb0*/  MUFU.EX2 R31, R31 ;  /* 0x0000001f001f7308 */ /* 0x000e640000000800 */
[----:B-1----:R-:W-:Y:S01]  /*9bc0*/  @!P4 FMUL R31, R31, R31 ;  /* 0x0000001f1f1fc220 */ /* 0x002fe20000400000 */
[----:B------:R-:W-:Y:S02]  /*9bd0*/  WARPGROUP.DEPBAR.LE gsb0, 0x0 ;  /* 0x00008000000079c5 */ /* 0x000fe40000010000 */
[----:B------:R-:W-:Y:S01]  /*9be0*/  FADD R25, R114, R21 ;  /* 0x0000001572197221 */ /* 0x000fe20000000000 */
[----:B------:R-:W-:Y:S02]  /*9bf0*/  F2FP.F16.F32.PACK_AB R27, R96, R99 ;  /* 0x00000063601b723e */ /* 0x000fe400000000ff */
[----:B------:R-:W1:Y:S01]  /*9c00*/  MUFU.EX2 R21, R112 ;  /* 0x0000007000157308 */ /* 0x000e620000000800 */
[----:B------:R-:W-:Y:S01]  /*9c10*/  F2FP.F16.F32.PACK_AB R24, R101, R98 ;  /* 0x000000626518723e */ /* 0x000fe200000000ff */
[----:B------:R-:W-:Y:S01]  /*9c20*/  FADD R25, R25, R30 ;  /* 0x0000001e19197221 */ /* 0x000fe20000000000 */
[----:B------:R-:W-:Y:S01]  /*9c30*/  F2FP.F16.F32.PACK_AB R26, R100, R97 ;  /* 0x00000061641a723e */ /* 0x000fe200000000ff */
[----:B------:R-:W-:Y:S01]  /*9c40*/  FFMA R30, R123, UR20, -R17 ;  /* 0x000000147b1e7c23 */ /* 0x000fe20008000811 */
[----:B------:R-:W-:Y:S01]  /*9c50*/  FADD R98, R93, R98 ;  /* 0x000000625d627221 */ /* 0x000fe20000000000 */
[----:B------:R-:W-:Y:S01]  /*9c60*/  FADD R34, R25, R34 ;  /* 0x0000002219227221 */ /* 0x000fe20000000000 */
[----:B------:R-:W-:-:S02]  /*9c70*/  F2FP.F16.F32.PACK_AB R25, R95, R94 ;  /* 0x0000005e5f19723e */ /* 0x000fc400000000ff */
[----:B------:R-:W-:Y:S01]  /*9c80*/  FSETP.GEU.AND P5, PT, R30, -126, PT ;  /* 0xc2fc00001e00780b */ /* 0x000fe20003fae000 */
[----:B------:R-:W-:Y:S01]  /*9c90*/  FADD R35, R34, R35 ;  /* 0x0000002322237221 */ /* 0x000fe20000000000 */
[----:B------:R-:W-:Y:S01]  /*9ca0*/  WARPGROUP.ARRIVE ;  /* 0x00000000000079c5 */ /* 0x000fe20000000000 */
[----:B------:R-:W-:Y:S01]  /*9cb0*/  FFMA R34, R127, UR20, -R17 ;  /* 0x000000147f227c23 */ /* 0x000fe20008000811 */
[----:B------:R-:W-:Y:S01]  /*9cc0*/  FADD R98, R98, R101 ;  /* 0x0000006562627221 */ /* 0x000fe20000000000 */
[----:B------:R-:W-:Y:S01]  /*9cd0*/  FADD R32, R35, R32 ;  /* 0x0000002023207221 */ /* 0x000fe20000000000 */
[--C-:B------:R-:W-:Y:S02]  /*9ce0*/  FFMA R35, R124, UR20, -R20.reuse ;  /* 0x000000147c237c23 */ /* 0x100fe40008000814 */
[----:B------:R-:W-:Y:S01]  /*9cf0*/  HGMMA.64x16x16.F32 R152, R24, gdesc[UR8].tnspB, R152, gsb0 ;  /* 0x4020000818987df0 */ /* 0x000fe20008000898 */
[----:B-1----:R-:W-:Y:S01]  /*9d00*/  @!P6 FMUL R21, R21, R21 ;  /* 0x000000151515e220 */ /* 0x002fe20000400000 */
[----:B------:R-:W-:Y:S01]  /*9d10*/  FSETP.GEU.AND P6, PT, R29, -126, PT ;  /* 0xc2fc00001d00780b */ /* 0x000fe20003fce000 */
[----:B------:R-:W-:Y:S01]  /*9d20*/  FADD R32, R32, R33 ;  /* 0x0000002120207221 */ /* 0x000fe20000000000 */
[----:B------:R-:W-:Y:S01]  /*9d30*/  FSETP.GEU.AND P3, PT, R34, -126, PT ;  /* 0xc2fc00002200780b */ /* 0x000fe20003f6e000 */
[----:B------:R-:W-:Y:S01]  /*9d40*/  @!P5 FMUL R30, R30, 0.5 ;  /* 0x3f0000001e1ed820 */ /* 0x000fe20000400000 */
[--C-:B------:R-:W-:Y:S01]  /*9d50*/  FFMA R33, R121, UR20, -R20.reuse ;  /* 0x0000001479217c23 */ /* 0x100fe20008000814 */
[----:B------:R-:W-:Y:S01]  /*9d60*/  FADD R37, R32, R37 ;  /* 0x0000002520257221 */ /* 0x000fe20000000000 */
[----:B------:R-:W-:Y:S01]  /*9d70*/  FFMA R32, R120, UR20, -R20 ;  /* 0x0000001478207c23 */ /* 0x000fe20008000814 */
[----:B------:R-:W-:Y:S01]  /*9d80*/  FSETP.GEU.AND P4, PT, R35, -126, PT ;  /* 0xc2fc00002300780b */ /* 0x000fe20003f8e000 */
[----:B------:R-:W-:Y:S01]  /*9d90*/  UMOV UR10, UR8 ;  /* 0x00000008000a7c82 */ /* 0x000fe20008000000 */
[----:B------:R-:W1:Y:S01]  /*9da0*/  MUFU.EX2 R30, R30 ;  /* 0x0000001e001e7308 */ /* 0x000e620000000800 */
[----:B------:R-:W-:Y:S01]  /*9db0*/  UMOV UR11, 0xc0000010 ;  /* 0xc0000010000b7882 */ /* 0x000fe20000000000 */
[----:B------:R-:W-:Y:S01]  /*9dc0*/  FADD R37, R37, R42 ;  /* 0x0000002a25257221 */ /* 0x000fe20000000000 */
[----:B------:R-:W-:Y:S01]  /*9dd0*/  UIADD3 UR8, UR6, 0x160, URZ ;  /* 0x0000016006087890 */ /* 0x000fe2000fffe03f */
[----:B------:R-:W-:Y:S01]  /*9de0*/  @!P6 FMUL R29, R29, 0.5 ;  /* 0x3f0000001d1de820 */ /* 0x000fe20000400000 */
[----:B------:R-:W-:Y:S01]  /*9df0*/  FFMA R42, R129, UR20, -R20 ;  /* 0x00000014812a7c23 */ /* 0x000fe20008000814 */
[----:B------:R-:W-:Y:S01]  /*9e00*/  @!P3 FMUL R34, R34, 0.5 ;  /* 0x3f0000002222b820 */ /* 0x000fe20000400000 */
[----:B------:R-:W-:Y:S01]  /*9e10*/  FADD R40, R37, R40 ;  /* 0x0000002825287221 */ /* 0x000fe20000000000 */
[----:B------:R-:W-:Y:S01]  /*9e20*/  FFMA R37, R130, UR20, -R17 ;  /* 0x0000001482257c23 */ /* 0x000fe20008000811 */
[----:B------:R-:W-:Y:S01]  /*9e30*/  FADD R97, R98, R97 ;  /* 0x0000006162617221 */ /* 0x000fe20000000000 */
[----:B------:R-:W2:Y:S01]  /*9e40*/  MUFU.EX2 R29, R29 ;  /* 0x0000001d001d7308 */ /* 0x000ea20000000800 */
[----:B------:R-:W-:Y:S01]  /*9e50*/  @!P4 FMUL R35, R35, 0.5 ;  /* 0x3f0000002323c820 */ /* 0x000fe20000400000 */
[----:B------:R-:W-:Y:S01]  /*9e60*/  FADD R40, R40, R41 ;  /* 0x0000002928287221 */ /* 0x000fe20000000000 */
[--C-:B------:R-:W-:Y:S01]  /*9e70*/  FFMA R41, R128, UR20, -R20.reuse ;  /* 0x0000001480297c23 */ /* 0x100fe20008000814 */
[----:B------:R-:W-:Y:S01]  /*9e80*/  FFMA R20, R149, UR20, -R20 ;  /* 0x0000001495147c23 */ /* 0x000fe20008000814 */
[----:B------:R-:W-:Y:S01]  /*9e90*/  FADD R97, R97, R100 ;  /* 0x0000006461617221 */ /* 0x000fe20000000000 */
[----:B------:R-:W-:Y:S01]  /*9ea0*/  FADD R51, R40, R51 ;  /* 0x0000003328337221 */ /* 0x000fe20000000000 */
[----:B-1----:R-:W-:Y:S01]  /*9eb0*/  @!P5 FMUL R30, R30, R30 ;  /* 0x0000001e1e1ed220 */ /* 0x002fe20000400000 */
[----:B------:R-:W1:Y:S01]  /*9ec0*/  MUFU.EX2 R34, R34 ;  /* 0x0000002200227308 */ /* 0x000e620000000800 */
[----:B------:R-:W-:Y:S01]  /*9ed0*/  FSETP.GEU.AND P5, PT, R33, -126, PT ;  /* 0xc2fc00002100780b */ /* 0x000fe20003fae000 */
[----:B------:R-:W-:Y:S01]  /*9ee0*/  FFMA R40, R131, UR20, -R17 ;  /* 0x0000001483287c23 */ /* 0x000fe20008000811 */
[----:B------:R-:W-:-:S04]  /*9ef0*/  FADD R44, R51, R44 ;  /* 0x0000002c332c7221 */ /* 0x000fc80000000000 */
[----:B------:R-:W-:Y:S01]  /*9f00*/  FADD R45, R44, R45 ;  /* 0x0000002d2c2d7221 */ /* 0x000fe20000000000 */
[----:B------:R-:W3:Y:S01]  /*9f10*/  MUFU.EX2 R35, R35 ;  /* 0x0000002300237308 */ /* 0x000ee20000000800 */
[----:B--2---:R-:W-:Y:S01]  /*9f20*/  @!P6 FMUL R29, R29, R29 ;  /* 0x0000001d1d1de220 */ /* 0x004fe20000400000 */
[----:B------:R-:W-:Y:S01]  /*9f30*/  FSETP.GEU.AND P6, PT, R32, -126, PT ;  /* 0xc2fc00002000780b */ /* 0x000fe20003fce000 */
[----:B------:R-:W-:Y:S01]  /*9f40*/  FADD R45, R45, R48 ;  /* 0x000000302d2d7221 */ /* 0x000fe20000000000 */
[--C-:B------:R-:W-:Y:S01]  /*9f50*/  FFMA R44, R138, UR20, -R17.reuse ;  /* 0x000000148a2c7c23 */ /* 0x100fe20008000811 */
[----:B------:R-:W-:Y:S02]  /*9f60*/  WARPGROUP.DEPBAR.LE gsb0, 0x0 ;  /* 0x00008000000079c5 */ /* 0x000fe40000010000 */
[----:B------:R-:W-:Y:S01]  /*9f70*/  F2FP.F16.F32.PACK_AB R25, R102, R103 ;  /* 0x000000676619723e */ /* 0x000fe200000000ff */
[----:B------:R-:W-:Y:S01]  /*9f80*/  @!P5 FMUL R33, R33, 0.5 ;  /* 0x3f0000002121d820 */ /* 0x000fe20000400000 */
[----:B------:R-:W-:Y:S01]  /*9f90*/  F2FP.F16.F32.PACK_AB R27, R107, R104 ;  /* 0x000000686b1b723e */ /* 0x000fe200000000ff */
[----:B-1----:R-:W-:Y:S01]  /*9fa0*/  @!P3 FMUL R34, R34, R34 ;  /* 0x000000222222b220 */ /* 0x002fe20000400000 */
[----:B------:R-:W-:Y:S01]  /*9fb0*/  F2FP.F16.F32.PACK_AB R24, R105, R106 ;  /* 0x0000006a6918723e */ /* 0x000fe200000000ff */
[----:B------:R-:W-:Y:S01]  /*9fc0*/  FADD R54, R45, R54 ;  /* 0x000000362d367221 */ /* 0x000fe20000000000 */
[----:B------:R-:W-:Y:S01]  /*9fd0*/  F2FP.F16.F32.PACK_AB R26, R109, R108 ;  /* 0x0000006c6d1a723e */ /* 0x000fe200000000ff */
[----:B------:R-:W1:Y:S01]  /*9fe0*/  MUFU.EX2 R33, R33 ;  /* 0x0000002100217308 */ /* 0x000e620000000800 */
[----:B------:R-:W-:Y:S01]  /*9ff0*/  FSETP.GEU.AND P3, PT, R36, -126, PT ;  /* 0xc2fc00002400780b */ /* 0x000fe20003f6e000 */
[----:B------:R-:W-:Y:S01]  /*a000*/  @!P6 FMUL R32, R32, 0.5 ;  /* 0x3f0000002020e820 */ /* 0x000fe20000400000 */
[----:B------:R-:W-:Y:S01]  /*a010*/  WARPGROUP.ARRIVE ;  /* 0x00000000000079c5 */ /* 0x000fe20000000000 */
[----:B---3--:R-:W-:Y:S01]  /*a020*/  @!P4 FMUL R35, R35, R35 ;  /* 0x000000232323c220 */ /* 0x008fe20000400000 */
[----:B------:R-:W-:Y:S01]  /*a030*/  FSETP.GEU.AND P4, PT, R38, -126, PT ;  /* 0xc2fc00002600780b */ /* 0x000fe20003f8e000 */
[--C-:B------:R-:W-:Y:S01]  /*a040*/  FFMA R45, R139, UR20, -R17.reuse ;  /* 0x000000148b2d7c23 */ /* 0x100fe20008000811 */
[----:B------:R-:W-:Y:S01]  /*a050*/  FFMA R48, R143, UR20, -R17 ;  /* 0x000000148f307c23 */ /* 0x000fe20008000811 */
[----:B------:R-:W2:Y:S01]  /*a060*/  MUFU.EX2 R32, R32 ;  /* 0x0000002000207308 */ /* 0x000ea20000000800 */
[----:B------:R-:W-:Y:S01]  /*a070*/  HGMMA.64x16x16.F32 R152, R24, gdesc[UR8].tnspB, R152, gsb0 ;  /* 0x4020000818987df0 */ /* 0x000fe20008000898 */
[----:B------:R-:W-:Y:S01]  /*a080*/  UMOV UR10, UR8 ;  /* 0x00000008000a7c82 */ /* 0x000fe20008000000 */
[----:B------:R-:W-:Y:S01]  /*a090*/  UMOV UR11, 0xc0000010 ;  /* 0xc0000010000b7882 */ /* 0x000fe20000000000 */
[----:B------:R-:W-:Y:S01]  /*a0a0*/  UIADD3 UR8, UR6, 0x180, URZ ;  /* 0x0000018006087890 */ /* 0x000fe2000fffe03f */
[----:B------:R-:W-:Y:S01]  /*a0b0*/  FADD R55, R54, R55 ;  /* 0x0000003736377221 */ /* 0x000fe20000000000 */
[----:B------:R-:W-:Y:S01]  /*a0c0*/  @!P3 FMUL R36, R36, 0.5 ;  /* 0x3f0000002424b820 */ /* 0x000fe20000400000 */
[----:B------:R-:W-:Y:S01]  /*a0d0*/  FFMA R17, R151, UR20, -R17 ;  /* 0x0000001497117c23 */ /* 0x000fe20008000811 */
[----:B------:R-:W-:Y:S01]  /*a0e0*/  FADD R106, R97, R106 ;  /* 0x0000006a616a7221 */ /* 0x000fe20000000000 */
[----:B-1----:R-:W-:Y:S01]  /*a0f0*/  @!P5 FMUL R33, R33, R33 ;  /* 0x000000212121d220 */ /* 0x002fe20000400000 */
[----:B------:R-:W-:Y:S01]  /*a100*/  FSETP.GEU.AND P5, PT, R40, -126, PT ;  /* 0xc2fc00002800780b */ /* 0x000fe20003fae000 */
[----:B------:R-:W-:Y:S01]  /*a110*/  @!P4 FMUL R38, R38, 0.5 ;  /* 0x3f0000002626c820 */ /* 0x000fe20000400000 */
[----:B------:R-:W1:Y:S01]  /*a120*/  MUFU.EX2 R36, R36 ;  /* 0x0000002400247308 */ /* 0x000e620000000800 */
[----:B------:R-:W-:Y:S01]  /*a130*/  FADD R56, R55, R56 ;  /* 0x0000003837387221 */ /* 0x000fe20000000000 */
[----:B------:R-:W-:Y:S01]  /*a140*/  FADD R105, R106, R105 ;  /* 0x000000696a697221 */ /* 0x000fe20000000000 */
[----:B--2---:R-:W-:Y:S01]  /*a150*/  @!P6 FMUL R32, R32, R32 ;  /* 0x000000202020e220 */ /* 0x004fe20000400000 */
[----:B------:R-:W-:Y:S01]  /*a160*/  FSETP.GEU.AND P6, PT, R37, -126, PT ;  /* 0xc2fc00002500780b */ /* 0x000fe20003fce000 */
[----:B------:R-:W-:-:S03]  /*a170*/  FADD R57, R56, R57 ;  /* 0x0000003938397221 */ /* 0x000fc60000000000 */
[----:B------:R-:W2:Y:S01]  /*a180*/  MUFU.EX2 R38, R38 ;  /* 0x0000002600267308 */ /* 0x000ea20000000800 */
[----:B------:R-:W-:Y:S02]  /*a190*/  FADD R108, R105, R108 ;  /* 0x0000006c696c7221 */ /* 0x000fe40000000000 */
[----:B------:R-:W-:Y:S01]  /*a1a0*/  @!P5 FMUL R40, R40, 0.5 ;  /* 0x3f0000002828d820 */ /* 0x000fe20000400000 */
[----:B------:R-:W-:Y:S01]  /*a1b0*/  FADD R66, R57, R66 ;  /* 0x0000004239427221 */ /* 0x000fe20000000000 */
[----:B------:R-:W-:-:S03]  /*a1c0*/  FADD R108, R108, R109 ;  /* 0x0000006d6c6c7221 */ /* 0x000fc60000000000 */
[----:B------:R-:W-:Y:S01]  /*a1d0*/  FADD R67, R66, R67 ;  /* 0x0000004342437221 */ /* 0x000fe20000000000 */
[----:B-1----:R-:W-:Y:S01]  /*a1e0*/  @!P3 FMUL R36, R36, R36 ;  /* 0x000000242424b220 */ /* 0x002fe20000400000 */
[----:B------:R-:W-:Y:S01]  /*a1f0*/  FSETP.GEU.AND P3, PT, R39, -126, PT ;  /* 0xc2fc00002700780b */ /* 0x000fe20003f6e000 */
[----:B------:R-:W-:Y:S01]  /*a200*/  @!P6 FMUL R37, R37, 0.5 ;  /* 0x3f0000002525e820 */ /* 0x000fe20000400000 */
[----:B------:R-:W1:Y:S01]  /*a210*/  MUFU.EX2 R40, R40 ;  /* 0x0000002800287308 */ /* 0x000e620000000800 */
[----:B------:R-:W-:Y:S01]  /*a220*/  FADD R60, R67, R60 ;  /* 0x0000003c433c7221 */ /* 0x000fe20000000000 */
[----:B--2---:R-:W-:Y:S01]  /*a230*/  @!P4 FMUL R38, R38, R38 ;  /* 0x000000262626c220 */ /* 0x004fe20000400000 */
[----:B------:R-:W-:Y:S02]  /*a240*/  FSETP.GEU.AND P4, PT, R43, -126, PT ;  /* 0xc2fc00002b00780b */ /* 0x000fe40003f8e000 */
[----:B------:R-:W-:-:S03]  /*a250*/  FADD R60, R60, R63 ;  /* 0x0000003f3c3c7221 */ /* 0x000fc60000000000 */
[----:B------:R-:W2:Y:S01]  /*a260*/  MUFU.EX2 R37, R37 ;  /* 0x0000002500257308 */ /* 0x000ea20000000800 */
[----:B------:R-:W-:Y:S02]  /*a270*/  WARPGROUP.DEPBAR.LE gsb0, 0x0 ;  /* 0x00008000000079c5 */ /* 0x000fe40000010000 */
[----:B------:R-:W-:Y:S01]  /*a280*/  @!P3 FMUL R39, R39, 0.5 ;  /* 0x3f0000002727b820 */ /* 0x000fe20000400000 */
[----:B------:R-:W-:Y:S01]  /*a290*/  F2FP.F16.F32.PACK_AB R25, R111, R110 ;  /* 0x0000006e6f19723e */ /* 0x000fe200000000ff */
[----:B------:R-:W-:Y:S01]  /*a2a0*/  FADD R69, R60, R69 ;  /* 0x000000453c457221 */ /* 0x000fe20000000000 */
[----:B------:R-:W-:Y:S01]  /*a2b0*/  F2FP.F16.F32.PACK_AB R27, R13, R12 ;  /* 0x0000000c0d1b723e */ /* 0x000fe200000000ff */
[----:B-1----:R-:W-:Y:S01]  /*a2c0*/  @!P5 FMUL R40, R40, R40 ;  /* 0x000000282828d220 */ /* 0x002fe20000400000 */
[----:B------:R-:W-:Y:S01]  /*a2d0*/  F2FP.F16.F32.PACK_AB R24, R22, R21 ;  /* 0x000000151618723e */ /* 0x000fe200000000ff */
[----:B------:R-:W1:Y:S01]  /*a2e0*/  MUFU.EX2 R39, R39 ;  /* 0x0000002700277308 */ /* 0x000e620000000800 */
[----:B------:R-:W-:Y:S01]  /*a2f0*/  F2FP.F16.F32.PACK_AB R26, R23, R28 ;  /* 0x0000001c171a723e */ /* 0x000fe200000000ff */
[----:B------:R-:W-:Y:S01]  /*a300*/  @!P4 FMUL R43, R43, 0.5 ;  /* 0x3f0000002b2bc820 */ /* 0x000fe20000400000 */
[----:B------:R-:W-:Y:S01]  /*a310*/  FSETP.GEU.AND P5, PT, R42, -126, PT ;  /* 0xc2fc00002a00780b */ /* 0x000fe20003fae000 */
[----:B------:R-:W-:Y:S01]  /*a320*/  FADD R69, R69, R70 ;  /* 0x0000004645457221 */ /* 0x000fe20000000000 */
[----:B------:R-:W-:Y:S01]  /*a330*/  WARPGROUP.ARRIVE ;  /* 0x00000000000079c5 */ /* 0x000fe20000000000 */
[----:B--2---:R-:W-:Y:S01]  /*a340*/  @!P6 FMUL R37, R37, R37 ;  /* 0x000000252525e220 */ /* 0x004fe20000400000 */
[----:B------:R-:W-:Y:S01]  /*a350*/  FSETP.GEU.AND P6, PT, R41, -126, PT ;  /* 0xc2fc00002900780b */ /* 0x000fe20003fce000 */
[----:B------:R-:W2:Y:S01]  /*a360*/  MUFU.EX2 R43, R43 ;  /* 0x0000002b002b7308 */ /* 0x000ea20000000800 */
[----:B------:R-:W-:Y:S01]  /*a370*/  FADD R72, R69, R72 ;  /* 0x0000004845487221 */ /* 0x000fe20000000000 */
[----:B------:R-:W-:Y:S01]  /*a380*/  FADD R21, R108, R21 ;  /* 0x000000156c157221 */ /* 0x000fe20000000000 */
[----:B------:R-:W-:Y:S01]  /*a390*/  HGMMA.64x16x16.F32 R152, R24, gdesc[UR8].tnspB, R152, gsb0 ;  /* 0x4020000818987df0 */ /* 0x000fe20008000898 */
[----:B------:R-:W-:Y:S01]  /*a3a0*/  UMOV UR10, UR8 ;  /* 0x00000008000a7c82 */ /* 0x000fe20008000000 */
[----:B------:R-:W-:Y:S01]  /*a3b0*/  UMOV UR11, 0xc0000010 ;  /* 0xc0000010000b7882 */ /* 0x000fe20000000000 */
[----:B------:R-:W-:Y:S01]  /*a3c0*/  UIADD3 UR8, UR6, 0x1a0, URZ ;  /* 0x000001a006087890 */ /* 0x000fe2000fffe03f */
[----:B------:R-:W-:Y:S01]  /*a3d0*/  FADD R73, R72, R73 ;  /* 0x0000004948497221 */ /* 0x000fe20000000000 */
[----:B------:R-:W-:Y:S01]  /*a3e0*/  @!P5 FMUL R42, R42, 0.5 ;  /* 0x3f0000002a2ad820 */ /* 0x000fe20000400000 */
[----:B-1----:R-:W-:Y:S01]  /*a3f0*/  @!P3 FMUL R39, R39, R39 ;  /* 0x000000272727b220 */ /* 0x002fe20000400000 */
[----:B------:R-:W-:Y:S01]  /*a400*/  FSETP.GEU.AND P3, PT, R46, -126, PT ;  /* 0xc2fc00002e00780b */ /* 0x000fe20003f6e000 */
[----:B------:R-:W-:Y:S01]  /*a410*/  FADD R78, R73, R78 ;  /* 0x0000004e494e7221 */ /* 0x000fe20000000000 */
[----:B------:R-:W-:Y:S01]  /*a420*/  @!P6 FMUL R41, R41, 0.5 ;  /* 0x3f0000002929e820 */ /* 0x000fe20000400000 */
[----:B------:R-:W-:Y:S01]  /*a430*/  FADD R21, R21, R22 ;  /* 0x0000001615157221 */ /* 0x000fe20000000000 */
[----:B------:R-:W1:Y:S01]  /*a440*/  MUFU.EX2 R42, R42 ;  /* 0x0000002a002a7308 */ /* 0x000e620000000800 */
[----:B------:R-:W-:Y:S01]  /*a450*/  FADD R78, R78, R83 ;  /* 0x000000534e4e7221 */ /* 0x000fe20000000000 */
[----:B--2---:R-:W-:Y:S01]  /*a460*/  @!P4 FMUL R43, R43, R43 ;  /* 0x0000002b2b2bc220 */ /* 0x004fe20000400000 */
[----:B------:R-:W-:-:S02]  /*a470*/  FSETP.GEU.AND P4, PT, R47, -126, PT ;  /* 0xc2fc00002f00780b */ /* 0x000fc40003f8e000 */
[----:B------:R-:W-:Y:S01]  /*a480*/  FADD R77, R78, R77 ;  /* 0x0000004d4e4d7221 */ /* 0x000fe20000000000 */
[----:B------:R-:W-:Y:S02]  /*a490*/  FADD R28, R21, R28 ;  /* 0x0000001c151c7221 */ /* 0x000fe40000000000 */
[----:B------:R-:W2:Y:S01]  /*a4a0*/  MUFU.EX2 R41, R41 ;  /* 0x0000002900297308 */ /* 0x000ea20000000800 */
[----:B------:R-:W-:Y:S01]  /*a4b0*/  @!P3 FMUL R46, R46, 0.5 ;  /* 0x3f0000002e2eb820 */ /* 0x000fe20000400000 */
[----:B------:R-:W-:Y:S01]  /*a4c0*/  FADD R77, R77, R80 ;  /* 0x000000504d4d7221 */ /* 0x000fe20000000000 */
[----:B------:R-:W-:-:S03]  /*a4d0*/  FADD R23, R28, R23 ;  /* 0x000000171c177221 */ /* 0x000fc60000000000 */
[----:B------:R-:W-:Y:S02]  /*a4e0*/  FADD R86, R77, R86 ;  /* 0x000000564d567221 */ /* 0x000fe40000000000 */
[----:B------:R-:W3:Y:S01]  /*a4f0*/  MUFU.EX2 R46, R46 ;  /* 0x0000002e002e7308 */ /* 0x000ee20000000800 */
[----:B-1----:R-:W-:Y:S01]  /*a500*/  @!P5 FMUL R42, R42, R42 ;  /* 0x0000002a2a2ad220 */ /* 0x002fe20000400000 */
[----:B------:R-:W-:Y:S01]  /*a510*/  FSETP.GEU.AND P5, PT, R45, -126, PT ;  /* 0xc2fc00002d00780b */ /* 0x000fe20003fae000 */
[----:B------:R-:W-:Y:S01]  /*a520*/  @!P4 FMUL R47, R47, 0.5 ;  /* 0x3f0000002f2fc820 */ /* 0x000fe20000400000 */
[----:B------:R-:W-:-:S04]  /*a530*/  FADD R87, R86, R87 ;  /* 0x0000005756577221 */ /* 0x000fc80000000000 */
[----:B------:R-:W-:Y:S01]  /*a540*/  FADD R88, R87, R88 ;  /* 0x0000005857587221 */ /* 0x000fe20000000000 */
[----:B--2---:R-:W-:Y:S01]  /*a550*/  @!P6 FMUL R41, R41, R41 ;  /* 0x000000292929e220 */ /* 0x004fe20000400000 */
[----:B------:R-:W-:Y:S01]  /*a560*/  FSETP.GEU.AND P6, PT, R44, -126, PT ;  /* 0xc2fc00002c00780b */ /* 0x000fe20003fce000 */
[----:B------:R-:W1:Y:S01]  /*a570*/  MUFU.EX2 R47, R47 ;  /* 0x0000002f002f7308 */ /* 0x000e620000000800 */
[----:B------:R-:W-:Y:S01]  /*a580*/  FADD R89, R88, R89 ;  /* 0x0000005958597221 */ /* 0x000fe20000000000 */
[----:B------:R-:W-:Y:S02]  /*a590*/  WARPGROUP.DEPBAR.LE gsb0, 0x0 ;  /* 0x00008000000079c5 */ /* 0x000fe40000010000 */
[----:B------:R-:W-:Y:S01]  /*a5a0*/  F2FP.F16.F32.PACK_AB R25, R30, R29 ;  /* 0x0000001d1e19723e */ /* 0x000fe200000000ff */
[----:B---3--:R-:W-:Y:S01]  /*a5b0*/  @!P3 FMUL R46, R46, R46 ;  /* 0x0000002e2e2eb220 */ /* 0x008fe20000400000 */
[----:B------:R-:W-:Y:S01]  /*a5c0*/  F2FP.F16.F32.PACK_AB R27, R34, R31 ;  /* 0x0000001f221b723e */ /* 0x000fe200000000ff */
[----:B------:R-:W-:Y:S01]  /*a5d0*/  @!P5 FMUL R45, R45, 0.5 ;  /* 0x3f0000002d2dd820 */ /* 0x000fe20000400000 */
[----:B------:R-:W-:Y:S01]  /*a5e0*/  F2FP.F16.F32.PACK_AB R24, R33, R32 ;  /* 0x000000202118723e */ /* 0x000fe200000000ff */
[----:B------:R-:W-:Y:S01]  /*a5f0*/  FADD R94, R89, R94 ;  /* 0x0000005e595e7221 */ /* 0x000fe20000000000 */
[----:B------:R-:W-:-:S02]  /*a600*/  F2FP.F16.F32.PACK_AB R26, R36, R35 ;  /* 0x00000023241a723e */ /* 0x000fc400000000ff */
[----:B------:R-:W-:Y:S01]  /*a610*/  @!P6 FMUL R44, R44, 0.5 ;  /* 0x3f0000002c2ce820 */ /* 0x000fe20000400000 */
[----:B------:R-:W-:Y:S01]  /*a620*/  FSETP.GEU.AND P3, PT, R48, -126, PT ;  /* 0xc2fc00003000780b */ /* 0x000fe20003f6e000 */
[----:B------:R-:W2:Y:S01]  /*a630*/  MUFU.EX2 R45, R45 ;  /* 0x0000002d002d7308 */ /* 0x000ea20000000800 */
[----:B------:R-:W-:Y:S01]  /*a640*/  WARPGROUP.ARRIVE ;  /* 0x00000000000079c5 */ /* 0x000fe20000000000 */
[----:B-1----:R-:W-:Y:S01]  /*a650*/  @!P4 FMUL R47, R47, R47 ;  /* 0x0000002f2f2fc220 */ /* 0x002fe20000400000 */
[----:B------:R-:W-:Y:S01]  /*a660*/  FSETP.GEU.AND P4, PT, R140, -126, PT ;  /* 0xc2fc00008c00780b */ /* 0x000fe20003f8e000 */
[----:B------:R-:W-:Y:S01]  /*a670*/  FADD R94, R94, R95 ;  /* 0x0000005f5e5e7221 */ /* 0x000fe20000000000 */
[----:B------:R-:W-:Y:S02]  /*a680*/  FADD R32, R23, R32 ;  /* 0x0000002017207221 */ /* 0x000fe40000000000 */
[----:B------:R-:W-:Y:S01]  /*a690*/  HGMMA.64x16x16.F32 R152, R24, gdesc[UR8].tnspB, R152, gsb0 ;  /* 0x4020000818987df0 */ /* 0x000fe20008000898 */
[----:B------:R-:W1:Y:S01]  /*a6a0*/  MUFU.EX2 R44, R44 ;  /* 0x0000002c002c7308 */ /* 0x000e620000000800 */
[----:B------:R-:W-:Y:S01]  /*a6b0*/  UMOV UR10, UR8 ;  /* 0x00000008000a7c82 */ /* 0x000fe20008000000 */
[----:B------:R-:W-:Y:S01]  /*a6c0*/  UMOV UR11, 0xc0000010 ;  /* 0xc0000010000b7882 */ /* 0x000fe20000000000 */
[----:B------:R-:W-:Y:S01]  /*a6d0*/  FADD R99, R94, R99 ;  /* 0x000000635e637221 */ /* 0x000fe20000000000 */
[----:B------:R-:W-:Y:S01]  /*a6e0*/  @!P3 FMUL R48, R48, 0.5 ;  /* 0x3f0000003030b820 */ /* 0x000fe20000400000 */
[----:B------:R-:W-:Y:S01]  /*a6f0*/  UIADD3 UR8, UR6, 0x1c0, URZ ;  /* 0x000001c006087890 */ /* 0x000fe2000fffe03f */
[----:B------:R-:W-:Y:S01]  /*a700*/  FADD R32, R32, R33 ;  /* 0x0000002120207221 */ /* 0x000fe20000000000 */
[----:B------:R-:W-:Y:S01]  /*a710*/  FADD R96, R99, R96 ;  /* 0x0000006063607221 */ /* 0x000fe20000000000 */
[----:B------:R-:W-:Y:S01]  /*a720*/  @!P4 FMUL R140, R140, 0.5 ;  /* 0x3f0000008c8cc820 */ /* 0x000fe20000400000 */
[----:B--2---:R-:W-:Y:S01]  /*a730*/  @!P5 FMUL R45, R45, R45 ;  /* 0x0000002d2d2dd220 */ /* 0x004fe20000400000 */
[----:B------:R-:W2:Y:S01]  /*a740*/  MUFU.EX2 R48, R48 ;  /* 0x0000003000307308 */ /* 0x000ea20000000800 */
[----:B------:R-:W-:Y:S01]  /*a750*/  FSETP.GEU.AND P5, PT, R137, -126, PT ;  /* 0xc2fc00008900780b */ /* 0x000fe20003fae000 */
[----:B------:R-:W-:Y:S01]  /*a760*/  FADD R103, R96, R103 ;  /* 0x0000006760677221 */ /* 0x000fe20000000000 */
[----:B------:R-:W-:Y:S01]  /*a770*/  UIADD3 UR6, UR6, 0x1e0, URZ ;  /* 0x000001e006067890 */ /* 0x000fe2000fffe03f */
[----:B------:R-:W-:-:S02]  /*a780*/  FADD R35, R32, R35 ;  /* 0x0000002320237221 */ /* 0x000fc40000000000 */
[----:B------:R-:W-:Y:S01]  /*a790*/  FADD R103, R103, R102 ;  /* 0x0000006667677221 */ /* 0x000fe20000000000 */
[----:B-1----:R-:W-:Y:S01]  /*a7a0*/  @!P6 FMUL R44, R44, R44 ;  /* 0x0000002c2c2ce220 */ /* 0x002fe20000400000 */
[----:B------:R-:W-:Y:S01]  /*a7b0*/  FSETP.GEU.AND P6, PT, R136, -126, PT ;  /* 0xc2fc00008800780b */ /* 0x000fe20003fce000 */
[----:B------:R-:W1:Y:S01]  /*a7c0*/  MUFU.EX2 R140, R140 ;  /* 0x0000008c008c7308 */ /* 0x000e620000000800 */
[----:B------:R-:W-:Y:S01]  /*a7d0*/  FADD R104, R103, R104 ;  /* 0x0000006867687221 */ /* 0x000fe20000000000 */
[----:B------:R-:W-:-:S03]  /*a7e0*/  FADD R36, R35, R36 ;  /* 0x0000002423247221 */ /* 0x000fc60000000000 */
[----:B------:R-:W-:Y:S01]  /*a7f0*/  @!P5 FMUL R137, R137, 0.5 ;  /* 0x3f0000008989d820 */ /* 0x000fe20000400000 */
[----:B------:R-:W-:Y:S01]  /*a800*/  FADD R107, R104, R107 ;  /* 0x0000006b686b7221 */ /* 0x000fe20000000000 */
[----:B--2---:R-:W-:Y:S01]  /*a810*/  @!P3 FMUL R48, R48, R48 ;  /* 0x000000303030b220 */ /* 0x004fe20000400000 */
[----:B------:R-:W-:Y:S02]  /*a820*/  FSETP.GEU.AND P3, PT, R141, -126, PT ;  /* 0xc2fc00008d00780b */ /* 0x000fe40003f6e000 */
[----:B------:R-:W-:Y:S01]  /*a830*/  FADD R110, R107, R110 ;  /* 0x0000006e6b6e7221 */ /* 0x000fe20000000000 */
[----:B------:R-:W2:Y:S01]  /*a840*/  MUFU.EX2 R137, R137 ;  /* 0x0000008900897308 */ /* 0x000ea20000000800 */
[----:B------:R-:W-:Y:S02]  /*a850*/  @!P6 FMUL R136, R136, 0.5 ;  /* 0x3f0000008888e820 */ /* 0x000fe40000400000 */
[----:B------:R-:W-:Y:S01]  /*a860*/  FADD R111, R110, R111 ;  /* 0x0000006f6e6f7221 */ /* 0x000fe20000000000 */
[----:B-1----:R-:W-:Y:S01]  /*a870*/  @!P4 FMUL R140, R140, R140 ;  /* 0x0000008c8c8cc220 */ /* 0x002fe20000400000 */
[----:B------:R-:W-:-:S03]  /*a880*/  FSETP.GEU.AND P4, PT, R150, -126, PT ;  /* 0xc2fc00009600780b */ /* 0x000fc60003f8e000 */
[----:B------:R-:W1:Y:S01]  /*a890*/  MUFU.EX2 R136, R136 ;  /* 0x0000008800887308 */ /* 0x000e620000000800 */
[----:B------:R-:W-:Y:S01]  /*a8a0*/  FADD R12, R111, R12 ;  /* 0x0000000c6f0c7221 */ /* 0x000fe20000000000 */
[----:B------:R-:W-:Y:S02]  /*a8b0*/  WARPGROUP.DEPBAR.LE gsb0, 0x0 ;  /* 0x00008000000079c5 */ /* 0x000fe40000010000 */
[----:B------:R-:W-:Y:S01]  /*a8c0*/  F2FP.F16.F32.PACK_AB R25, R40, R37 ;  /* 0x000000252819723e */ /* 0x000fe200000000ff */
[----:B------:R-:W-:Y:S01]  /*a8d0*/  @!P3 FMUL R141, R141, 0.5 ;  /* 0x3f0000008d8db820 */ /* 0x000fe20000400000 */
[----:B------:R-:W-:Y:S01]  /*a8e0*/  F2FP.F16.F32.PACK_AB R27, R39, R38 ;  /* 0x00000026271b723e */ /* 0x000fe200000000ff */
[----:B------:R-:W-:Y:S01]  /*a8f0*/  FADD R12, R12, R13 ;  /* 0x0000000d0c0c7221 */ /* 0x000fe20000000000 */
[----:B------:R-:W-:Y:S01]  /*a900*/  F2FP.F16.F32.PACK_AB R24, R42, R41 ;  /* 0x000000292a18723e */ /* 0x000fe200000000ff */
[----:B--2---:R-:W-:Y:S01]  /*a910*/  @!P5 FMUL R137, R137, R137 ;  /* 0x000000898989d220 */ /* 0x004fe20000400000 */
[----:B------:R-:W-:Y:S01]  /*a920*/  F2FP.F16.F32.PACK_AB R26, R46, R43 ;  /* 0x0000002b2e1a723e */ /* 0x000fe200000000ff */
[----:B------:R-:W2:Y:S01]  /*a930*/  MUFU.EX2 R141, R141 ;  /* 0x0000008d008d7308 */ /* 0x000ea20000000800 */
[----:B------:R-:W-:Y:S01]  /*a940*/  FSETP.GEU.AND P5, PT, R147, -126, PT ;  /* 0xc2fc00009300780b */ /* 0x000fe20003fae000 */
[----:B------:R-:W-:Y:S01]  /*a950*/  @!P4 FMUL R150, R150, 0.5 ;  /* 0x3f0000009696c820 */ /* 0x000fe20000400000 */
[----:B------:R-:W-:Y:S01]  /*a960*/  WARPGROUP.ARRIVE ;  /* 0x00000000000079c5 */ /* 0x000fe20000000000 */
[----:B------:R-:W-:Y:S01]  /*a970*/  FADD R29, R12, R29 ;  /* 0x0000001d0c1d7221 */ /* 0x000fe20000000000 */
[----:B-1----:R-:W-:Y:S01]  /*a980*/  @!P6 FMUL R136, R136, R136 ;  /* 0x000000888888e220 */ /* 0x002fe20000400000 */
[----:B------:R-:W-:Y:S01]  /*a990*/  FSETP.GEU.AND P6, PT, R146, -126, PT ;  /* 0xc2fc00009200780b */ /* 0x000fe20003fce000 */
[----:B------:R-:W-:Y:S01]  /*a9a0*/  FADD R41, R36, R41 ;  /* 0x0000002924297221 */ /* 0x000fe20000000000 */
[----:B------:R-:W1:Y:S01]  /*a9b0*/  MUFU.EX2 R150, R150 ;  /* 0x0000009600967308 */ /* 0x000e620000000800 */
[----:B------:R-:W-:Y:S01]  /*a9c0*/  HGMMA.64x16x16.F32 R152, R24, gdesc[UR8].tnspB, R152, gsb0 ;  /* 0x4020000818987df0 */ /* 0x000fe20008000898 */
[----:B------:R-:W-:Y:S01]  /*a9d0*/  UMOV UR10, UR8 ;  /* 0x00000008000a7c82 */ /* 0x000fe20008000000 */
[----:B------:R-:W-:Y:S01]  /*a9e0*/  UMOV UR11, 0xc0000010 ;  /* 0xc0000010000b7882 */ /* 0x000fe20000000000 */
[----:B------:R-:W-:Y:S01]  /*a9f0*/  FADD R30, R29, R30 ;  /* 0x0000001e1d1e7221 */ /* 0x000fe20000000000 */
[----:B------:R-:W-:Y:S01]  /*aa00*/  FADD R42, R41, R42 ;  /* 0x0000002a292a7221 */ /* 0x000fe20000000000 */
[----:B------:R-:W-:-:S02]  /*aa10*/  @!P5 FMUL R147, R147, 0.5 ;  /* 0x3f0000009393d820 */ /* 0x000fc40000400000 */
[----:B------:R-:W-:Y:S01]  /*aa20*/  FADD R31, R30, R31 ;  /* 0x0000001f1e1f7221 */ /* 0x000fe20000000000 */
[----:B--2---:R-:W-:Y:S01]  /*aa30*/  @!P3 FMUL R141, R141, R141 ;  /* 0x0000008d8d8db220 */ /* 0x004fe20000400000 */
[----:B------:R-:W-:Y:S01]  /*aa40*/  FSETP.GEU.AND P3, PT, R17, -126, PT ;  /* 0xc2fc00001100780b */ /* 0x000fe20003f6e000 */
[----:B------:R-:W-:Y:S01]  /*aa50*/  @!P6 FMUL R146, R146, 0.5 ;  /* 0x3f0000009292e820 */ /* 0x000fe20000400000 */
[----:B------:R-:W2:Y:S01]  /*aa60*/  MUFU.EX2 R147, R147 ;  /* 0x0000009300937308 */ /* 0x000ea20000000800 */
[----:B------:R-:W-:Y:S01]  /*aa70*/  FADD R34, R31, R34 ;  /* 0x000000221f227221 */ /* 0x000fe20000000000 */
[----:B------:R-:W-:Y:S01]  /*aa80*/  FADD R43, R42, R43 ;  /* 0x0000002b2a2b7221 */ /* 0x000fe20000000000 */
[----:B-1----:R-:W-:Y:S01]  /*aa90*/  @!P4 FMUL R150, R150, R150 ;  /* 0x000000969696c220 */ /* 0x002fe20000400000 */
[----:B------:R-:W-:Y:S01]  /*aaa0*/  FSETP.GEU.AND P4, PT, R20, -126, PT ;  /* 0xc2fc00001400780b */ /* 0x000fe20003f8e000 */
[----:B------:R-:W-:-:S03]  /*aab0*/  FADD R37, R34, R37 ;  /* 0x0000002522257221 */ /* 0x000fc60000000000 */
[----:B------:R-:W1:Y:S01]  /*aac0*/  MUFU.EX2 R146, R146 ;  /* 0x0000009200927308 */ /* 0x000e620000000800 */
[----:B------:R-:W-:Y:S02]  /*aad0*/  FADD R43, R43, R46 ;  /* 0x0000002e2b2b7221 */ /* 0x000fe40000000000 */
[----:B------:R-:W-:Y:S01]  /*aae0*/  @!P3 FMUL R17, R17, 0.5 ;  /* 0x3f0000001111b820 */ /* 0x000fe20000400000 */
[----:B------:R-:W-:Y:S01]  /*aaf0*/  FADD R37, R37, R40 ;  /* 0x0000002825257221 */ /* 0x000fe20000000000 */
[----:B------:R-:W-:-:S03]  /*ab00*/  FADD R43, R43, R136 ;  /* 0x000000882b2b7221 */ /* 0x000fc60000000000 */
[----:B------:R-:W-:Y:S01]  /*ab10*/  FADD R38, R37, R38 ;  /* 0x0000002625267221 */ /* 0x000fe20000000000 */
[----:B------:R-:W3:Y:S01]  /*ab20*/  MUFU.EX2 R17, R17 ;  /* 0x0000001100117308 */ /* 0x000ee20000000800 */
[----:B--2---:R-:W-:Y:S01]  /*ab30*/  @!P5 FMUL R147, R147, R147 ;  /* 0x000000939393d220 */ /* 0x004fe20000400000 */
[----:B------:R-:W-:Y:S01]  /*ab40*/  FSETP.GEU.AND P5, PT, R145, -126, PT ;  /* 0xc2fc00009100780b */ /* 0x000fe20003fae000 */
[----:B------:R-:W-:Y:S01]  /*ab50*/  @!P4 FMUL R20, R20, 0.5 ;  /* 0x3f0000001414c820 */ /* 0x000fe20000400000 */
[----:B------:R-:W-:Y:S01]  /*ab60*/  FADD R39, R38, R39 ;  /* 0x0000002726277221 */ /* 0x000fe20000000000 */
[----:B------:R-:W-:Y:S01]  /*ab70*/  FADD R43, R43, R137 ;  /* 0x000000892b2b7221 */ /* 0x000fe20000000000 */
[----:B-1----:R-:W-:Y:S01]  /*ab80*/  @!P6 FMUL R146, R146, R146 ;  /* 0x000000929292e220 */ /* 0x002fe20000400000 */
[----:B------:R-:W-:Y:S01]  /*ab90*/  FSETP.GEU.AND P6, PT, R144, -126, PT ;  /* 0xc2fc00009000780b */ /* 0x000fe20003fce000 */
[----:B------:R-:W1:Y:S01]  /*aba0*/  MUFU.EX2 R13, R20 ;  /* 0x00000014000d7308 */ /* 0x000e620000000800 */
[----:B------:R-:W-:Y:S01]  /*abb0*/  FADD R43, R43, R140 ;  /* 0x0000008c2b2b7221 */ /* 0x000fe20000000000 */
[----:B------:R-:W-:-:S02]  /*abc0*/  WARPGROUP.DEPBAR.LE gsb0, 0x0 ;  /* 0x00008000000079c5 */ /* 0x000fc40000010000 */
[----:B------:R-:W-:Y:S01]  /*abd0*/  F2FP.F16.F32.PACK_AB R25, R45, R44 ;  /* 0x0000002c2d19723e */ /* 0x000fe200000000ff */
[----:B---3--:R-:W-:Y:S01]  /*abe0*/  @!P3 FMUL R17, R17, R17 ;  /* 0x000000111111b220 */ /* 0x008fe20000400000 */
[----:B------:R-:W-:Y:S01]  /*abf0*/  F2FP.F16.F32.PACK_AB R27, R48, R47 ;  /* 0x0000002f301b723e */ /* 0x000fe200000000ff */
[----:B------:R-:W-:Y:S01]  /*ac00*/  @!P5 FMUL R145, R145, 0.5 ;  /* 0x3f0000009191d820 */ /* 0x000fe20000400000 */
[----:B------:R-:W-:Y:S01]  /*ac10*/  F2FP.F16.F32.PACK_AB R24, R137, R136 ;  /* 0x000000888918723e */ /* 0x000fe200000000ff */
[----:B------:R-:W-:Y:S01]  /*ac20*/  FADD R44, R39, R44 ;  /* 0x0000002c272c7221 */ /* 0x000fe20000000000 */
[----:B------:R-:W-:Y:S02]  /*ac30*/  F2FP.F16.F32.PACK_AB R26, R141, R140 ;  /* 0x0000008c8d1a723e */ /* 0x000fe400000000ff */
[----:B------:R-:W-:Y:S01]  /*ac40*/  @!P6 FMUL R144, R144, 0.5 ;  /* 0x3f0000009090e820 */ /* 0x000fe20000400000 */
[----:B------:R-:W-:Y:S01]  /*ac50*/  FSETP.GEU.AND P3, PT, R148, -126, PT ;  /* 0xc2fc00009400780b */ /* 0x000fe20003f6e000 */
[----:B------:R-:W2:Y:S01]  /*ac60*/  MUFU.EX2 R145, R145 ;  /* 0x0000009100917308 */ /* 0x000ea20000000800 */
[----:B------:R-:W-:Y:S01]  /*ac70*/  WARPGROUP.ARRIVE ;  /* 0x00000000000079c5 */ /* 0x000fe20000000000 */
[----:B-1----:R-:W-:Y:S01]  /*ac80*/  @!P4 FMUL R13, R13, R13 ;  /* 0x0000000d0d0dc220 */ /* 0x002fe20000400000 */
[----:B------:R-:W-:Y:S01]  /*ac90*/  FADD R44, R44, R45 ;  /* 0x0000002d2c2c7221 */ /* 0x000fe20000000000 */
[----:B------:R-:W-:Y:S01]  /*aca0*/  FADD R43, R43, R141 ;  /* 0x0000008d2b2b7221 */ /* 0x000fe20000000000 */
[----:B------:R-:W-:-:S02]  /*acb0*/  ISETP.NE.AND P4, PT, R15, 0x4, PT ;  /* 0x000000040f00780c */ /* 0x000fc40003f85270 */
[----:B------:R-:W-:Y:S01]  /*acc0*/  HGMMA.64x16x16.F32 R152, R24, gdesc[UR8].tnspB, R152, gsb0 ;  /* 0x4020000818987df0 */ /* 0x000fe20008000898 */
[----:B------:R-:W1:Y:S01]  /*acd0*/  MUFU.EX2 R144, R144 ;  /* 0x0000009000907308 */ /* 0x000e620000000800 */
[----:B------:R-:W-:Y:S01]  /*ace0*/  FADD R47, R44, R47 ;  /* 0x0000002f2c2f7221 */ /* 0x000fe20000000000 */
[----:B------:R-:W-:Y:S02]  /*acf0*/  SEL R15, R15, RZ, P4 ;  /* 0x000000ff0f0f7207 */ /* 0x000fe40002000000 */
[----:B------:R-:W-:Y:S01]  /*ad00*/  @!P3 FMUL R148, R148, 0.5 ;  /* 0x3f0000009494b820 */ /* 0x000fe20000400000 */
[----:B------:R-:W-:Y:S01]  /*ad10*/  FADD R47, R47, R48 ;  /* 0x000000302f2f7221 */ /* 0x000fe20000000000 */
[----:B--2---:R-:W-:-:S04]  /*ad20*/  @!P5 FMUL R145, R145, R145 ;  /* 0x000000919191d220 */ /* 0x004fc80000400000 */
[----:B------:R-:W2:Y:S01]  /*ad30*/  MUFU.EX2 R148, R148 ;  /* 0x0000009400947308 */ /* 0x000ea20000000800 */
[----:B------:R-:W-:-:S04]  /*ad40*/  FADD R47, R47, R146 ;  /* 0x000000922f2f7221 */ /* 0x000fc80000000000 */
[----:B------:R-:W-:Y:S01]  /*ad50*/  FADD R47, R47, R147 ;  /* 0x000000932f2f7221 */ /* 0x000fe20000000000 */
[----:B-1----:R-:W-:-:S03]  /*ad60*/  @!P6 FMUL R144, R144, R144 ;  /* 0x000000909090e220 */ /* 0x002fc60000400000 */
[----:B------:R-:W-:Y:S01]  /*ad70*/  FADD R47, R47, R150 ;  /* 0x000000962f2f7221 */ /* 0x000fe20000000000 */
[----:B------:R-:W-:-:S04]  /*ad80*/  FADD R43, R43, R144 ;  /* 0x000000902b2b7221 */ /* 0x000fc80000000000 */
[----:B------:R-:W-:Y:S01]  /*ad90*/  FADD R43, R43, R145 ;  /* 0x000000912b2b7221 */ /* 0x000fe20000000000 */
[----:B--2---:R-:W-:Y:S01]  /*ada0*/  @!P3 FMUL R148, R148, R148 ;  /* 0x000000949494b220 */ /* 0x004fe20000400000 */
[----:B------:R-:W-:-:S03]  /*adb0*/  ISETP.NE.AND P3, PT, R6, 0x4, PT ;  /* 0x000000040600780c */ /* 0x000fc60003f65270 */
[----:B------:R-:W-:Y:S01]  /*adc0*/  FADD R43, R43, R148 ;  /* 0x000000942b2b7221 */ /* 0x000fe20000000000 */
[----:B------:R-:W-:-:S05]  /*add0*/  SEL R6, R6, RZ, P3 ;  /* 0x000000ff06067207 */ /* 0x000fca0001800000 */
[C---:B------:R-:W-:Y:S02]  /*ade0*/  IMAD R12, R6.reuse, 0x8, R11 ;  /* 0x00000008060c7824 */ /* 0x040fe400078e020b */
[----:B------:R-:W-:Y:S01]  /*adf0*/  VIADD R6, R6, 0x1 ;  /* 0x0000000106067836 */ /* 0x000fe20000000000 */
[----:B------:R-:W-:Y:S02]  /*ae00*/  WARPGROUP.DEPBAR.LE gsb0, 0x0 ;  /* 0x00008000000079c5 */ /* 0x000fe40000010000 */
[----:B------:R-:W-:Y:S02]  /*ae10*/  F2FP.F16.F32.PACK_AB R25, R147, R146 ;  /* 0x000000929319723e */ /* 0x000fe400000000ff */
[----:B------:R-:W-:Y:S02]  /*ae20*/  F2FP.F16.F32.PACK_AB R27, R17, R150 ;  /* 0x00000096111b723e */ /* 0x000fe400000000ff */
[----:B------:R-:W-:Y:S02]  /*ae30*/  F2FP.F16.F32.PACK_AB R24, R145, R144 ;  /* 0x000000909118723e */ /* 0x000fe400000000ff */
[----:B------:R-:W-:Y:S01]  /*ae40*/  F2FP.F16.F32.PACK_AB R26, R13, R148 ;  /* 0x000000940d1a723e */ /* 0x000fe200000000ff */
[----:B------:R-:W-:Y:S01]  /*ae50*/  FADD R13, R43, R13 ;  /* 0x0000000d2b0d7221 */ /* 0x000fe20000000000 */
[----:B------:R-:W-:-:S02]  /*ae60*/  PRMT R12, RZ, 0x654, R12 ;  /* 0x00000654ff0c7816 */ /* 0x000fc4000000000c */
[----:B------:R-:W-:Y:S01]  /*ae70*/  WARPGROUP.ARRIVE ;  /* 0x00000000000079c5 */ /* 0x000fe20000000000 */
[----:B------:R-:W-:-:S04]  /*ae80*/  ISETP.NE.AND P3, PT, R6, 0x4, PT ;  /* 0x000000040600780c */ /* 0x000fc80003f65270 */
[----:B------:R-:W-:Y:S01]  /*ae90*/  SEL R6, R6, RZ, P3 ;  /* 0x000000ff06067207 */ /* 0x000fe20001800000 */
[----:B------:R-:W-:Y:S03]  /*aea0*/  HGMMA.64x16x16.F32 R152, R24, gdesc[UR4].tnspB, R152, gsb0 ;  /* 0x4020000418987df0 */ /* 0x000fe60008000898 */
[----:B------:R-:W-:Y:S02]  /*aeb0*/  WARPGROUP.DEPBAR.LE gsb0, 0x0 ;  /* 0x00008000000079c5 */ /* 0x000fe40000010000 */
[----:B------:R1:W-:Y:S02]  /*aec0*/  SYNCS.ARRIVE.TRANS64.RED.A1T0 RZ, [R12+URZ], RZ ;  /* 0x000000ff0cff79a7 */ /* 0x0003e4000810043f */
[----:B-1----:R-:W-:-:S04]  /*aed0*/  SEL R12, RZ, 0x1, P4 ;  /* 0x00000001ff0c7807 */ /* 0x002fc80002000000 */
[----:B------:R-:W-:Y:S01]  /*aee0*/  LOP3.LUT R3, R3, R12, RZ, 0x3c, !PT ;  /* 0x0000000c03037212 */ /* 0x000fe200078e3cff */
[----:B------:R-:W-:Y:S01]  /*aef0*/  FADD R12, R47, R17 ;  /* 0x000000112f0c7221 */ /* 0x000fe20000000000 */
[----:B------:R-:W-:Y:S06]  /*af00*/  @P2 BRA `(.L_x_31) ;  /* 0x0000000000982947 */ /* 0x000fec0003800000 */
[----:B------:R-:W-:Y:S01]  /*af10*/  ISETP.LT.OR P2, PT, R7, 0x1, !P0 ;  /* 0x000000010700780c */ /* 0x000fe20004741670 */
[----:B------:R-:W-:-:S12]  /*af20*/  BSSY B0, `(.L_x_32) ;  /* 0x0000023000007945 */ /* 0x000fd80003800000 */
[----:B------:R-:W-:Y:S05]  /*af30*/  @P2 BRA `(.L_x_33) ;  /* 0x0000000000842947 */ /* 0x000fea0003800000 */
[----:B------:R-:W-:Y:S02]  /*af40*/  LEA R17, R5, R2, 0x3 ;  /* 0x0000000205117211 */ /* 0x000fe400078e18ff */
[----:B------:R-:W-:Y:S02]  /*af50*/  SHF.L.U32 R20, R4, 0x1f, RZ ;  /* 0x0000001f04147819 */ /* 0x000fe400000006ff */
[----:B------:R-:W-:Y:S02]  /*af60*/  ISETP.NE.AND P3, PT, R0, RZ, PT ;  /* 0x000000ff0000720c */ /* 0x000fe40003f65270 */
[----:B------:R-:W1:Y:S02]  /*af70*/  SYNCS.PHASECHK.TRANS64.TRYWAIT P2, [R17+URZ+0x8820], R20 ;  /* 0x00882014110075a7 */ /* 0x000e64000804017f */
[----:B-1----:R-:W-:Y:S09]  /*af80*/  @!P2 BRA `(.L_x_34) ;  /* 0x000000700004a947 */ /* 0x002ff20003800000 */
.L_x_81:
[----:B------:R-:W-:Y:S05]  /*af90*/  @P3 BRA `(.L_x_35) ;  /* 0x0000000000143947 */ /* 0x000fea0003800000 */
[----:B------:R-:W-:Y:S01]  /*afa0*/  LOP3.LUT P2, RZ, R16, 0x1f, RZ, 0xc0, !PT ;  /* 0x0000001f10ff7812 */ /* 0x000fe2000784c0ff */
[----:B-1----:R-:W-:-:S04]  /*afb0*/  IMAD.MOV.U32 R20, RZ, RZ, 0x2000 ;  /* 0x00002000ff147424 */ /* 0x002fc800078e00ff */
[----:B------:R2:W-:Y:S08]  /*afc0*/  SYNCS.ARRIVE.TRANS64 RZ, [R17+URZ+0x8800], R20 ;  /* 0x0088001411ff79a7 */ /* 0x0005f0000800003f */
[----:B------:R-:W-:Y:S05]  /*afd0*/  @!P2 BRA `(.L_x_35) ;  /* 0x000000000004a947 */ /* 0x000fea0003800000 */
[----:B------:R-:W-:Y:S01]  /*afe0*/  BPT.TRAP 0x1 ;  /* 0x000000040000795c */ /* 0x000fe20000300000 */
.L_x_35:
        /* <DEDUP_REMOVED lines=9> */
[----:B------:R-:W-:Y:S01]  /*b080*/  UMOV UR12, UR36 ;  /* 0x00000024000c7c82 */ /* 0x000fe20008000000 */
[----:B------:R-:W-:Y:S01]  /*b090*/  UMOV UR13, UR37 ;  /* 0x00000025000d7c82 */ /* 0x000fe20008000000 */
[----:B------:R-:W-:Y:S01]  /*b0a0*/  VIADD R5, R5, 0x1 ;  /* 0x0000000105057836 */ /* 0x000fe20000000000 */
[----:B------:R-:W-:-:S03]  /*b0b0*/  IADD3 R8, R8, 0x1, RZ ;  /* 0x0000000108087810 */ /* 0x000fc60007ffe0ff */
[----:B------:R-:W-:Y:S01]  /*b0c0*/  USHF.L.U32 UR11, UR11, 0x8, URZ ;  /* 0x000000080b0b7899 */ /* 0x000fe2000800063f */
[C---:B------:R-:W-:Y:S01]  /*b0d0*/  ISETP.NE.AND P2, PT, R5.reuse, 0x4, PT ;  /* 0x000000040500780c */ /* 0x040fe20003f45270 */
[----:B------:R-:W-:Y:S02]  /*b0e0*/  UIADD3 UR9, UR9, 0x8800, URZ ;  /* 0x0000880009097890 */ /* 0x000fe4000fffe03f */
[----:B------:R-:W-:Y:S01]  /*b0f0*/  UIADD3 UR8, UR8, 0x800, URZ ;  /* 0x0000080008087890 */ /* 0x000fe2000fffe03f */
[----:B------:R-:W-:Y:S02]  /*b100*/  SEL R17, RZ, 0x1, P2 ;  /* 0x00000001ff117807 */ /* 0x000fe40001000000 */
[----:B------:R-:W-:Y:S02]  /*b110*/  SEL R5, R5, RZ, P2 ;  /* 0x000000ff05057207 */ /* 0x000fe40001000000 */
[----:B------:R-:W-:-:S04]  /*b120*/  LOP3.LUT R4, R4, R17, RZ, 0x3c, !PT ;  /* 0x0000001104047212 */ /* 0x000fc800078e3cff */
[----:B------:R1:W-:Y:S02]  /*b130*/  UTMALDG.4D [UR8], [UR6], desc[UR22] ;  /* 0x00001608060075b4 */ /* 0x0003e40008019000 */
[----:B-1----:R-:W-:Y:S01]  /*b140*/  NOP ;  /* 0x0000000000007918 */ /* 0x002fe20000000000 */
.L_x_33:
[----:B------:R-:W-:Y:S05]  /*b150*/  BSYNC B0 ;  /* 0x0000000000007941 */ /* 0x000fea0003800000 */
.L_x_32:
[----:B------:R-:W-:-:S07]  /*b160*/  VIADD R7, R7, 0xffffffff ;  /* 0xffffffff07077836 */ /* 0x000fce0000000000 */
.L_x_31:
[----:B------:R-:W-:Y:S01]  /*b170*/  IADD3 R10, R10, 0x100, RZ ;  /* 0x000001000a0a7810 */ /* 0x000fe20007ffe0ff */
[----:B------:R-:W-:Y:S01]  /*b180*/  IMAD.MOV.U32 R21, RZ, RZ, R14 ;  /* 0x000000ffff157224 */ /* 0x000fe200078e000e */
[----:B------:R-:W-:Y:S01]  /*b190*/  MOV R17, R19 ;  /* 0x0000001300117202 */ /* 0x000fe20000000f00 */
[----:B------:R-:W-:Y:S06]  /*b1a0*/  @P1 BRA `(.L_x_36) ;  /* 0xffffffb400201947 */ /* 0x000fec000383ffff */
.L_x_24:
[----:B------:R-:W-:-:S13]  /*b1b0*/  ISETP.GE.AND P1, PT, R18, 0x1, PT ;  /* 0x000000011200780c */ /* 0x000fda0003f26270 */
[----:B------:R-:W-:Y:S05]  /*b1c0*/  @!P1 BRA `(.L_x_37) ;  /* 0x0000005c004c9947 */ /* 0x000fea0003800000 */
[----:B------:R-:W-:Y:S01]  /*b1d0*/  IMAD.MOV.U32 R21, RZ, RZ, R14 ;  /* 0x000000ffff157224 */ /* 0x000fe200078e000e */
[----:B------:R-:W-:Y:S02]  /*b1e0*/  MOV R20, R19 ;  /* 0x0000001300147202 */ /* 0x000fe40000000f00 */
[----:B------:R-:W-:-:S07]  /*b1f0*/  LOP3.LUT R17, R16, 0x1f, RZ, 0xc0, !PT ;  /* 0x0000001f10117812 */ /* 0x000fce00078ec0ff */
.L_x_50:
[----:B------:R-:W-:Y:S01]  /*b200*/  IMAD R19, R15, 0x8, R2 ;  /* 0x000000080f137824 */ /* 0x000fe200078e0202 */
[----:B------:R-:W-:-:S07]  /*b210*/  SHF.L.U32 R14, R3, 0x1f, RZ ;  /* 0x0000001f030e7819 */ /* 0x000fce00000006ff */
[----:B------:R-:W-:Y:S05]  /*b220*/  YIELD ;  /* 0x0000000000007946 */ /* 0x000fea0003800000 */
[----:B------:R-:W1:Y:S02]  /*b230*/  SYNCS.PHASECHK.TRANS64.TRYWAIT P1, [R19+URZ+0x8800], R14 ;  /* 0x0088000e130075a7 */ /* 0x000e64000802017f */
[----:B-1----:R-:W-:Y:S05]  /*b240*/  @!P1 BRA `(.L_x_38) ;  /* 0x0000006c00689947 */ /* 0x002fea0003800000 */
.L_x_82:
[----:B------:R-:W-:Y:S05]  /*b250*/  WARPSYNC.ALL ;  /* 0x0000000000007948 */ /* 0x000fea0003800000 */
[----:B------:R-:W-:Y:S01]  /*b260*/  LEA R22, R15, UR16, 0x9 ;  /* 0x000000100f167c11 */ /* 0x000fe2000f8e48ff */
[----:B------:R-:W-:Y:S01]  /*b270*/  WARPGROUP.ARRIVE ;  /* 0x00000000000079c5 */ /* 0x000fe20000000000 */
[----:B------:R-:W-:Y:S02]  /*b280*/  MOV R23, 0xc0000010 ;  /* 0xc000001000177802 */ /* 0x000fe40000000f00 */
[----:B------:R-:W-:Y:S02]  /*b290*/  R2UR UR6, R22 ;  /* 0x00000000160672ca */ /* 0x000fe400000e0000 */
[----:B------:R-:W-:-:S02]  /*b2a0*/  R2UR UR7, R23 ;  /* 0x00000000170772ca */ /* 0x000fc400000e0000 */
[----:B------:R-:W-:-:S11]  /*b2b0*/  ISETP.NE.AND P1, PT, R9, RZ, PT ;  /* 0x000000ff0900720c */ /* 0x000fd60003f25270 */
[----:B------:R-:W-:Y:S03]  /*b2c0*/  HGMMA.64x256x16.F32 R24, gdesc[UR4], RZ, !UPT, gsb0 ;  /* 0x03e00000041879f0 */ /* 0x000fe6000c0008ff */
[----:B------:R-:W-:Y:S02]  /*b2d0*/  WARPGROUP.DEPBAR.LE gsb0, 0x0 ;  /* 0x00008000000079c5 */ /* 0x000fe40000010000 */
[----:B------:R-:W-:Y:S05]  /*b2e0*/  @P1 BRA `(.L_x_39) ;  /* 0x0000000000901947 */ /* 0x000fea0003800000 */
[----:B------:R-:W-:-:S13]  /*b2f0*/  ISETP.LT.OR P2, PT, R7, 0x1, !P0 ;  /* 0x000000010700780c */ /* 0x000fda0004741670 */
[----:B------:R-:W-:Y:S05]  /*b300*/  @P2 BRA `(.L_x_40) ;  /* 0x0000000000842947 */ /* 0x000fea0003800000 */
[----:B-1----:R-:W-:Y:S01]  /*b310*/  IMAD R14, R5, 0x8, R2 ;  /* 0x00000008050e7824 */ /* 0x002fe200078e0202 */
[----:B------:R-:W-:Y:S02]  /*b320*/  SHF.L.U32 R19, R4, 0x1f, RZ ;  /* 0x0000001f04137819 */ /* 0x000fe400000006ff */
[----:B------:R-:W-:Y:S02]  /*b330*/  ISETP.NE.AND P3, PT, R0, RZ, PT ;  /* 0x000000ff0000720c */ /* 0x000fe40003f65270 */
[----:B------:R-:W1:Y:S02]  /*b340*/  SYNCS.PHASECHK.TRANS64.TRYWAIT P2, [R14+URZ+0x8820], R19 ;  /* 0x008820130e0075a7 */ /* 0x000e64000804017f */
[----:B-1----:R-:W-:Y:S09]  /*b350*/  @!P2 BRA `(.L_x_41) ;  /* 0x0000006c0038a947 */ /* 0x002ff20003800000 */
.L_x_83:
[----:B------:R-:W-:Y:S05]  /*b360*/  @P3 BRA `(.L_x_42) ;  /* 0x0000000000143947 */ /* 0x000fea0003800000 */
[----:B------:R-:W-:Y:S02]  /*b370*/  ISETP.NE.AND P2, PT, R17, RZ, PT ;  /* 0x000000ff1100720c */ /* 0x000fe40003f45270 */
[----:B-1----:R-:W-:-:S04]  /*b380*/  MOV R19, 0x2000 ;  /* 0x0000200000137802 */ /* 0x002fc80000000f00 */
[----:B------:R2:W-:Y:S07]  /*b390*/  SYNCS.ARRIVE.TRANS64 RZ, [R14+URZ+0x8800], R19 ;  /* 0x008800130eff79a7 */ /* 0x0005ee000800003f */
[----:B------:R-:W-:Y:S05]  /*b3a0*/  @!P2 BRA `(.L_x_42) ;  /* 0x000000000004a947 */ /* 0x000fea0003800000 */
[----:B------:R-:W-:Y:S01]  /*b3b0*/  BPT.TRAP 0x1 ;  /* 0x000000040000795c */ /* 0x000fe20000300000 */
.L_x_42:
[----:B-12---:R-:W-:Y:S01]  /*b3c0*/  IMAD R19, R5, 0x2000, R2 ;  /* 0x0000200005137824 */ /* 0x006fe200078e0202 */
        /* <DEDUP_REMOVED lines=10> */
[----:B------:R-:W-:Y:S01]  /*b470*/  UMOV UR12, UR36 ;  /* 0x00000024000c7c82 */ /* 0x000fe20008000000 */
[----:B------:R-:W-:Y:S01]  /*b480*/  UMOV UR13, UR37 ;  /* 0x00000025000d7c82 */ /* 0x000fe20008000000 */
[----:B------:R-:W-:Y:S01]  /*b490*/  ISETP.NE.AND P2, PT, R5, 0x4, PT ;  /* 0x000000040500780c */ /* 0x000fe20003f45270 */
[----:B------:R-:W-:-:S02]  /*b4a0*/  USHF.L.U32 UR11, UR11, 0x8, URZ ;  /* 0x000000080b0b7899 */ /* 0x000fc4000800063f */
[----:B------:R-:W-:Y:S01]  /*b4b0*/  UIADD3 UR9, UR9, 0x8800, URZ ;  /* 0x0000880009097890 */ /* 0x000fe2000fffe03f */
[----:B------:R-:W-:Y:S01]  /*b4c0*/  SEL R19, RZ, 0x1, P2 ;  /* 0x00000001ff137807 */ /* 0x000fe20001000000 */
[----:B------:R-:W-:Y:S01]  /*b4d0*/  UIADD3 UR8, UR8, 0x800, URZ ;  /* 0x0000080008087890 */ /* 0x000fe2000fffe03f */
[----:B------:R-:W-:Y:S02]  /*b4e0*/  SEL R5, R5, RZ, P2 ;  /* 0x000000ff05057207 */ /* 0x000fe40001000000 */
[----:B------:R-:W-:-:S06]  /*b4f0*/  LOP3.LUT R4, R4, R19, RZ, 0x3c, !PT ;  /* 0x0000001304047212 */ /* 0x000fcc00078e3cff */
[----:B------:R2:W-:Y:S02]  /*b500*/  UTMALDG.4D [UR8], [UR6], desc[UR22] ;  /* 0x00001608060075b4 */ /* 0x0005e40008019000 */
[----:B--2---:R-:W-:Y:S01]  /*b510*/  NOP ;  /* 0x0000000000007918 */ /* 0x004fe20000000000 */
.L_x_40:
[----:B------:R-:W-:-:S07]  /*b520*/  VIADD R7, R7, 0xffffffff ;  /* 0xffffffff07077836 */ /* 0x000fce0000000000 */
.L_x_39:
[----:B------:R-:W-:Y:S01]  /*b530*/  IADD3 R15, R15, 0x1, RZ ;  /* 0x000000010f0f7810 */ /* 0x000fe20007ffe0ff */
[----:B------:R-:W-:Y:S05]  /*b540*/  WARPSYNC.ALL ;  /* 0x0000000000007948 */ /* 0x000fea0003800000 */
[----:B------:R-:W-:-:S04]  /*b550*/  ISETP.NE.AND P2, PT, R15, 0x4, PT ;  /* 0x000000040f00780c */ /* 0x000fc80003f45270 */
[----:B-1----:R-:W-:Y:S02]  /*b560*/  SEL R14, RZ, 0x1, P2 ;  /* 0x00000001ff0e7807 */ /* 0x002fe40001000000 */
[----:B------:R-:W-:Y:S02]  /*b570*/  SEL R15, R15, RZ, P2 ;  /* 0x000000ff0f0f7207 */ /* 0x000fe40001000000 */
[----:B------:R-:W-:Y:S01]  /*b580*/  LOP3.LUT R3, R3, R14, RZ, 0x3c, !PT ;  /* 0x0000000e03037212 */ /* 0x000fe200078e3cff */
[C---:B------:R-:W-:Y:S01]  /*b590*/  VIADD R14, R10.reuse, 0x1 ;  /* 0x000000010a0e7836 */ /* 0x040fe20000000000 */
[C---:B------:R-:W-:Y:S01]  /*b5a0*/  ISETP.GE.AND P5, PT, R10.reuse, UR17, PT ;  /* 0x000000110a007c0c */ /* 0x040fe2000bfa6270 */
[C---:B------:R-:W-:Y:S01]  /*b5b0*/  VIADD R22, R10.reuse, 0x9 ;  /* 0x000000090a167836 */ /* 0x040fe20000000000 */
[----:B------:R-:W-:Y:S01]  /*b5c0*/  IADD3 R19, R10, 0x8, RZ ;  /* 0x000000080a137810 */ /* 0x000fe20007ffe0ff */
[----:B------:R-:W-:Y:S01]  /*b5d0*/  BSSY B0, `(.L_x_43) ;  /* 0x00001a0000007945 */ /* 0x000fe20003800000 */
[----:B------:R-:W-:-:S02]  /*b5e0*/  ISETP.GE.AND P2, PT, R14, UR17, PT ;  /* 0x000000110e007c0c */ /* 0x000fc4000bf46270 */
[----:B------:R-:W-:Y:S02]  /*b5f0*/  IADD3 R14, R10, 0x10, RZ ;  /* 0x000000100a0e7810 */ /* 0x000fe40007ffe0ff */
[----:B------:R-:W-:Y:S02]  /*b600*/  FSEL R24, R24, -INF , !P5 ;  /* 0xff80000018187808 */ /* 0x000fe40006800000 */
[----:B------:R-:W-:Y:S01]  /*b610*/  ISETP.GE.AND P6, PT, R14, UR17, PT ;  /* 0x000000110e007c0c */ /* 0x000fe2000bfc6270 */
[----:B------:R-:W-:Y:S01]  /*b620*/  VIADD R14, R10, 0x11 ;  /* 0x000000110a0e7836 */ /* 0x000fe20000000000 */
[----:B------:R-:W-:Y:S01]  /*b630*/  FSEL R23, R26, -INF , !P5 ;  /* 0xff8000001a177808 */ /* 0x000fe20006800000 */
[----:B------:R-:W-:Y:S01]  /*b640*/  VIADD R26, R10, 0x89 ;  /* 0x000000890a1a7836 */ /* 0x000fe20000000000 */
[----:B------:R-:W-:Y:S02]  /*b650*/  ISETP.GE.AND P4, PT, R19, UR17, PT ;  /* 0x0000001113007c0c */ /* 0x000fe4000bf86270 */
[----:B------:R-:W-:Y:S01]  /*b660*/  ISETP.GE.AND P5, PT, R14, UR17, PT ;  /* 0x000000110e007c0c */ /* 0x000fe2000bfa6270 */
[----:B------:R-:W-:Y:S01]  /*b670*/  VIADD R14, R10, 0x19 ;  /* 0x000000190a0e7836 */ /* 0x000fe20000000000 */
[----:B------:R-:W-:-:S02]  /*b680*/  FSEL R28, R28, -INF , !P4 ;  /* 0xff8000001c1c7808 */ /* 0x000fc40006000000 */
[----:B------:R-:W-:Y:S02]  /*b690*/  FSEL R30, R30, -INF , !P4 ;  /* 0xff8000001e1e7808 */ /* 0x000fe40006000000 */
[----:B------:R-:W-:Y:S01]  /*b6a0*/  ISETP.GE.AND P4, PT, R14, UR17, PT ;  /* 0x000000110e007c0c */ /* 0x000fe2000bf86270 */
[C---:B------:R-:W-:Y:S01]  /*b6b0*/  VIADD R14, R10.reuse, 0x21 ;  /* 0x000000210a0e7836 */ /* 0x040fe20000000000 */
[----:B------:R-:W-:Y:S02]  /*b6c0*/  IADD3 R19, R10, 0x18, RZ ;  /* 0x000000180a137810 */ /* 0x000fe40007ffe0ff */
[----:B------:R-:W-:Y:S02]  /*b6d0*/  FSEL R32, R32, -INF , !P6 ;  /* 0xff80000020207808 */ /* 0x000fe40007000000 */
[----:B------:R-:W-:Y:S02]  /*b6e0*/  FSEL R34, R34, -INF , !P6 ;  /* 0xff80000022227808 */ /* 0x000fe40007000000 */
[----:B------:R-:W-:-:S02]  /*b6f0*/  FSEL R25, R25, -INF , !P2 ;  /* 0xff80000019197808 */ /* 0x000fc40005000000 */
[----:B------:R-:W-:Y:S02]  /*b700*/  FSEL R27, R27, -INF , !P2 ;  /* 0xff8000001b1b7808 */ /* 0x000fe40005000000 */
[----:B------:R-:W-:Y:S01]  /*b710*/  ISETP.GE.AND P6, PT, R14, UR17, PT ;  /* 0x000000110e007c0c */ /* 0x000fe2000bfc6270 */
[----:B------:R-:W-:Y:S01]  /*b720*/  VIADD R14, R10, 0x29 ;  /* 0x000000290a0e7836 */ /* 0x000fe20000000000 */
[----:B------:R-:W-:Y:S02]  /*b730*/  ISETP.GE.AND P2, PT, R19, UR17, PT ;  /* 0x0000001113007c0c */ /* 0x000fe4000bf46270 */
[----:B------:R-:W-:Y:S02]  /*b740*/  ISETP.GE.AND P3, PT, R22, UR17, PT ;  /* 0x0000001116007c0c */ /* 0x000fe4000bf66270 */
[----:B------:R-:W-:Y:S02]  /*b750*/  IADD3 R19, R10, 0x20, RZ ;  /* 0x000000200a137810 */ /* 0x000fe40007ffe0ff */
[----:B------:R-:W-:-:S02]  /*b760*/  FSEL R36, R36, -INF , !P2 ;  /* 0xff80000024247808 */ /* 0x000fc40005000000 */
[----:B------:R-:W-:Y:S02]  /*b770*/  FSEL R38, R38, -INF , !P2 ;  /* 0xff80000026267808 */ /* 0x000fe40005000000 */
[----:B------:R-:W-:Y:S02]  /*b780*/  FSEL R29, R29, -INF , !P3 ;  /* 0xff8000001d1d7808 */ /* 0x000fe40005800000 */
[----:B------:R-:W-:Y:S02]  /*b790*/  FSEL R31, R31, -INF , !P3 ;  /* 0xff8000001f1f7808 */ /* 0x000fe40005800000 */
[----:B------:R-:W-:Y:S01]  /*b7a0*/  ISETP.GE.AND P2, PT, R14, UR17, PT ;  /* 0x000000110e007c0c */ /* 0x000fe2000bf46270 */
[C---:B------:R-:W-:Y:S01]  /*b7b0*/  VIADD R14, R10.reuse, 0x31 ;  /* 0x000000310a0e7836 */ /* 0x040fe20000000000 */
[----:B------:R-:W-:Y:S02]  /*b7c0*/  ISETP.GE.AND P3, PT, R19, UR17, PT ;  /* 0x0000001113007c0c */ /* 0x000fe4000bf66270 */
[----:B------:R-:W-:-:S02]  /*b7d0*/  IADD3 R19, R10, 0x28, RZ ;  /* 0x000000280a137810 */ /* 0x000fc40007ffe0ff */
[----:B------:R-:W-:Y:S02]  /*b7e0*/  FSEL R40, R40, -INF , !P3 ;  /* 0xff80000028287808 */ /* 0x000fe40005800000 */
[----:B------:R-:W-:Y:S02]  /*b7f0*/  FSEL R42, R42, -INF , !P3 ;  /* 0xff8000002a2a7808 */ /* 0x000fe40005800000 */
[----:B------:R-:W-:Y:S02]  /*b800*/  FSEL R33, R33, -INF , !P5 ;  /* 0xff80000021217808 */ /* 0x000fe40006800000 */
[----:B------:R-:W-:Y:S02]  /*b810*/  FSEL R35, R35, -INF , !P5 ;  /* 0xff80000023237808 */ /* 0x000fe40006800000 */
[----:B------:R-:W-:Y:S01]  /*b820*/  ISETP.GE.AND P3, PT, R14, UR17, PT ;  /* 0x000000110e007c0c */ /* 0x000fe2000bf66270 */
[----:B------:R-:W-:Y:S01]  /*b830*/  VIADD R14, R10, 0x39 ;  /* 0x000000390a0e7836 */ /* 0x000fe20000000000 */
[----:B------:R-:W-:-:S02]  /*b840*/  ISETP.GE.AND P5, PT, R19, UR17, PT ;  /* 0x0000001113007c0c */ /* 0x000fc4000bfa6270 */
[----:B------:R-:W-:Y:S02]  /*b850*/  IADD3 R19, R10, 0x30, RZ ;  /* 0x000000300a137810 */ /* 0x000fe40007ffe0ff */
        /* <DEDUP_REMOVED lines=28> */
[----:B------:R-:W-:-:S02]  /*ba20*/  ISETP.GE.AND P3, PT, R19, UR17, PT ;  /* 0x0000001113007c0c */ /* 0x000fc4000bf66270 */
[----:B------:R-:W-:Y:S01]  /*ba30*/  ISETP.GE.AND P2, PT, R14, UR17, PT ;  /* 0x000000110e007c0c */ /* 0x000fe2000bf46270 */
[C---:B------:R-:W-:Y:S01]  /*ba40*/  VIADD R14, R10.reuse, 0x59 ;  /* 0x000000590a0e7836 */ /* 0x040fe20000000000 */
[----:B------:R-:W-:Y:S02]  /*ba50*/  IADD3 R19, R10, 0x50, RZ ;  /* 0x000000500a137810 */ /* 0x000fe40007ffe0ff */
[----:B------:R-:W-:Y:S02]  /*ba60*/  FSEL R53, R53, -INF , !P5 ;  /* 0xff80000035357808 */ /* 0x000fe40006800000 */
[----:B------:R-:W-:Y:S02]  /*ba70*/  FSEL R55, R55, -INF , !P5 ;  /* 0xff80000037377808 */ /* 0x000fe40006800000 */
[----:B------:R-:W-:Y:S02]  /*ba80*/  ISETP.GE.AND P5, PT, R19, UR17, PT ;  /* 0x0000001113007c0c */ /* 0x000fe4000bfa6270 */
[----:B------:R-:W-:-:S02]  /*ba90*/  FSEL R60, R60, -INF , !P3 ;  /* 0xff8000003c3c7808 */ /* 0x000fc40005800000 */
[----:B------:R-:W-:Y:S02]  /*baa0*/  FSEL R62, R62, -INF , !P3 ;  /* 0xff8000003e3e7808 */ /* 0x000fe40005800000 */
[----:B------:R-:W-:Y:S02]  /*bab0*/  IADD3 R19, R10, 0x58, RZ ;  /* 0x000000580a137810 */ /* 0x000fe40007ffe0ff */
[----:B------:R-:W-:Y:S01]  /*bac0*/  ISETP.GE.AND P3, PT, R14, UR17, PT ;  /* 0x000000110e007c0c */ /* 0x000fe2000bf66270 */
[----:B------:R-:W-:Y:S01]  /*bad0*/  VIADD R14, R10, 0x61 ;  /* 0x000000610a0e7836 */ /* 0x000fe20000000000 */
[----:B------:R-:W-:Y:S02]  /*bae0*/  FSEL R57, R57, -INF , !P4 ;  /* 0xff80000039397808 */ /* 0x000fe40006000000 */
[----:B------:R-:W-:Y:S02]  /*baf0*/  FSEL R59, R59, -INF , !P4 ;  /* 0xff8000003b3b7808 */ /* 0x000fe40006000000 */
[----:B------:R-:W-:-:S02]  /*bb00*/  ISETP.GE.AND P4, PT, R19, UR17, PT ;  /* 0x0000001113007c0c */ /* 0x000fc4000bf86270 */
[----:B------:R-:W-:Y:S02]  /*bb10*/  IADD3 R19, R10, 0x60, RZ ;  /* 0x000000600a137810 */ /* 0x000fe40007ffe0ff */
[----:B------:R-:W-:Y:S02]  /*bb20*/  FSEL R64, R64, -INF , !P5 ;  /* 0xff80000040407808 */ /* 0x000fe40006800000 */
[----:B------:R-:W-:Y:S02]  /*bb30*/  FSEL R66, R66, -INF , !P5 ;  /* 0xff80000042427808 */ /* 0x000fe40006800000 */
[----:B------:R-:W-:Y:S01]  /*bb40*/  ISETP.GE.AND P5, PT, R14, UR17, PT ;  /* 0x000000110e007c0c */ /* 0x000fe2000bfa6270 */
[----:B------:R-:W-:Y:S01]  /*bb50*/  VIADD R14, R10, 0x69 ;  /* 0x000000690a0e7836 */ /* 0x000fe20000000000 */
[----:B------:R-:W-:Y:S02]  /*bb60*/  FSEL R61, R61, -INF , !P6 ;  /* 0xff8000003d3d7808 */ /* 0x000fe40007000000 */
[----:B------:R-:W-:-:S02]  /*bb70*/  FSEL R63, R63, -INF , !P6 ;  /* 0xff8000003f3f7808 */ /* 0x000fc40007000000 */
[----:B------:R-:W-:Y:S02]  /*bb80*/  ISETP.GE.AND P6, PT, R19, UR17, PT ;  /* 0x0000001113007c0c */ /* 0x000fe4000bfc6270 */
[----:B------:R-:W-:Y:S02]  /*bb90*/  IADD3 R19, R10, 0x68, RZ ;  /* 0x000000680a137810 */ /* 0x000fe40007ffe0ff */
[----:B------:R-:W-:Y:S02]  /*bba0*/  FSEL R68, R68, -INF , !P4 ;  /* 0xff80000044447808 */ /* 0x000fe40006000000 */
[----:B------:R-:W-:Y:S02]  /*bbb0*/  FSEL R70, R70, -INF , !P4 ;  /* 0xff80000046467808 */ /* 0x000fe40006000000 */
[----:B------:R-:W-:Y:S01]  /*bbc0*/  ISETP.GE.AND P4, PT, R14, UR17, PT ;  /* 0x000000110e007c0c */ /* 0x000fe2000bf86270 */
[----:B------:R-:W-:Y:S01]  /*bbd0*/  VIADD R14, R10, 0x71 ;  /* 0x000000710a0e7836 */ /* 0x000fe20000000000 */
[----:B------:R-:W-:-:S02]  /*bbe0*/  FSEL R65, R65, -INF , !P2 ;  /* 0xff80000041417808 */ /* 0x000fc40005000000 */
[----:B------:R-:W-:Y:S02]  /*bbf0*/  FSEL R67, R67, -INF , !P2 ;  /* 0xff80000043437808 */ /* 0x000fe40005000000 */
[----:B------:R-:W-:Y:S02]  /*bc00*/  ISETP.GE.AND P2, PT, R19, UR17, PT ;  /* 0x0000001113007c0c */ /* 0x000fe4000bf46270 */
[----:B------:R-:W-:Y:S02]  /*bc10*/  IADD3 R19, R10, 0x70, RZ ;  /* 0x000000700a137810 */ /* 0x000fe40007ffe0ff */
[----:B------:R-:W-:Y:S02]  /*bc20*/  FSEL R72, R72, -INF , !P6 ;  /* 0xff80000048487808 */ /* 0x000fe40007000000 */
[----:B------:R-:W-:Y:S02]  /*bc30*/  FSEL R74, R74, -INF , !P6 ;  /* 0xff8000004a4a7808 */ /* 0x000fe40007000000 */
[----:B------:R-:W-:-:S02]  /*bc40*/  FSEL R69, R69, -INF , !P3 ;  /* 0xff80000045457808 */ /* 0x000fc40005800000 */
[----:B------:R-:W-:Y:S02]  /*bc50*/  FSEL R71, R71, -INF , !P3 ;  /* 0xff80000047477808 */ /* 0x000fe40005800000 */
[----:B------:R-:W-:Y:S01]  /*bc60*/  ISETP.GE.AND P6, PT, R14, UR17, PT ;  /* 0x000000110e007c0c */ /* 0x000fe2000bfc6270 */
[C---:B------:R-:W-:Y:S01]  /*bc70*/  VIADD R14, R10.reuse, 0x79 ;  /* 0x000000790a0e7836 */ /* 0x040fe20000000000 */
[----:B------:R-:W-:Y:S02]  /*bc80*/  ISETP.GE.AND P3, PT, R19, UR17, PT ;  /* 0x0000001113007c0c */ /* 0x000fe4000bf66270 */
[----:B------:R-:W-:Y:S02]  /*bc90*/  IADD3 R19, R10, 0x78, RZ ;  /* 0x000000780a137810 */ /* 0x000fe40007ffe0ff */
[----:B------:R-:W-:Y:S02]  /*bca0*/  FSEL R73, R73, -INF , !P5 ;  /* 0xff80000049497808 */ /* 0x000fe40006800000 */
[----:B------:R-:W-:-:S02]  /*bcb0*/  FSEL R75, R75, -INF , !P5 ;  /* 0xff8000004b4b7808 */ /* 0x000fc40006800000 */
[----:B------:R-:W-:Y:S02]  /*bcc0*/  FSEL R76, R76, -INF , !P2 ;  /* 0xff8000004c4c7808 */ /* 0x000fe40005000000 */
[----:B------:R-:W-:Y:S02]  /*bcd0*/  FSEL R78, R78, -INF , !P2 ;  /* 0xff8000004e4e7808 */ /* 0x000fe40005000000 */
[----:B------:R-:W-:Y:S02]  /*bce0*/  ISETP.GE.AND P5, PT, R19, UR17, PT ;  /* 0x0000001113007c0c */ /* 0x000fe4000bfa6270 */
[----:B------:R-:W-:Y:S01]  /*bcf0*/  ISETP.GE.AND P2, PT, R14, UR17, PT ;  /* 0x000000110e007c0c */ /* 0x000fe2000bf46270 */
[C---:B------:R-:W-:Y:S01]  /*bd00*/  VIADD R14, R10.reuse, 0x81 ;  /* 0x000000810a0e7836 */ /* 0x040fe20000000000 */
[----:B------:R-:W-:Y:S02]  /*bd10*/  IADD3 R19, R10, 0x80, RZ ;  /* 0x000000800a137810 */ /* 0x000fe40007ffe0ff */
[----:B------:R-:W-:-:S02]  /*bd20*/  FSEL R77, R77, -INF , !P4 ;  /* 0xff8000004d4d7808 */ /* 0x000fc40006000000 */
[----:B------:R-:W-:Y:S02]  /*bd30*/  FSEL R79, R79, -INF , !P4 ;  /* 0xff8000004f4f7808 */ /* 0x000fe40006000000 */
[----:B------:R-:W-:Y:S02]  /*bd40*/  ISETP.GE.AND P4, PT, R19, UR17, PT ;  /* 0x0000001113007c0c */ /* 0x000fe4000bf86270 */
[----:B------:R-:W-:Y:S02]  /*bd50*/  FSEL R80, R80, -INF , !P3 ;  /* 0xff80000050507808 */ /* 0x000fe40005800000 */
[----:B------:R-:W-:Y:S02]  /*bd60*/  FSEL R82, R82, -INF , !P3 ;  /* 0xff80000052527808 */ /* 0x000fe40005800000 */
[----:B------:R-:W-:Y:S02]  /*bd70*/  IADD3 R19, R10, 0x88, RZ ;  /* 0x000000880a137810 */ /* 0x000fe40007ffe0ff */
[----:B------:R-:W-:-:S02]  /*bd80*/  ISETP.GE.AND P3, PT, R14, UR17, PT ;  /* 0x000000110e007c0c */ /* 0x000fc4000bf66270 */
[----:B------:R-:W-:Y:S02]  /*bd90*/  FMNMX R14, R24, R21, !PT ;  /* 0x00000015180e7209 */ /* 0x000fe40007800000 */
[----:B------:R-:W-:Y:S02]  /*bda0*/  FSEL R81, R81, -INF , !P6 ;  /* 0xff80000051517808 */ /* 0x000fe40007000000 */
[----:B------:R-:W-:Y:S02]  /*bdb0*/  FSEL R83, R83, -INF , !P6 ;  /* 0xff80000053537808 */ /* 0x000fe40007000000 */
[----:B------:R-:W-:Y:S02]  /*bdc0*/  ISETP.GE.AND P6, PT, R19, UR17, PT ;  /* 0x0000001113007c0c */ /* 0x000fe4000bfc6270 */
        /* <DEDUP_REMOVED lines=43> */
[----:B------:R-:W-:-:S02]  /*c080*/  FSEL R84, R84, -INF , !P5 ;  /* 0xff80000054547808 */ /* 0x000fc40006800000 */
[----:B------:R-:W-:Y:S02]  /*c090*/  FSEL R86, R86, -INF , !P5 ;  /* 0xff80000056567808 */ /* 0x000fe40006800000 */
[----:B------:R-:W-:Y:S02]  /*c0a0*/  ISETP.GE.AND P5, PT, R26, UR17, PT ;  /* 0x000000111a007c0c */ /* 0x000fe4000bfa6270 */
[----:B------:R-:W-:Y:S02]  /*c0b0*/  IADD3 R26, R10, 0x90, RZ ;  /* 0x000000900a1a7810 */ /* 0x000fe40007ffe0ff */
[----:B------:R-:W-:Y:S02]  /*c0c0*/  FMNMX R161, R67, R22, !PT ;  /* 0x0000001643a17209 */ /* 0x000fe40007800000 */
[----:B------:R-:W-:Y:S02]  /*c0d0*/  FMNMX R19, R69, R14, !PT ;  /* 0x0000000e45137209 */ /* 0x000fe40007800000 */
[----:B------:R-:W-:-:S02]  /*c0e0*/  FSEL R85, R85, -INF , !P2 ;  /* 0xff80000055557808 */ /* 0x000fc40005000000 */
[----:B------:R-:W-:Y:S02]  /*c0f0*/  FSEL R87, R87, -INF , !P2 ;  /* 0xff80000057577808 */ /* 0x000fe40005000000 */
[----:B------:R-:W-:Y:S01]  /*c100*/  ISETP.GE.AND P2, PT, R26, UR17, PT ;  /* 0x000000111a007c0c */ /* 0x000fe2000bf46270 */
[----:B------:R-:W-:Y:S01]  /*c110*/  VIADD R26, R10, 0x91 ;  /* 0x000000910a1a7836 */ /* 0x000fe20000000000 */
[----:B------:R-:W-:Y:S02]  /*c120*/  FMNMX R22, R70, R161, !PT ;  /* 0x000000a146167209 */ /* 0x000fe40007800000 */
[----:B------:R-:W-:Y:S02]  /*c130*/  FMNMX R14, R72, R19, !PT ;  /* 0x00000013480e7209 */ /* 0x000fe40007800000 */
[----:B------:R-:W-:Y:S02]  /*c140*/  FMNMX R161, R71, R22, !PT ;  /* 0x0000001647a17209 */ /* 0x000fe40007800000 */
[----:B------:R-:W-:-:S02]  /*c150*/  FSEL R88, R88, -INF , !P4 ;  /* 0xff80000058587808 */ /* 0x000fc40006000000 */
[----:B------:R-:W-:Y:S02]  /*c160*/  FSEL R90, R90, -INF , !P4 ;  /* 0xff8000005a5a7808 */ /* 0x000fe40006000000 */
[----:B------:R-:W-:Y:S02]  /*c170*/  FMNMX R19, R73, R14, !PT ;  /* 0x0000000e49137209 */ /* 0x000fe40007800000 */
[----:B------:R-:W-:Y:S02]  /*c180*/  ISETP.GE.AND P4, PT, R26, UR17, PT ;  /* 0x000000111a007c0c */ /* 0x000fe4000bf86270 */
[----:B------:R-:W-:Y:S02]  /*c190*/  IADD3 R26, R10, 0x98, RZ ;  /* 0x000000980a1a7810 */ /* 0x000fe40007ffe0ff */
[----:B------:R-:W-:Y:S02]  /*c1a0*/  FMNMX R22, R74, R161, !PT ;  /* 0x000000a14a167209 */ /* 0x000fe40007800000 */
[----:B------:R-:W-:-:S02]  /*c1b0*/  FMNMX R14, R76, R19, !PT ;  /* 0x000000134c0e7209 */ /* 0x000fc40007800000 */
[----:B------:R-:W-:Y:S02]  /*c1c0*/  FSEL R89, R89, -INF , !P3 ;  /* 0xff80000059597808 */ /* 0x000fe40005800000 */
[----:B------:R-:W-:Y:S02]  /*c1d0*/  FSEL R91, R91, -INF , !P3 ;  /* 0xff8000005b5b7808 */ /* 0x000fe40005800000 */
[----:B------:R-:W-:Y:S01]  /*c1e0*/  ISETP.GE.AND P3, PT, R26, UR17, PT ;  /* 0x000000111a007c0c */ /* 0x000fe2000bf66270 */
[----:B------:R-:W-:Y:S01]  /*c1f0*/  VIADD R26, R10, 0x99 ;  /* 0x000000990a1a7836 */ /* 0x000fe20000000000 */
[----:B------:R-:W-:Y:S02]  /*c200*/  FMNMX R161, R75, R22, !PT ;  /* 0x000000164ba17209 */ /* 0x000fe40007800000 */
[----:B------:R-:W-:Y:S02]  /*c210*/  FMNMX R19, R77, R14, !PT ;  /* 0x0000000e4d137209 */ /* 0x000fe40007800000 */
[----:B------:R-:W-:-:S02]  /*c220*/  FSEL R92, R92, -INF , !P6 ;  /* 0xff8000005c5c7808 */ /* 0x000fc40007000000 */
[----:B------:R-:W-:Y:S02]  /*c230*/  FSEL R94, R94, -INF , !P6 ;  /* 0xff8000005e5e7808 */ /* 0x000fe40007000000 */
[----:B------:R-:W-:Y:S02]  /*c240*/  FMNMX R22, R78, R161, !PT ;  /* 0x000000a14e167209 */ /* 0x000fe40007800000 */
[----:B------:R-:W-:Y:S02]  /*c250*/  ISETP.GE.AND P6, PT, R26, UR17, PT ;  /* 0x000000111a007c0c */ /* 0x000fe4000bfc6270 */
[----:B------:R-:W-:Y:S02]  /*c260*/  FMNMX R14, R80, R19, !PT ;  /* 0x00000013500e7209 */ /* 0x000fe40007800000 */
[----:B------:R-:W-:Y:S02]  /*c270*/  IADD3 R26, R10, 0xa0, RZ ;  /* 0x000000a00a1a7810 */ /* 0x000fe40007ffe0ff */
[----:B------:R-:W-:-:S02]  /*c280*/  FMNMX R161, R79, R22, !PT ;  /* 0x000000164fa17209 */ /* 0x000fc40007800000 */
[----:B------:R-:W-:Y:S02]  /*c290*/  FSEL R93, R93, -INF , !P5 ;  /* 0xff8000005d5d7808 */ /* 0x000fe40006800000 */
[----:B------:R-:W-:Y:S02]  /*c2a0*/  FSEL R95, R95, -INF , !P5 ;  /* 0xff8000005f5f7808 */ /* 0x000fe40006800000 */
[----:B------:R-:W-:Y:S02]  /*c2b0*/  FMNMX R19, R81, R14, !PT ;  /* 0x0000000e51137209 */ /* 0x000fe40007800000 */
[----:B------:R-:W-:Y:S01]  /*c2c0*/  ISETP.GE.AND P5, PT, R26, UR17, PT ;  /* 0x000000111a007c0c */ /* 0x000fe2000bfa6270 */
[----:B------:R-:W-:Y:S01]  /*c2d0*/  VIADD R26, R10, 0xa1 ;  /* 0x000000a10a1a7836 */ /* 0x000fe20000000000 */
[----:B------:R-:W-:Y:S02]  /*c2e0*/  FMNMX R22, R82, R161, !PT ;  /* 0x000000a152167209 */ /* 0x000fe40007800000 */
[----:B------:R-:W-:-:S02]  /*c2f0*/  FMNMX R14, R84, R19, !PT ;  /* 0x00000013540e7209 */ /* 0x000fc40007800000 */
[----:B------:R-:W-:Y:S02]  /*c300*/  FSEL R96, R96, -INF , !P2 ;  /* 0xff80000060607808 */ /* 0x000fe40005000000 */
[----:B------:R-:W-:Y:S02]  /*c310*/  FSEL R98, R98, -INF , !P2 ;  /* 0xff80000062627808 */ /* 0x000fe40005000000 */
        /* <DEDUP_REMOVED lines=11> */
[----:B------:R-:W-:Y:S02]  /*c3d0*/  FMNMX R19, R89, R14, !PT ;  /* 0x0000000e59137209 */ /* 0x000fe40007800000 */
[----:B------:R-:W-:Y:S02]  /*c3e0*/  FSEL R100, R100, -INF , !P3 ;  /* 0xff80000064647808 */ /* 0x000fe40005800000 */
[----:B------:R-:W-:Y:S02]  /*c3f0*/  FSEL R102, R102, -INF , !P3 ;  /* 0xff80000066667808 */ /* 0x000fe40005800000 */
[----:B------:R-:W-:Y:S02]  /*c400*/  ISETP.GE.AND P3, PT, R26, UR17, PT ;  /* 0x000000111a007c0c */ /* 0x000fe4000bf66270 */
[----:B------:R-:W-:Y:S02]  /*c410*/  IADD3 R26, R10, 0xb0, RZ ;  /* 0x000000b00a1a7810 */ /* 0x000fe40007ffe0ff */
[----:B------:R-:W-:-:S02]  /*c420*/  FMNMX R22, R90, R161, !PT ;  /* 0x000000a15a167209 */ /* 0x000fc40007800000 */
[----:B------:R-:W-:Y:S02]  /*c430*/  FMNMX R14, R92, R19, !PT ;  /* 0x000000135c0e7209 */ /* 0x000fe40007800000 */
[----:B------:R-:W-:Y:S02]  /*c440*/  FSEL R101, R101, -INF , !P6 ;  /* 0xff80000065657808 */ /* 0x000fe40007000000 */
[----:B------:R-:W-:Y:S02]  /*c450*/  FSEL R103, R103, -INF , !P6 ;  /* 0xff80000067677808 */ /* 0x000fe40007000000 */
[----:B------:R-:W-:Y:S01]  /*c460*/  ISETP.GE.AND P6, PT, R26, UR17, PT ;  /* 0x000000111a007c0c */ /* 0x000fe2000bfc6270 */
[----:B------:R-:W-:Y:S01]  /*c470*/  VIADD R26, R10, 0xb1 ;  /* 0x000000b10a1a7836 */ /* 0x000fe20000000000 */
[----:B------:R-:W-:Y:S02]  /*c480*/  FMNMX R161, R91, R22, !PT ;  /* 0x000000165ba17209 */ /* 0x000fe40007800000 */
[----:B------:R-:W-:-:S02]  /*c490*/  FMNMX R19, R93, R14, !PT ;  /* 0x0000000e5d137209 */ /* 0x000fc40007800000 */
[----:B------:R-:W-:Y:S02]  /*c4a0*/  FMNMX R22, R94, R161, !PT ;  /* 0x000000a15e167209 */ /* 0x000fe40007800000 */
[----:B------:R-:W-:Y:S02]  /*c4b0*/  FSEL R104, R104, -INF , !P5 ;  /* 0xff80000068687808 */ /* 0x000fe40006800000 */
[----:B------:R-:W-:Y:S02]  /*c4c0*/  FSEL R106, R106, -INF , !P5 ;  /* 0xff8000006a6a7808 */ /* 0x000fe40006800000 */
[----:B------:R-:W-:Y:S02]  /*c4d0*/  FMNMX R14, R96, R19, !PT ;  /* 0x00000013600e7209 */ /* 0x000fe40007800000 */
[----:B------:R-:W-:Y:S02]  /*c4e0*/  ISETP.GE.AND P5, PT, R26, UR17, PT ;  /* 0x000000111a007c0c */ /* 0x000fe4000bfa6270 */
[----:B------:R-:W-:-:S02]  /*c4f0*/  IADD3 R26, R10, 0xb8, RZ ;  /* 0x000000b80a1a7810 */ /* 0x000fc40007ffe0ff */
[----:B------:R-:W-:Y:S02]  /*c500*/  FMNMX R161, R95, R22, !PT ;  /* 0x000000165fa17209 */ /* 0x000fe40007800000 */
[----:B------:R-:W-:Y:S02]  /*c510*/  FMNMX R19, R97, R14, !PT ;  /* 0x0000000e61137209 */ /* 0x000fe40007800000 */
[----:B------:R-:W-:Y:S02]  /*c520*/  FSEL R105, R105, -INF , !P2 ;  /* 0xff80000069697808 */ /* 0x000fe40005000000 */
[----:B------:R-:W-:Y:S02]  /*c530*/  FSEL R107, R107, -INF , !P2 ;  /* 0xff8000006b6b7808 */ /* 0x000fe40005000000 */
[----:B------:R-:W-:Y:S01]  /*c540*/  ISETP.GE.AND P2, PT, R26, UR17, PT ;  /* 0x000000111a007c0c */ /* 0x000fe2000bf46270 */
[----:B------:R-:W-:Y:S01]  /*c550*/  VIADD R26, R10, 0xb9 ;  /* 0x000000b90a1a7836 */ /* 0x000fe20000000000 */
[----:B------:R-:W-:-:S02]  /*c560*/  FMNMX R22, R98, R161, !PT ;  /* 0x000000a162167209 */ /* 0x000fc40007800000 */
[----:B------:R-:W-:Y:S02]  /*c570*/  FMNMX R14, R100, R19, !PT ;  /* 0x00000013640e7209 */ /* 0x000fe40007800000 */
[----:B------:R-:W-:Y:S02]  /*c580*/  FSEL R108, R108, -INF , !P4 ;  /* 0xff8000006c6c7808 */ /* 0x000fe40006000000 */
[----:B------:R-:W-:Y:S02]  /*c590*/  FSEL R110, R110, -INF , !P4 ;  /* 0xff8000006e6e7808 */ /* 0x000fe40006000000 */
[----:B------:R-:W-:Y:S02]  /*c5a0*/  FMNMX R161, R99, R22, !PT ;  /* 0x0000001663a17209 */ /* 0x000fe40007800000 */
[----:B------:R-:W-:Y:S02]  /*c5b0*/  ISETP.GE.AND P4, PT, R26, UR17, PT ;  /* 0x000000111a007c0c */ /* 0x000fe4000bf86270 */
[----:B------:R-:W-:-:S02]  /*c5c0*/  FMNMX R19, R101, R14, !PT ;  /* 0x0000000e65137209 */ /* 0x000fc40007800000 */
[----:B------:R-:W-:Y:S02]  /*c5d0*/  IADD3 R26, R10, 0xc0, RZ ;  /* 0x000000c00a1a7810 */ /* 0x000fe40007ffe0ff */
[----:B------:R-:W-:Y:S02]  /*c5e0*/  FMNMX R22, R102, R161, !PT ;  /* 0x000000a166167209 */ /* 0x000fe40007800000 */
[----:B------:R-:W-:Y:S02]  /*c5f0*/  FSEL R109, R109, -INF , !P3 ;  /* 0xff8000006d6d7808 */ /* 0x000fe40005800000 */
[----:B------:R-:W-:Y:S02]  /*c600*/  FSEL R111, R111, -INF , !P3 ;  /* 0xff8000006f6f7808 */ /* 0x000fe40005800000 */
[----:B------:R-:W-:Y:S02]  /*c610*/  FMNMX R14, R104, R19, !PT ;  /* 0x00000013680e7209 */ /* 0x000fe40007800000 */
[----:B------:R-:W-:Y:S01]  /*c620*/  ISETP.GE.AND P3, PT, R26, UR17, PT ;  /* 0x000000111a007c0c */ /* 0x000fe2000bf66270 */
[----:B------:R-:W-:Y:S01]  /*c630*/  VIADD R26, R10, 0xc1 ;  /* 0x000000c10a1a7836 */ /* 0x000fe20000000000 */
[----:B------:R-:W-:-:S02]  /*c640*/  FMNMX R161, R103, R22, !PT ;  /* 0x0000001667a17209 */ /* 0x000fc40007800000 */
[----:B------:R-:W-:Y:S02]  /*c650*/  FMNMX R19, R105, R14, !PT ;  /* 0x0000000e69137209 */ /* 0x000fe40007800000 */
[----:B------:R-:W-:Y:S02]  /*c660*/  FSEL R112, R112, -INF , !P6 ;  /* 0xff80000070707808 */ /* 0x000fe40007000000 */
[----:B------:R-:W-:Y:S02]  /*c670*/  FSEL R114, R114, -INF , !P6 ;  /* 0xff80000072727808 */ /* 0x000fe40007000000 */
[----:B------:R-:W-:Y:S02]  /*c680*/  ISETP.GE.AND P6, PT, R26, UR17, PT ;  /* 0x000000111a007c0c */ /* 0x000fe4000bfc6270 */
[----:B------:R-:W-:Y:S02]  /*c690*/  FMNMX R22, R106, R161, !PT ;  /* 0x000000a16a167209 */ /* 0x000fe40007800000 */
[----:B------:R-:W-:-:S02]  /*c6a0*/  IADD3 R26, R10, 0xc8, RZ ;  /* 0x000000c80a1a7810 */ /* 0x000fc40007ffe0ff */
        /* <DEDUP_REMOVED lines=8> */
[----:B------:R-:W-:Y:S02]  /*c730*/  FMNMX R14, R112, R19, !PT ;  /* 0x00000013700e7209 */ /* 0x000fe40007800000 */
[----:B------:R-:W-:Y:S02]  /*c740*/  FSEL R116, R116, -INF , !P2 ;  /* 0xff80000074747808 */ /* 0x000fe40005000000 */
[----:B------:R-:W-:Y:S02]  /*c750*/  FSEL R118, R118, -INF , !P2 ;  /* 0xff80000076767808 */ /* 0x000fe40005000000 */
        /* <DEDUP_REMOVED lines=10> */
[----:B------:R-:W-:Y:S02]  /*c800*/  FMNMX R161, R115, R22, !PT ;  /* 0x0000001673a17209 */ /* 0x000fe40007800000 */
[----:B------:R-:W-:Y:S02]  /*c810*/  FSEL R120, R120, -INF , !P3 ;  /* 0xff80000078787808 */ /* 0x000fe40005800000 */
[----:B------:R-:W-:Y:S02]  /*c820*/  FSEL R122, R122, -INF , !P3 ;  /* 0xff8000007a7a7808 */ /* 0x000fe40005800000 */
[----:B------:R-:W-:Y:S02]  /*c830*/  FMNMX R19, R117, R14, !PT ;  /* 0x0000000e75137209 */ /* 0x000fe40007800000 */
[----:B------:R-:W-:-:S02]  /*c840*/  ISETP.GE.AND P3, PT, R26, UR17, PT ;  /* 0x000000111a007c0c */ /* 0x000fc4000bf66270 */
[----:B------:R-:W-:Y:S02]  /*c850*/  IADD3 R26, R10, 0xd8, RZ ;  /* 0x000000d80a1a7810 */ /* 0x000fe40007ffe0ff */
[----:B------:R-:W-:Y:S02]  /*c860*/  FMNMX R22, R118, R161, !PT ;  /* 0x000000a176167209 */ /* 0x000fe40007800000 */
[----:B------:R-:W-:Y:S02]  /*c870*/  FSEL R121, R121, -INF , !P6 ;  /* 0xff80000079797808 */ /* 0x000fe40007000000 */
[----:B------:R-:W-:Y:S02]  /*c880*/  FMNMX R14, R120, R19, !PT ;  /* 0x00000013780e7209 */ /* 0x000fe40007800000 */
[----:B------:R-:W-:Y:S02]  /*c890*/  FSEL R123, R123, -INF , !P6 ;  /* 0xff8000007b7b7808 */ /* 0x000fe40007000000 */
[----:B------:R-:W-:Y:S01]  /*c8a0*/  ISETP.GE.AND P6, PT, R26, UR17, PT ;  /* 0x000000111a007c0c */ /* 0x000fe2000bfc6270 */
[----:B------:R-:W-:Y:S01]  /*c8b0*/  VIADD R26, R10, 0xd9 ;  /* 0x000000d90a1a7836 */ /* 0x000fe20000000000 */
[----:B------:R-:W-:-:S02]  /*c8c0*/  FMNMX R161, R119, R22, !PT ;  /* 0x0000001677a17209 */ /* 0x000fc40007800000 */
[----:B------:R-:W-:Y:S02]  /*c8d0*/  FSEL R124, R124, -INF , !P5 ;  /* 0xff8000007c7c7808 */ /* 0x000fe40006800000 */
[----:B------:R-:W-:Y:S02]  /*c8e0*/  FMNMX R19, R121, R14, !PT ;  /* 0x0000000e79137209 */ /* 0x000fe40007800000 */
[----:B------:R-:W-:Y:S02]  /*c8f0*/  FSEL R126, R126, -INF , !P5 ;  /* 0xff8000007e7e7808 */ /* 0x000fe40006800000 */
[----:B------:R-:W-:Y:S02]  /*c900*/  FMNMX R22, R122, R161, !PT ;  /* 0x000000a17a167209 */ /* 0x000fe40007800000 */
[----:B------:R-:W-:Y:S02]  /*c910*/  ISETP.GE.AND P5, PT, R26, UR17, PT ;  /* 0x000000111a007c0c */ /* 0x000fe4000bfa6270 */
[----:B------:R-:W-:-:S02]  /*c920*/  FSEL R125, R125, -INF , !P2 ;  /* 0xff8000007d7d7808 */ /* 0x000fc40005000000 */
[----:B------:R-:W-:Y:S02]  /*c930*/  FMNMX R14, R124, R19, !PT ;  /* 0x000000137c0e7209 */ /* 0x000fe40007800000 */
[----:B------:R-:W-:Y:S02]  /*c940*/  IADD3 R26, R10, 0xe0, RZ ;  /* 0x000000e00a1a7810 */ /* 0x000fe40007ffe0ff */
[----:B------:R-:W-:Y:S02]  /*c950*/  FMNMX R161, R123, R22, !PT ;  /* 0x000000167ba17209 */ /* 0x000fe40007800000 */
[----:B------:R-:W-:Y:S02]  /*c960*/  FSEL R127, R127, -INF , !P2 ;  /* 0xff8000007f7f7808 */ /* 0x000fe40005000000 */
[----:B------:R-:W-:Y:S02]  /*c970*/  FSEL R128, R128, -INF , !P4 ;  /* 0xff80000080807808 */ /* 0x000fe40006000000 */
[----:B------:R-:W-:-:S02]  /*c980*/  FMNMX R19, R125, R14, !PT ;  /* 0x0000000e7d137209 */ /* 0x000fc40007800000 */
[----:B------:R-:W-:Y:S01]  /*c990*/  ISETP.GE.AND P2, PT, R26, UR17, PT ;  /* 0x000000111a007c0c */ /* 0x000fe2000bf46270 */
[----:B------:R-:W-:Y:S01]  /*c9a0*/  VIADD R26, R10, 0xe1 ;  /* 0x000000e10a1a7836 */ /* 0x000fe20000000000 */
[----:B------:R-:W-:Y:S02]  /*c9b0*/  FMNMX R22, R126, R161, !PT ;  /* 0x000000a17e167209 */ /* 0x000fe40007800000 */
[----:B------:R-:W-:Y:S02]  /*c9c0*/  FSEL R129, R129, -INF , !P3 ;  /* 0xff80000081817808 */ /* 0x000fe40005800000 */
[----:B------:R-:W-:Y:S02]  /*c9d0*/  FMNMX R14, R128, R19, !PT ;  /* 0x00000013800e7209 */ /* 0x000fe40007800000 */
[----:B------:R-:W-:Y:S02]  /*c9e0*/  FSEL R130, R130, -INF , !P4 ;  /* 0xff80000082827808 */ /* 0x000fe40006000000 */
[----:B------:R-:W-:-:S02]  /*c9f0*/  ISETP.GE.AND P4, PT, R26, UR17, PT ;  /* 0x000000111a007c0c */ /* 0x000fc4000bf86270 */
[----:B------:R-:W-:Y:S02]  /*ca00*/  FMNMX R161, R127, R22, !PT ;  /* 0x000000167fa17209 */ /* 0x000fe40007800000 */
[----:B------:R-:W-:Y:S02]  /*ca10*/  IADD3 R26, R10, 0xe8, RZ ;  /* 0x000000e80a1a7810 */ /* 0x000fe40007ffe0ff */
[----:B------:R-:W-:Y:S02]  /*ca20*/  FSEL R132, R132, -INF , !P6 ;  /* 0xff80000084847808 */ /* 0x000fe40007000000 */
[----:B------:R-:W-:Y:S02]  /*ca30*/  FMNMX R19, R129, R14, !PT ;  /* 0x0000000e81137209 */ /* 0x000fe40007800000 */
[----:B------:R-:W-:Y:S02]  /*ca40*/  FSEL R131, R131, -INF , !P3 ;  /* 0xff80000083837808 */ /* 0x000fe40005800000 */
[----:B------:R-:W-:-:S02]  /*ca50*/  FMNMX R22, R130, R161, !PT ;  /* 0x000000a182167209 */ /* 0x000fc40007800000 */
[----:B------:R-:W-:Y:S01]  /*ca60*/  ISETP.GE.AND P3, PT, R26, UR17, PT ;  /* 0x000000111a007c0c */ /* 0x000fe2000bf66270 */
[----:B------:R-:W-:Y:S01]  /*ca70*/  VIADD R26, R10, 0xe9 ;  /* 0x000000e90a1a7836 */ /* 0x000fe20000000000 */
[----:B------:R-:W-:Y:S02]  /*ca80*/  FSEL R133, R133, -INF , !P5 ;  /* 0xff80000085857808 */ /* 0x000fe40006800000 */
[----:B------:R-:W-:Y:S02]  /*ca90*/  FMNMX R14, R132, R19, !PT ;  /* 0x00000013840e7209 */ /* 0x000fe40007800000 */
[----:B------:R-:W-:Y:S02]  /*caa0*/  FSEL R134, R134, -INF , !P6 ;  /* 0xff80000086867808 */ /* 0x000fe40007000000 */
[----:B------:R-:W-:Y:S02]  /*cab0*/  FMNMX R161, R131, R22, !PT ;  /* 0x0000001683a17209 */ /* 0x000fe40007800000 */
[----:B------:R-:W-:-:S02]  /*cac0*/  FSEL R136, R136, -INF , !P2 ;  /* 0xff80000088887808 */ /* 0x000fc40005000000 */
[----:B------:R-:W-:Y:S02]  /*cad0*/  FMNMX R19, R133, R14, !PT ;  /* 0x0000000e85137209 */ /* 0x000fe40007800000 */
[----:B------:R-:W-:Y:S02]  /*cae0*/  ISETP.GE.AND P6, PT, R26, UR17, PT ;  /* 0x000000111a007c0c */ /* 0x000fe4000bfc6270 */
[----:B------:R-:W-:Y:S02]  /*caf0*/  IADD3 R26, R10, 0xf0, RZ ;  /* 0x000000f00a1a7810 */ /* 0x000fe40007ffe0ff */
[----:B------:R-:W-:Y:S02]  /*cb00*/  FSEL R135, R135, -INF , !P5 ;  /* 0xff80000087877808 */ /* 0x000fe40006800000 */
[----:B------:R-:W-:Y:S02]  /*cb10*/  FMNMX R22, R134, R161, !PT ;  /* 0x000000a186167209 */ /* 0x000fe40007800000 */
[----:B------:R-:W-:-:S02]  /*cb20*/  FSEL R137, R137, -INF , !P4 ;  /* 0xff80000089897808 */ /* 0x000fc40006000000 */
[----:B------:R-:W-:Y:S02]  /*cb30*/  FMNMX R14, R136, R19, !PT ;  /* 0x00000013880e7209 */ /* 0x000fe40007800000 */
[----:B------:R-:W-:Y:S01]  /*cb40*/  ISETP.GE.AND P5, PT, R26, UR17, PT ;  /* 0x000000111a007c0c */ /* 0x000fe2000bfa6270 */
[----:B------:R-:W-:Y:S01]  /*cb50*/  VIADD R26, R10, 0xf1 ;  /* 0x000000f10a1a7836 */ /* 0x000fe20000000000 */
[----:B------:R-:W-:Y:S02]  /*cb60*/  FSEL R138, R138, -INF , !P2 ;  /* 0xff8000008a8a7808 */ /* 0x000fe40005000000 */
[----:B------:R-:W-:Y:S02]  /*cb70*/  FMNMX R161, R135, R22, !PT ;  /* 0x0000001687a17209 */ /* 0x000fe40007800000 */
[----:B------:R-:W-:Y:S02]  /*cb80*/  FSEL R140, R140, -INF , !P3 ;  /* 0xff8000008c8c7808 */ /* 0x000fe40005800000 */
[----:B------:R-:W-:-:S02]  /*cb90*/  FMNMX R19, R137, R14, !PT ;  /* 0x0000000e89137209 */ /* 0x000fc40007800000 */
[----:B------:R-:W-:Y:S02]  /*cba0*/  FSEL R139, R139, -INF , !P4 ;  /* 0xff8000008b8b7808 */ /* 0x000fe40006000000 */
[----:B------:R-:W-:Y:S02]  /*cbb0*/  FMNMX R22, R138, R161, !PT ;  /* 0x000000a18a167209 */ /* 0x000fe40007800000 */
[----:B------:R-:W-:Y:S02]  /*cbc0*/  FSEL R141, R141, -INF , !P6 ;  /* 0xff8000008d8d7808 */ /* 0x000fe40007000000 */
[----:B------:R-:W-:Y:S02]  /*cbd0*/  FMNMX R14, R140, R19, !PT ;  /* 0x000000138c0e7209 */ /* 0x000fe40007800000 */
[----:B------:R-:W-:Y:S02]  /*cbe0*/  ISETP.GE.AND P2, PT, R26, UR17, PT ;  /* 0x000000111a007c0c */ /* 0x000fe4000bf46270 */
[----:B------:R-:W-:-:S02]  /*cbf0*/  IADD3 R26, R10, 0xf8, RZ ;  /* 0x000000f80a1a7810 */ /* 0x000fc40007ffe0ff */
[----:B------:R-:W-:Y:S02]  /*cc00*/  FSEL R142, R142, -INF , !P3 ;  /* 0xff8000008e8e7808 */ /* 0x000fe40005800000 */
[----:B------:R-:W-:Y:S02]  /*cc10*/  FMNMX R161, R139, R22, !PT ;  /* 0x000000168ba17209 */ /* 0x000fe40007800000 */
[----:B------:R-:W-:Y:S02]  /*cc20*/  FSEL R144, R144, -INF , !P5 ;  /* 0xff80000090907808 */ /* 0x000fe40006800000 */
[----:B------:R-:W-:Y:S02]  /*cc30*/  FMNMX R19, R141, R14, !PT ;  /* 0x0000000e8d137209 */ /* 0x000fe40007800000 */
[----:B------:R-:W-:Y:S01]  /*cc40*/  ISETP.GE.AND P4, PT, R26, UR17, PT ;  /* 0x000000111a007c0c */ /* 0x000fe2000bf86270 */
[----:B------:R-:W-:Y:S01]  /*cc50*/  VIADD R26, R10, 0xf9 ;  /* 0x000000f90a1a7836 */ /* 0x000fe20000000000 */
[----:B------:R-:W-:-:S02]  /*cc60*/  FSEL R143, R143, -INF , !P6 ;  /* 0xff8000008f8f7808 */ /* 0x000fc40007000000 */
[----:B------:R-:W-:Y:S02]  /*cc70*/  FMNMX R22, R142, R161, !PT ;  /* 0x000000a18e167209 */ /* 0x000fe40007800000 */
[----:B------:R-:W-:Y:S02]  /*cc80*/  FSEL R145, R145, -INF , !P2 ;  /* 0xff80000091917808 */ /* 0x000fe40005000000 */
[----:B------:R-:W-:Y:S02]  /*cc90*/  FMNMX R14, R144, R19, !PT ;  /* 0x00000013900e7209 */ /* 0x000fe40007800000 */
[----:B------:R-:W-:Y:S02]  /*cca0*/  FSEL R146, R146, -INF , !P5 ;  /* 0xff80000092927808 */ /* 0x000fe40006800000 */
[----:B------:R-:W-:Y:S02]  /*ccb0*/  FMNMX R161, R143, R22, !PT ;  /* 0x000000168fa17209 */ /* 0x000fe40007800000 */
[----:B------:R-:W-:-:S02]  /*ccc0*/  ISETP.GE.AND P3, PT, R26, UR17, PT ;  /* 0x000000111a007c0c */ /* 0x000fc4000bf66270 */
[----:B------:R-:W-:Y:S02]  /*ccd0*/  FSEL R148, R148, -INF , !P4 ;  /* 0xff80000094947808 */ /* 0x000fe40006000000 */
[----:B------:R-:W-:Y:S02]  /*cce0*/  FMNMX R19, R145, R14, !PT ;  /* 0x0000000e91137209 */ /* 0x000fe40007800000 */
[----:B------:R-:W-:Y:S02]  /*ccf0*/  FSEL R147, R147, -INF , !P2 ;  /* 0xff80000093937808 */ /* 0x000fe40005000000 */
[----:B------:R-:W-:Y:S02]  /*cd00*/  FMNMX R22, R146, R161, !PT ;  /* 0x000000a192167209 */ /* 0x000fe40007800000 */
[----:B------:R-:W-:Y:S02]  /*cd10*/  FSEL R149, R149, -INF , !P3 ;  /* 0xff80000095957808 */ /* 0x000fe40005800000 */
[----:B------:R-:W-:-:S02]  /*cd20*/  FMNMX R14, R148, R19, !PT ;  /* 0x00000013940e7209 */ /* 0x000fc40007800000 */
[----:B------:R-:W-:Y:S02]  /*cd30*/  FSEL R150, R150, -INF , !P4 ;  /* 0xff80000096967808 */ /* 0x000fe40006000000 */
[----:B------:R-:W-:Y:S02]  /*cd40*/  FMNMX R161, R147, R22, !PT ;  /* 0x0000001693a17209 */ /* 0x000fe40007800000 */
[----:B------:R-:W-:Y:S02]  /*cd50*/  FMNMX R22, R149, R14, !PT ;  /* 0x0000000e95167209 */ /* 0x000fe40007800000 */
[----:B------:R-:W-:Y:S02]  /*cd60*/  FSEL R151, R151, -INF , !P3 ;  /* 0xff80000097977808 */ /* 0x000fe40005800000 */
[----:B------:R-:W-:Y:S01]  /*cd70*/  FMNMX R26, R150, R161, !PT ;  /* 0x000000a1961a7209 */ /* 0x000fe20007800000 */
[----:B------:R-:W1:Y:S01]  /*cd80*/  SHFL.BFLY PT, R19, R22, 0x1, 0x1f ;  /* 0x0c201f0016137f89 */ /* 0x000e6200000e0000 */
[----:B------:R-:W-:-:S02]  /*cd90*/  LEA R164, R6, R11, 0x3 ;  /* 0x0000000b06a47211 */ /* 0x000fc400078e18ff */
[----:B------:R-:W-:Y:S02]  /*cda0*/  FMNMX R160, R151, R26, !PT ;  /* 0x0000001a97a07209 */ /* 0x000fe40007800000 */
[----:B------:R-:W-:-:S03]  /*cdb0*/  PRMT R164, RZ, 0x654, R164 ;  /* 0x00000654ffa47816 */ /* 0x000fc600000000a4 */
[----:B------:R-:W2:Y:S01]  /*cdc0*/  SHFL.BFLY PT, R161, R160, 0x1, 0x1f ;  /* 0x0c201f00a0a17f89 */ /* 0x000ea200000e0000 */
[----:B------:R3:W-:Y:S01]  /*cdd0*/  SYNCS.ARRIVE.TRANS64.RED.A1T0 RZ, [R164+URZ], RZ ;  /* 0x000000ffa4ff79a7 */ /* 0x0007e2000810043f */
[----:B-1----:R-:W-:-:S05]  /*cde0*/  FMNMX R162, R22, R19, !PT ;  /* 0x0000001316a27209 */ /* 0x002fca0007800000 */
[----:B------:R-:W1:Y:S01]  /*cdf0*/  SHFL.BFLY PT, R19, R162, 0x2, 0x1f ;  /* 0x0c401f00a2137f89 */ /* 0x000e6200000e0000 */
[----:B--2---:R-:W-:Y:S01]  /*ce00*/  FMNMX R163, R160, R161, !PT ;  /* 0x000000a1a0a37209 */ /* 0x004fe20007800000 */
[----:B------:R-:W-:-:S04]  /*ce10*/  IMAD R160, R15, 0x8, R2 ;  /* 0x000000080fa07824 */ /* 0x000fc800078e0202 */
[----:B------:R-:W2:Y:S01]  /*ce20*/  SHFL.BFLY PT, R26, R163, 0x2, 0x1f ;  /* 0x0c401f00a31a7f89 */ /* 0x000ea200000e0000 */
[----:B-1----:R-:W-:-:S04]  /*ce30*/  FMNMX R14, R162, R19, !PT ;  /* 0x00000013a20e7209 */ /* 0x002fc80007800000 */
[C---:B------:R-:W-:Y:S02]  /*ce40*/  FSETP.NEU.AND P2, PT, R14.reuse, -INF , PT ;  /* 0xff8000000e00780b */ /* 0x040fe40003f4d000 */
[----:B--2---:R-:W-:Y:S02]  /*ce50*/  FMNMX R19, R163, R26, !PT ;  /* 0x0000001aa3137209 */ /* 0x004fe40007800000 */
        /* <DEDUP_REMOVED lines=13> */
[--C-:B------:R-:W-:Y:S01]  /*cf30*/  FFMA R162, R27, UR15, -R20.reuse ;  /* 0x0000000f1ba27c23 */ /* 0x100fe20008000814 */
[----:B------:R-:W-:Y:S02]  /*cf40*/  FFMA R27, R30, UR15, -R20 ;  /* 0x0000000f1e1b7c23 */ /* 0x000fe40008000814 */
[----:B------:R-:W-:Y:S01]  /*cf50*/  @!P5 FMUL R22, R22, 0.5 ;  /* 0x3f0000001616d820 */ /* 0x000fe20000400000 */
[----:B------:R-:W-:Y:S02]  /*cf60*/  FSETP.GEU.AND P2, PT, R23, -126, PT ;  /* 0xc2fc00001700780b */ /* 0x000fe40003f4e000 */
[----:B------:R-:W-:-:S03]  /*cf70*/  FSETP.GEU.AND P3, PT, R162, -126, PT ;  /* 0xc2fc0000a200780b */ /* 0x000fc60003f6e000 */
[----:B------:R-:W2:Y:S02]  /*cf80*/  MUFU.EX2 R22, R22 ;  /* 0x0000001600167308 */ /* 0x000ea40000000800 */
[----:B------:R-:W-:-:S06]  /*cf90*/  @!P6 FMUL R163, R163, 0.5 ;  /* 0x3f000000a3a3e820 */ /* 0x000fcc0000400000 */
[----:B------:R3:W4:Y:S01]  /*cfa0*/  MUFU.EX2 R161, R163 ;  /* 0x000000a300a17308 */ /* 0x0007220000000800 */
[----:B------:R-:W-:Y:S01]  /*cfb0*/  @!P2 FMUL R23, R23, 0.5 ;  /* 0x3f0000001717a820 */ /* 0x000fe20000400000 */
[----:B-123--:R-:W-:Y:S06]  /*cfc0*/  @!P4 BRA `(.L_x_44) ;  /* 0x000000500030c947 */ /* 0x00efec0003800000 */
.L_x_84:
[----:B------:R-:W-:Y:S05]  /*cfd0*/  BSYNC B0 ;  /* 0x0000000000007941 */ /* 0x000fea0003800000 */
.L_x_43:
[--C-:B------:R-:W-:Y:S01]  /*cfe0*/  FFMA R164, R31, UR15, -R20.reuse ;  /* 0x0000000f1fa47c23 */ /* 0x100fe20008000814 */
[----:B------:R-:W-:Y:S01]  /*cff0*/  @!P5 FMUL R22, R22, R22 ;  /* 0x000000161616d220 */ /* 0x000fe20000400000 */
[----:B------:R-:W-:Y:S01]  /*d000*/  FSETP.GEU.AND P4, PT, R27, -126, PT ;  /* 0xc2fc00001b00780b */ /* 0x000fe20003f8e000 */
[----:B------:R-:W2:Y:S01]  /*d010*/  MUFU.EX2 R30, R23 ;  /* 0x00000017001e7308 */ /* 0x000ea20000000800 */
[----:B-1----:R-:W-:Y:S01]  /*d020*/  FMUL R21, R26, UR15 ;  /* 0x0000000f1a157c20 */ /* 0x002fe20008400000 */
[----:B------:R-:W-:Y:S01]  /*d030*/  FSETP.GEU.AND P5, PT, R164, -126, PT ;  /* 0xc2fc0000a400780b */ /* 0x000fe20003fae000 */
[----:B----4-:R-:W-:Y:S01]  /*d040*/  @!P6 FMUL R161, R161, R161 ;  /* 0x000000a1a1a1e220 */ /* 0x010fe20000400000 */
[----:B------:R-:W-:Y:S01]  /*d050*/  @!P3 FMUL R162, R162, 0.5 ;  /* 0x3f000000a2a2b820 */ /* 0x000fe20000400000 */
[--C-:B------:R-:W-:Y:S01]  /*d060*/  FFMA R165, R28, UR15, -R21.reuse ;  /* 0x0000000f1ca57c23 */ /* 0x100fe20008000815 */
[--C-:B------:R-:W-:Y:S01]  /*d070*/  FFMA R28, R29, UR15, -R21.reuse ;  /* 0x0000000f1d1c7c23 */ /* 0x100fe20008000815 */
[--C-:B------:R-:W-:Y:S01]  /*d080*/  FFMA R25, R25, UR15, -R21.reuse ;  /* 0x0000000f19197c23 */ /* 0x100fe20008000815 */
[--C-:B------:R-:W-:Y:S01]  /*d090*/  FFMA R29, R32, UR15, -R21.reuse ;  /* 0x0000000f201d7c23 */ /* 0x100fe20008000815 */
[--C-:B------:R-:W-:Y:S01]  /*d0a0*/  FFMA R24, R24, UR15, -R21.reuse ;  /* 0x0000000f18187c23 */ /* 0x100fe20008000815 */
[----:B------:R-:W1:Y:S01]  /*d0b0*/  MUFU.EX2 R31, R162 ;  /* 0x000000a2001f7308 */ /* 0x000e620000000800 */
[--C-:B------:R-:W-:Y:S01]  /*d0c0*/  FFMA R32, R37, UR15, -R21.reuse ;  /* 0x0000000f25207c23 */ /* 0x100fe20008000815 */
[----:B------:R-:W-:Y:S01]  /*d0d0*/  @!P4 FMUL R27, R27, 0.5 ;  /* 0x3f0000001b1bc820 */ /* 0x000fe20000400000 */
[--C-:B------:R-:W-:Y:S01]  /*d0e0*/  FFMA R35, R35, UR15, -R20.reuse ;  /* 0x0000000f23237c23 */ /* 0x100fe20008000814 */
[----:B------:R-:W-:Y:S01]  /*d0f0*/  FSETP.GEU.AND P6, PT, R24, -126, PT ;  /* 0xc2fc00001800780b */ /* 0x000fe20003fce000 */
[----:B------:R-:W-:Y:S01]  /*d100*/  @!P5 FMUL R164, R164, 0.5 ;  /* 0x3f000000a4a4d820 */ /* 0x000fe20000400000 */
[--C-:B------:R-:W-:Y:S01]  /*d110*/  FFMA R37, R40, UR15, -R21.reuse ;  /* 0x0000000f28257c23 */ /* 0x100fe20008000815 */
[----:B--2---:R-:W-:Y:S01]  /*d120*/  @!P2 FMUL R30, R30, R30 ;  /* 0x0000001e1e1ea220 */ /* 0x004fe20000400000 */
[----:B------:R-:W2:Y:S01]  /*d130*/  MUFU.EX2 R160, R27 ;  /* 0x0000001b00a07308 */ /* 0x000ea20000000800 */
[----:B------:R-:W-:Y:S01]  /*d140*/  FSETP.GEU.AND P2, PT, R25, -126, PT ;  /* 0xc2fc00001900780b */ /* 0x000fe20003f4e000 */
[--C-:B------:R-:W-:Y:S01]  /*d150*/  FFMA R39, R39, UR15, -R20.reuse ;  /* 0x0000000f27277c23 */ /* 0x100fe20008000814 */
[--C-:B------:R-:W-:Y:S01]  /*d160*/  FFMA R40, R41, UR15, -R21.reuse ;  /* 0x0000000f29287c23 */ /* 0x100fe20008000815 */
[----:B------:R-:W-:Y:S01]  /*d170*/  LEA R166, R15, UR14, 0x9 ;  /* 0x0000000e0fa67c11 */ /* 0x000fe2000f8e48ff */
[----:B------:R-:W-:Y:S05]  /*d180*/  WARPSYNC.ALL ;  /* 0x0000000000007948 */ /* 0x000fea0003800000 */
[----:B------:R3:W4:Y:S01]  /*d190*/  MUFU.EX2 R23, R164 ;  /* 0x000000a400177308 */ /* 0x0007220000000800 */
[----:B------:R-:W-:Y:S01]  /*d1a0*/  @!P6 FMUL R24, R24, 0.5 ;  /* 0x3f0000001818e820 */ /* 0x000fe20000400000 */
[----:B-1----:R-:W-:Y:S01]  /*d1b0*/  @!P3 FMUL R31, R31, R31 ;  /* 0x0000001f1f1fb220 */ /* 0x002fe20000400000 */
[----:B------:R-:W-:Y:S01]  /*d1c0*/  FSETP.GEU.AND P3, PT, R165, -126, PT ;  /* 0xc2fc0000a500780b */ /* 0x000fe20003f6e000 */
[----:B------:R-:W-:Y:S01]  /*d1d0*/  @!P2 FMUL R25, R25, 0.5 ;  /* 0x3f0000001919a820 */ /* 0x000fe20000400000 */
[----:B------:R-:W-:Y:S01]  /*d1e0*/  MOV R167, 0xc0000010 ;  /* 0xc000001000a77802 */ /* 0x000fe20000000f00 */
[----:B------:R-:W-:Y:S01]  /*d1f0*/  FMUL R152, R152, R22 ;  /* 0x0000001698987220 */ /* 0x000fe20000400000 */
[----:B--2---:R-:W-:Y:S01]  /*d200*/  @!P4 FMUL R160, R160, R160 ;  /* 0x000000a0a0a0c220 */ /* 0x004fe20000400000 */
[----:B------:R-:W-:Y:S01]  /*d210*/  FSETP.GEU.AND P4, PT, R28, -126, PT ;  /* 0xc2fc00001c00780b */ /* 0x000fe20003f8e000 */
[----:B------:R1:W2:Y:S01]  /*d220*/  MUFU.EX2 R162, R25 ;  /* 0x0000001900a27308 */ /* 0x0002a20000000800 */
[--C-:B---3--:R-:W-:Y:S01]  /*d230*/  FFMA R164, R38, UR15, -R20.reuse ;  /* 0x0000000f26a47c23 */ /* 0x108fe20008000814 */
[----:B------:R-:W-:Y:S01]  /*d240*/  R2UR UR6, R166 ;  /* 0x00000000a60672ca */ /* 0x000fe200000e0000 */
[-C--:B------:R-:W-:Y:S01]  /*d250*/  FMUL R153, R153, R22.reuse ;  /* 0x0000001699997220 */ /* 0x080fe20000400000 */
[----:B------:R-:W-:Y:S01]  /*d260*/  R2UR UR7, R167 ;  /* 0x00000000a70772ca */ /* 0x000fe200000e0000 */
[-C--:B------:R-:W-:Y:S01]  /*d270*/  FMUL R156, R156, R22.reuse ;  /* 0x000000169c9c7220 */ /* 0x080fe20000400000 */
[----:B------:R-:W-:Y:S01]  /*d280*/  FMUL R157, R157, R22 ;  /* 0x000000169d9d7220 */ /* 0x000fe20000400000 */
[----:B------:R-:W-:Y:S01]  /*d290*/  @!P3 FMUL R165, R165, 0.5 ;  /* 0x3f000000a5a5b820 */ /* 0x000fe20000400000 */
[----:B----4-:R-:W-:Y:S01]  /*d2a0*/  @!P5 FMUL R23, R23, R23 ;  /* 0x000000171717d220 */ /* 0x010fe20000400000 */
[----:B------:R-:W-:Y:S01]  /*d2b0*/  FSETP.GEU.AND P5, PT, R29, -126, PT ;  /* 0xc2fc00001d00780b */ /* 0x000fe20003fae000 */
[----:B------:R3:W4:Y:S01]  /*d2c0*/  MUFU.EX2 R163, R24 ;  /* 0x0000001800a37308 */ /* 0x0007220000000800 */
[--C-:B-1----:R-:W-:Y:S01]  /*d2d0*/  FFMA R25, R36, UR15, -R21.reuse ;  /* 0x0000000f24197c23 */ /* 0x102fe20008000815 */
[----:B------:R-:W-:Y:S01]  /*d2e0*/  @!P4 FMUL R28, R28, 0.5 ;  /* 0x3f0000001c1cc820 */ /* 0x000fe20000400000 */
[-C--:B------:R-:W-:Y:S01]  /*d2f0*/  FMUL R154, R154, R161.reuse ;  /* 0x000000a19a9a7220 */ /* 0x080fe20000400000 */
[-C--:B------:R-:W-:Y:S01]  /*d300*/  FMUL R155, R155, R161.reuse ;  /* 0x000000a19b9b7220 */ /* 0x080fe20000400000 */
[-C--:B------:R-:W-:Y:S01]  /*d310*/  FMUL R158, R158, R161.reuse ;  /* 0x000000a19e9e7220 */ /* 0x080fe20000400000 */
[----:B------:R-:W-:Y:S01]  /*d320*/  FMUL R159, R159, R161 ;  /* 0x000000a19f9f7220 */ /* 0x000fe20000400000 */
[----:B--2---:R-:W-:Y:S01]  /*d330*/  @!P2 FMUL R162, R162, R162 ;  /* 0x000000a2a2a2a220 */ /* 0x004fe20000400000 */
[----:B------:R-:W1:Y:S01]  /*d340*/  MUFU.EX2 R28, R28 ;  /* 0x0000001c001c7308 */ /* 0x000e620000000800 */
[--C-:B---3--:R-:W-:Y:S01]  /*d350*/  FFMA R24, R33, UR15, -R21.reuse ;  /* 0x0000000f21187c23 */ /* 0x108fe20008000815 */
[--C-:B------:R-:W-:Y:S01]  /*d360*/  FFMA R33, R34, UR15, -R20.reuse ;  /* 0x0000000f22217c23 */ /* 0x100fe20008000814 */
[----:B------:R-:W-:Y:S01]  /*d370*/  F2FP.F16.F32.PACK_AB R27, R23, R160 ;  /* 0x000000a0171b723e */ /* 0x000fe200000000ff */
[----:B------:R-:W-:Y:S01]  /*d380*/  @!P5 FMUL R29, R29, 0.5 ;  /* 0x3f0000001d1dd820 */ /* 0x000fe20000400000 */
[--C-:B------:R-:W-:Y:S01]  /*d390*/  FFMA R45, R45, UR15, -R21.reuse ;  /* 0x0000000f2d2d7c23 */ /* 0x100fe20008000815 */
[--C-:B------:R-:W-:Y:S01]  /*d3a0*/  FFMA R41, R48, UR15, -R21.reuse ;  /* 0x0000000f30297c23 */ /* 0x100fe20008000815 */
[----:B------:R-:W-:Y:S01]  /*d3b0*/  FSETP.GEU.AND P2, PT, R33, -126, PT ;  /* 0xc2fc00002100780b */ /* 0x000fe20003f4e000 */
[----:B------:R-:W2:Y:S01]  /*d3c0*/  MUFU.EX2 R165, R165 ;  /* 0x000000a500a57308 */ /* 0x000ea20000000800 */
[----:B----4-:R-:W-:Y:S01]  /*d3d0*/  @!P6 FMUL R163, R163, R163 ;  /* 0x000000a3a3a3e220 */ /* 0x010fe20000400000 */
        /* <DEDUP_REMOVED lines=10> */
[----:B------:R-:W-:Y:S01]  /*d480*/  @!P2 FMUL R33, R33, 0.5 ;  /* 0x3f0000002121a820 */ /* 0x000fe20000400000 */
[--C-:B------:R-:W-:Y:S01]  /*d490*/  FFMA R60, R63, UR15, -R20.reuse ;  /* 0x0000000f3f3c7c23 */ /* 0x100fe20008000814 */
[--C-:B------:R-:W-:Y:S01]  /*d4a0*/  FFMA R63, R65, UR15, -R21.reuse ;  /* 0x0000000f413f7c23 */ /* 0x100fe20008000815 */
[----:B------:R-:W-:Y:S01]  /*d4b0*/  @!P6 FMUL R24, R24, 0.5 ;  /* 0x3f0000001818e820 */ /* 0x000fe20000400000 */
[--C-:B------:R-:W-:Y:S01]  /*d4c0*/  FFMA R67, R67, UR15, -R20.reuse ;  /* 0x0000000f43437c23 */ /* 0x100fe20008000814 */
[----:B--2---:R-:W-:Y:S01]  /*d4d0*/  @!P3 FMUL R165, R165, R165 ;  /* 0x000000a5a5a5b220 */ /* 0x004fe20000400000 */
[----:B------:R-:W1:Y:S01]  /*d4e0*/  MUFU.EX2 R33, R33 ;  /* 0x0000002100217308 */ /* 0x000e620000000800 */
[----:B------:R-:W-:Y:S01]  /*d4f0*/  FSETP.GEU.AND P3, PT, R35, -126, PT ;  /* 0xc2fc00002300780b */ /* 0x000fe20003f6e000 */
[--C-:B------:R-:W-:Y:S01]  /*d500*/  FFMA R68, R68, UR15, -R21.reuse ;  /* 0x0000000f44447c23 */ /* 0x100fe20008000815 */
[--C-:B------:R-:W-:Y:S01]  /*d510*/  FFMA R65, R69, UR15, -R21.reuse ;  /* 0x0000000f45417c23 */ /* 0x100fe20008000815 */
[----:B------:R-:W-:Y:S01]  /*d520*/  F2FP.F16.F32.PACK_AB R26, R28, R165 ;  /* 0x000000a51c1a723e */ /* 0x000fe200000000ff */
[----:B------:R-:W-:Y:S01]  /*d530*/  @!P4 FMUL R25, R25, 0.5 ;  /* 0x3f0000001919c820 */ /* 0x000fe20000400000 */
[--C-:B------:R-:W-:Y:S01]  /*d540*/  FFMA R69, R71, UR15, -R20.reuse ;  /* 0x0000000f47457c23 */ /* 0x100fe20008000814 */
[----:B---3--:R-:W-:Y:S01]  /*d550*/  @!P5 FMUL R29, R29, R29 ;  /* 0x0000001d1d1dd220 */ /* 0x008fe20000400000 */
[----:B------:R-:W-:Y:S01]  /*d560*/  FSETP.GEU.AND P5, PT, R32, -126, PT ;  /* 0xc2fc00002000780b */ /* 0x000fe20003fae000 */
[----:B------:R2:W3:Y:S01]  /*d570*/  MUFU.EX2 R38, R25 ;  /* 0x0000001900267308 */ /* 0x0004e20000000800 */
[--C-:B------:R-:W-:Y:S01]  /*d580*/  FFMA R71, R73, UR15, -R21.reuse ;  /* 0x0000000f49477c23 */ /* 0x100fe20008000815 */
[--C-:B------:R-:W-:Y:S01]  /*d590*/  FFMA R73, R75, UR15, -R20.reuse ;  /* 0x0000000f4b497c23 */ /* 0x100fe20008000814 */
[--C-:B------:R-:W-:Y:S01]  /*d5a0*/  FFMA R75, R77, UR15, -R21.reuse ;  /* 0x0000000f4d4b7c23 */ /* 0x100fe20008000815 */
[--C-:B------:R-:W-:Y:S01]  /*d5b0*/  FFMA R77, R79, UR15, -R20.reuse ;  /* 0x0000000f4f4d7c23 */ /* 0x100fe20008000814 */
[----:B------:R-:W-:Y:S01]  /*d5c0*/  @!P3 FMUL R35, R35, 0.5 ;  /* 0x3f0000002323b820 */ /* 0x000fe20000400000 */
[--C-:B------:R-:W-:Y:S01]  /*d5d0*/  FFMA R79, R81, UR15, -R21.reuse ;  /* 0x0000000f514f7c23 */ /* 0x100fe20008000815 */
[--C-:B------:R-:W-:Y:S01]  /*d5e0*/  FFMA R81, R83, UR15, -R20.reuse ;  /* 0x0000000f53517c23 */ /* 0x100fe20008000814 */
[----:B------:R4:W5:Y:S01]  /*d5f0*/  MUFU.EX2 R34, R24 ;  /* 0x0000001800227308 */ /* 0x0009620000000800 */
[----:B-1----:R-:W-:Y:S01]  /*d600*/  @!P2 FMUL R33, R33, R33 ;  /* 0x000000212121a220 */ /* 0x002fe20000400000 */
[----:B------:R-:W-:Y:S01]  /*d610*/  FSETP.GEU.AND P2, PT, R39, -126, PT ;  /* 0xc2fc00002700780b */ /* 0x000fe20003f4e000 */
[--C-:B--2---:R-:W-:Y:S01]  /*d620*/  FFMA R25, R46, UR15, -R20.reuse ;  /* 0x0000000f2e197c23 */ /* 0x104fe20008000814 */
[----:B------:R-:W-:Y:S01]  /*d630*/  @!P5 FMUL R32, R32, 0.5 ;  /* 0x3f0000002020d820 */ /* 0x000fe20000400000 */
[--C-:B------:R-:W-:Y:S01]  /*d640*/  FFMA R83, R85, UR15, -R21.reuse ;  /* 0x0000000f55537c23 */ /* 0x100fe20008000815 */
[--C-:B------:R-:W-:Y:S01]  /*d650*/  FFMA R87, R87, UR15, -R20.reuse ;  /* 0x0000000f57577c23 */ /* 0x100fe20008000814 */
[--C-:B------:R-:W-:Y:S01]  /*d660*/  FFMA R88, R88, UR15, -R21.reuse ;  /* 0x0000000f58587c23 */ /* 0x100fe20008000815 */
[----:B------:R-:W1:Y:S01]  /*d670*/  MUFU.EX2 R36, R35 ;  /* 0x0000002300247308 */ /* 0x000e620000000800 */
[--C-:B----4-:R-:W-:Y:S01]  /*d680*/  FFMA R24, R42, UR15, -R20.reuse ;  /* 0x0000000f2a187c23 */ /* 0x110fe20008000814 */
[----:B---3--:R-:W-:Y:S01]  /*d690*/  @!P4 FMUL R38, R38, R38 ;  /* 0x000000262626c220 */ /* 0x008fe20000400000 */
[----:B------:R-:W-:Y:S01]  /*d6a0*/  FSETP.GEU.AND P4, PT, R40, -126, PT ;  /* 0xc2fc00002800780b */ /* 0x000fe20003f8e000 */
[--C-:B------:R-:W-:Y:S01]  /*d6b0*/  FFMA R42, R43, UR15, -R20.reuse ;  /* 0x0000000f2b2a7c23 */ /* 0x100fe20008000814 */
[--C-:B------:R-:W-:Y:S01]  /*d6c0*/  FFMA R43, R44, UR15, -R21.reuse ;  /* 0x0000000f2c2b7c23 */ /* 0x100fe20008000815 */
[--C-:B------:R-:W-:Y:S01]  /*d6d0*/  FFMA R44, R49, UR15, -R21.reuse ;  /* 0x0000000f312c7c23 */ /* 0x100fe20008000815 */
[----:B------:R-:W-:Y:S01]  /*d6e0*/  @!P2 FMUL R39, R39, 0.5 ;  /* 0x3f0000002727a820 */ /* 0x000fe20000400000 */
[----:B------:R-:W2:Y:S01]  /*d6f0*/  MUFU.EX2 R32, R32 ;  /* 0x0000002000207308 */ /* 0x000ea20000000800 */
[----:B-----5:R-:W-:Y:S01]  /*d700*/  @!P6 FMUL R34, R34, R34 ;  /* 0x000000222222e220 */ /* 0x020fe20000400000 */
[----:B------:R-:W-:Y:S01]  /*d710*/  FSETP.GEU.AND P6, PT, R164, -126, PT ;  /* 0xc2fc0000a400780b */ /* 0x000fe20003fce000 */
[--C-:B------:R-:W-:Y:S01]  /*d720*/  FFMA R85, R89, UR15, -R21.reuse ;  /* 0x0000000f59557c23 */ /* 0x100fe20008000815 */
        /* <DEDUP_REMOVED lines=11> */
[----:B------:R-:W-:Y:S01]  /*d7e0*/  @!P6 FMUL R164, R164, 0.5 ;  /* 0x3f000000a4a4e820 */ /* 0x000fe20000400000 */
[--C-:B------:R-:W-:Y:S01]  /*d7f0*/  FFMA R102, R104, UR15, -R21.reuse ;  /* 0x0000000f68667c23 */ /* 0x100fe20008000815 */
[----:B--2---:R-:W-:Y:S01]  /*d800*/  @!P5 FMUL R32, R32, R32 ;  /* 0x000000202020d220 */ /* 0x004fe20000400000 */
[----:B------:R-:W-:Y:S01]  /*d810*/  FSETP.GEU.AND P5, PT, R24, -126, PT ;  /* 0xc2fc00001800780b */ /* 0x000fe20003fae000 */
[----:B------:R-:W1:Y:S01]  /*d820*/  MUFU.EX2 R40, R40 ;  /* 0x0000002800287308 */ /* 0x000e620000000800 */
[--C-:B------:R-:W-:Y:S01]  /*d830*/  FFMA R104, R106, UR15, -R20.reuse ;  /* 0x0000000f6a687c23 */ /* 0x100fe20008000814 */
[--C-:B------:R-:W-:Y:S01]  /*d840*/  FFMA R106, R108, UR15, -R21.reuse ;  /* 0x0000000f6c6a7c23 */ /* 0x100fe20008000815 */
[--C-:B------:R-:W-:Y:S01]  /*d850*/  FFMA R109, R109, UR15, -R21.reuse ;  /* 0x0000000f6d6d7c23 */ /* 0x100fe20008000815 */
[--C-:B------:R-:W-:Y:S01]  /*d860*/  FFMA R111, R111, UR15, -R20.reuse ;  /* 0x0000000f6f6f7c23 */ /* 0x100fe20008000814 */
[----:B------:R-:W-:Y:S01]  /*d870*/  @!P3 FMUL R37, R37, 0.5 ;  /* 0x3f0000002525b820 */ /* 0x000fe20000400000 */
[----:B------:R-:W-:Y:S01]  /*d880*/  FFMA R110, R110, UR15, -R20 ;  /* 0x0000000f6e6e7c23 */ /* 0x000fe20008000814 */
[----:B---3--:R-:W-:Y:S01]  /*d890*/  @!P2 FMUL R35, R35, R35 ;  /* 0x000000232323a220 */ /* 0x008fe20000400000 */
[----:B------:R-:W2:Y:S01]  /*d8a0*/  MUFU.EX2 R164, R164 ;  /* 0x000000a400a47308 */ /* 0x000ea20000000800 */
[----:B------:R-:W-:Y:S01]  /*d8b0*/  FSETP.GEU.AND P2, PT, R43, -126, PT ;  /* 0xc2fc00002b00780b */ /* 0x000fe20003f4e000 */
[----:B------:R-:W-:Y:S01]  /*d8c0*/  FFMA R12, R161, R12, R30 ;  /* 0x0000000ca10c7223 */ /* 0x000fe2000000001e */
        /* <DEDUP_REMOVED lines=9> */
[--C-:B------:R-:W-:Y:S01]  /*d960*/  FFMA R119, R119, UR15, -R20.reuse ;  /* 0x0000000f77777c23 */ /* 0x100fe20008000814 */
[--C-:B------:R-:W-:Y:S01]  /*d970*/  FFMA R125, R125, UR15, -R21.reuse ;  /* 0x0000000f7d7d7c23 */ /* 0x100fe20008000815 */
[----:B------:R-:W-:Y:S01]  /*d980*/  @!P2 FMUL R43, R43, 0.5 ;  /* 0x3f0000002b2ba820 */ /* 0x000fe20000400000 */
[--C-:B------:R-:W-:Y:S01]  /*d990*/  FFMA R141, R141, UR15, -R21.reuse ;  /* 0x0000000f8d8d7c23 */ /* 0x100fe20008000815 */
[----:B------:R-:W1:Y:S01]  /*d9a0*/  MUFU.EX2 R37, R37 ;  /* 0x0000002500257308 */ /* 0x000e620000000800 */
[--C-:B---3--:R-:W-:Y:S01]  /*d9b0*/  FFMA R24, R47, UR15, -R20.reuse ;  /* 0x0000000f2f187c23 */ /* 0x108fe20008000814 */
[----:B--2---:R-:W-:Y:S01]  /*d9c0*/  @!P6 FMUL R164, R164, R164 ;  /* 0x000000a4a4a4e220 */ /* 0x004fe20000400000 */
[----:B------:R-:W-:Y:S01]  /*d9d0*/  FSETP.GEU.AND P6, PT, R42, -126, PT ;  /* 0xc2fc00002a00780b */ /* 0x000fe20003fce000 */
        /* <DEDUP_REMOVED lines=11> */
[----:B------:R-:W-:Y:S01]  /*da90*/  FFMA R150, R150, UR15, -R20 ;  /* 0x0000000f96967c23 */ /* 0x000fe20008000814 */
[----:B------:R3:W4:Y:S01]  /*daa0*/  MUFU.EX2 R47, R25 ;  /* 0x00000019002f7308 */ /* 0x0007220000000800 */
[----:B------:R-:W-:Y:S01]  /*dab0*/  @!P6 FMUL R42, R42, 0.5 ;  /* 0x3f0000002a2ae820 */ /* 0x000fe20000400000 */
[----:B-1----:R-:W-:Y:S01]  /*dac0*/  @!P3 FMUL R37, R37, R37 ;  /* 0x000000252525b220 */ /* 0x002fe20000400000 */
[----:B------:R-:W-:Y:S01]  /*dad0*/  FSETP.GEU.AND P3, PT, R45, -126, PT ;  /* 0xc2fc00002d00780b */ /* 0x000fe20003f6e000 */
[----:B------:R-:W-:Y:S01]  /*dae0*/  FFMA R148, R148, UR15, -R21 ;  /* 0x0000000f94947c23 */ /* 0x000fe20008000815 */
[----:B------:R-:W-:Y:S01]  /*daf0*/  MOV R167, 0xc0000010 ;  /* 0xc000001000a77802 */ /* 0x000fe20000000f00 */
[----:B------:R-:W-:-:S02]  /*db00*/  VIADD R6, R6, 0x1 ;  /* 0x0000000106067836 */ /* 0x000fc40000000000 */
[----:B------:R-:W-:Y:S01]  /*db10*/  @!P5 FMUL R24, R24, 0.5 ;  /* 0x3f0000001818d820 */ /* 0x000fe20000400000 */
[----:B------:R-:W1:Y:S01]  /*db20*/  MUFU.EX2 R42, R42 ;  /* 0x0000002a002a7308 */ /* 0x000e620000000800 */
[----:B---3--:R-:W-:Y:S01]  /*db30*/  F2FP.F16.F32.PACK_AB R25, R31, R30 ;  /* 0x0000001e1f19723e */ /* 0x008fe200000000ff */
[----:B--2---:R-:W-:Y:S01]  /*db40*/  @!P2 FMUL R43, R43, R43 ;  /* 0x0000002b2b2ba220 */ /* 0x004fe20000400000 */
[----:B------:R-:W-:Y:S01]  /*db50*/  FSETP.GEU.AND P2, PT, R44, -126, PT ;  /* 0xc2fc00002c00780b */ /* 0x000fe20003f4e000 */
[----:B------:R-:W-:Y:S01]  /*db60*/  FADD R31, R12, R31 ;  /* 0x0000001f0c1f7221 */ /* 0x000fe20000000000 */
[----:B------:R-:W-:-:S03]  /*db70*/  FFMA R30, R116, UR15, -R21 ;  /* 0x0000000f741e7c23 */ /* 0x000fc60008000815 */
[----:B------:R2:W3:Y:S01]  /*db80*/  MUFU.EX2 R49, R24 ;  /* 0x0000001800317308 */ /* 0x0004e20000000800 */
[----:B------:R-:W-:Y:S01]  /*db90*/  @!P3 FMUL R45, R45, 0.5 ;  /* 0x3f0000002d2db820 */ /* 0x000fe20000400000 */
[----:B----4-:R-:W-:Y:S01]  /*dba0*/  @!P4 FMUL R47, R47, R47 ;  /* 0x0000002f2f2fc220 */ /* 0x010fe20000400000 */
[----:B------:R-:W-:Y:S01]  /*dbb0*/  FSETP.GEU.AND P4, PT, R48, -126, PT ;  /* 0xc2fc00003000780b */ /* 0x000fe20003f8e000 */
[----:B------:R-:W-:-:S04]  /*dbc0*/  FADD R160, R31, R160 ;  /* 0x000000a01fa07221 */ /* 0x000fc80000000000 */
[----:B------:R4:W5:Y:S01]  /*dbd0*/  MUFU.EX2 R46, R45 ;  /* 0x0000002d002e7308 */ /* 0x0009620000000800 */
[----:B--2---:R-:W-:Y:S01]  /*dbe0*/  F2FP.F16.F32.PACK_AB R24, R162, R163 ;  /* 0x000000a3a218723e */ /* 0x004fe200000000ff */
[----:B-1----:R-:W-:Y:S01]  /*dbf0*/  @!P6 FMUL R42, R42, R42 ;  /* 0x0000002a2a2ae220 */ /* 0x002fe20000400000 */
[----:B------:R-:W-:Y:S01]  /*dc00*/  FSETP.GEU.AND P6, PT, R41, -126, PT ;  /* 0xc2fc00002900780b */ /* 0x000fe20003fce000 */
[----:B------:R-:W-:Y:S01]  /*dc10*/  @!P2 FMUL R44, R44, 0.5 ;  /* 0x3f0000002c2ca820 */ /* 0x000fe20000400000 */
[----:B------:R-:W-:Y:S01]  /*dc20*/  WARPGROUP.ARRIVE ;  /* 0x00000000000079c5 */ /* 0x000fe20000000000 */
[----:B------:R-:W-:Y:S01]  /*dc30*/  FFMA R163, R22, R13, R163 ;  /* 0x0000000d16a37223 */ /* 0x000fe200000000a3 */
[--C-:B------:R-:W-:Y:S01]  /*dc40*/  FFMA R22, R112, UR15, -R21.reuse ;  /* 0x0000000f70167c23 */ /* 0x100fe20008000815 */
[----:B------:R-:W-:Y:S01]  /*dc50*/  @!P4 FMUL R48, R48, 0.5 ;  /* 0x3f0000003030c820 */ /* 0x000fe20000400000 */
[--C-:B----4-:R-:W-:Y:S01]  /*dc60*/  FFMA R45, R50, UR15, -R20.reuse ;  /* 0x0000000f322d7c23 */ /* 0x110fe20008000814 */
[----:B---3--:R-:W-:Y:S01]  /*dc70*/  @!P5 FMUL R49, R49, R49 ;  /* 0x000000313131d220 */ /* 0x008fe20000400000 */
[----:B------:R-:W-:Y:S01]  /*dc80*/  HGMMA.64x16x16.F32 R152, R24, gdesc[UR4].tnspB, R152, gsb0 ;  /* 0x4020000418987df0 */ /* 0x000fe20008000898 */
[----:B------:R-:W1:Y:S01]  /*dc90*/  MUFU.EX2 R44, R44 ;  /* 0x0000002c002c7308 */ /* 0x000e620000000800 */
[--C-:B------:R-:W-:Y:S01]  /*dca0*/  FFMA R50, R52, UR15, -R21.reuse ;  /* 0x0000000f34327c23 */ /* 0x100fe20008000815 */
[--C-:B------:R-:W-:Y:S01]  /*dcb0*/  FFMA R52, R54, UR15, -R20.reuse ;  /* 0x0000000f36347c23 */ /* 0x100fe20008000814 */
[--C-:B------:R-:W-:Y:S01]  /*dcc0*/  FFMA R54, R56, UR15, -R21.reuse ;  /* 0x0000000f38367c23 */ /* 0x100fe20008000815 */
[----:B------:R-:W-:Y:S01]  /*dcd0*/  @!P6 FMUL R41, R41, 0.5 ;  /* 0x3f0000002929e820 */ /* 0x000fe20000400000 */
[----:B-----5:R-:W-:Y:S01]  /*dce0*/  @!P3 FMUL R46, R46, R46 ;  /* 0x0000002e2e2eb220 */ /* 0x020fe20000400000 */
[----:B------:R-:W-:Y:S01]  /*dcf0*/  FSETP.GEU.AND P3, PT, R45, -126, PT ;  /* 0xc2fc00002d00780b */ /* 0x000fe20003f6e000 */
[--C-:B------:R-:W-:Y:S01]  /*dd00*/  FFMA R56, R59, UR15, -R20.reuse ;  /* 0x0000000f3b387c23 */ /* 0x100fe20008000814 */
[----:B------:R-:W-:Y:S01]  /*dd10*/  FSETP.GEU.AND P5, PT, R50, -126, PT ;  /* 0xc2fc00003200780b */ /* 0x000fe20003fae000 */
[----:B------:R-:W2:Y:S01]  /*dd20*/  MUFU.EX2 R48, R48 ;  /* 0x0000003000307308 */ /* 0x000ea20000000800 */
[--C-:B------:R-:W-:Y:S01]  /*dd30*/  FFMA R59, R61, UR15, -R21.reuse ;  /* 0x0000000f3d3b7c23 */ /* 0x100fe20008000815 */
[--C-:B------:R-:W-:Y:S01]  /*dd40*/  FFMA R61, R62, UR15, -R20.reuse ;  /* 0x0000000f3e3d7c23 */ /* 0x100fe20008000814 */
[--C-:B------:R-:W-:Y:S01]  /*dd50*/  FFMA R62, R64, UR15, -R21.reuse ;  /* 0x0000000f403e7c23 */ /* 0x100fe20008000815 */
[--C-:B------:R-:W-:Y:S01]  /*dd60*/  FFMA R64, R66, UR15, -R20.reuse ;  /* 0x0000000f42407c23 */ /* 0x100fe20008000814 */
[--C-:B------:R-:W-:Y:S01]  /*dd70*/  FFMA R66, R70, UR15, -R20.reuse ;  /* 0x0000000f46427c23 */ /* 0x100fe20008000814 */
[--C-:B------:R-:W-:Y:S01]  /*dd80*/  FFMA R70, R72, UR15, -R21.reuse ;  /* 0x0000000f48467c23 */ /* 0x100fe20008000815 */
[--C-:B------:R-:W-:Y:S01]  /*dd90*/  FFMA R72, R74, UR15, -R20.reuse ;  /* 0x0000000f4a487c23 */ /* 0x100fe20008000814 */
[----:B------:R-:W3:Y:S01]  /*dda0*/  MUFU.EX2 R41, R41 ;  /* 0x0000002900297308 */ /* 0x000ee20000000800 */
[----:B-1----:R-:W-:Y:S01]  /*ddb0*/  @!P2 FMUL R44, R44, R44 ;  /* 0x0000002c2c2ca220 */ /* 0x002fe20000400000 */
[----:B------:R-:W-:Y:S01]  /*ddc0*/  @!P3 FMUL R45, R45, 0.5 ;  /* 0x3f0000002d2db820 */ /* 0x000fe20000400000 */
[----:B------:R-:W-:Y:S01]  /*ddd0*/  FSETP.GEU.AND P2, PT, R52, -126, PT ;  /* 0xc2fc00003400780b */ /* 0x000fe20003f4e000 */
[----:B------:R-:W-:Y:S01]  /*dde0*/  @!P5 FMUL R50, R50, 0.5 ;  /* 0x3f0000003232d820 */ /* 0x000fe20000400000 */
[--C-:B------:R-:W-:Y:S01]  /*ddf0*/  FFMA R74, R76, UR15, -R21.reuse ;  /* 0x0000000f4c4a7c23 */ /* 0x100fe20008000815 */
[--C-:B------:R-:W-:Y:S01]  /*de00*/  FFMA R76, R78, UR15, -R20.reuse ;  /* 0x0000000f4e4c7c23 */ /* 0x100fe20008000814 */
[--C-:B------:R-:W-:Y:S01]  /*de10*/  FFMA R78, R80, UR15, -R21.reuse ;  /* 0x0000000f504e7c23 */ /* 0x100fe20008000815 */
[----:B------:R-:W1:Y:S01]  /*de20*/  MUFU.EX2 R45, R45 ;  /* 0x0000002d002d7308 */ /* 0x000e620000000800 */
[----:B--2---:R-:W-:Y:S01]  /*de30*/  @!P4 FMUL R48, R48, R48 ;  /* 0x000000303030c220 */ /* 0x004fe20000400000 */
[----:B------:R-:W-:Y:S01]  /*de40*/  FSETP.GEU.AND P4, PT, R54, -126, PT ;  /* 0xc2fc00003600780b */ /* 0x000fe20003f8e000 */
[--C-:B------:R-:W-:Y:S01]  /*de50*/  FFMA R80, R82, UR15, -R20.reuse ;  /* 0x0000000f52507c23 */ /* 0x100fe20008000814 */
[--C-:B------:R-:W-:Y:S01]  /*de60*/  FFMA R82, R84, UR15, -R21.reuse ;  /* 0x0000000f54527c23 */ /* 0x100fe20008000815 */
[--C-:B------:R-:W-:Y:S01]  /*de70*/  FFMA R84, R86, UR15, -R20.reuse ;  /* 0x0000000f56547c23 */ /* 0x100fe20008000814 */
[--C-:B------:R-:W-:Y:S01]  /*de80*/  FFMA R86, R91, UR15, -R20.reuse ;  /* 0x0000000f5b567c23 */ /* 0x100fe20008000814 */
[--C-:B------:R-:W-:Y:S01]  /*de90*/  FFMA R91, R93, UR15, -R21.reuse ;  /* 0x0000000f5d5b7c23 */ /* 0x100fe20008000815 */
[----:B------:R-:W2:Y:S01]  /*dea0*/  MUFU.EX2 R50, R50 ;  /* 0x0000003200327308 */ /* 0x000ea20000000800 */
[----:B---3--:R-:W-:Y:S01]  /*deb0*/  @!P6 FMUL R41, R41, R41 ;  /* 0x000000292929e220 */ /* 0x008fe20000400000 */
[----:B------:R-:W-:Y:S01]  /*dec0*/  FSETP.GEU.AND P6, PT, R51, -126, PT ;  /* 0xc2fc00003300780b */ /* 0x000fe20003fce000 */
[----:B------:R-:W-:Y:S01]  /*ded0*/  @!P2 FMUL R52, R52, 0.5 ;  /* 0x3f0000003434a820 */ /* 0x000fe20000400000 */
[--C-:B------:R-:W-:Y:S01]  /*dee0*/  FFMA R93, R95, UR15, -R20.reuse ;  /* 0x0000000f5f5d7c23 */ /* 0x100fe20008000814 */
[----:B------:R-:W-:Y:S01]  /*def0*/  FFMA R95, R97, UR15, -R21 ;  /* 0x0000000f615f7c23 */ /* 0x000fe20008000815 */
[----:B------:R-:W-:Y:S01]  /*df00*/  FFMA R97, R99, UR15, -R20 ;  /* 0x0000000f63617c23 */ /* 0x000fe20008000814 */
[----:B------:R-:W-:Y:S01]  /*df10*/  @!P4 FMUL R54, R54, 0.5 ;  /* 0x3f0000003636c820 */ /* 0x000fe20000400000 */
[----:B------:R-:W-:-:S02]  /*df20*/  WARPGROUP.DEPBAR.LE gsb0, 0x0 ;  /* 0x00008000000079c5 */ /* 0x000fc40000010000 */
[----:B------:R-:W-:Y:S01]  /*df30*/  VIADD R24, R166, 0x20 ;  /* 0x00000020a6187836 */ /* 0x000fe20000000000 */
[----:B------:R-:W-:Y:S01]  /*df40*/  MOV R25, 0xc0000010 ;  /* 0xc000001000197802 */ /* 0x000fe20000000f00 */
[----:B-1----:R-:W-:Y:S01]  /*df50*/  @!P3 FMUL R45, R45, R45 ;  /* 0x0000002d2d2db220 */ /* 0x002fe20000400000 */
[----:B------:R-:W-:Y:S01]  /*df60*/  F2FP.F16.F32.PACK_AB R26, R32, R38 ;  /* 0x00000026201a723e */ /* 0x000fe200000000ff */
[----:B------:R-:W1:Y:S01]  /*df70*/  MUFU.EX2 R52, R52 ;  /* 0x0000003400347308 */ /* 0x000e620000000800 */
[----:B------:R-:W-:Y:S01]  /*df80*/  R2UR UR6, R24 ;  /* 0x00000000180672ca */ /* 0x000fe200000e0000 */
[----:B------:R-:W-:Y:S01]  /*df90*/  @!P6 FMUL R51, R51, 0.5 ;  /* 0x3f0000003333e820 */ /* 0x000fe20000400000 */
[----:B------:R-:W-:Y:S01]  /*dfa0*/  R2UR UR7, R25 ;  /* 0x00000000190772ca */ /* 0x000fe200000e0000 */
[----:B--2---:R-:W-:Y:S01]  /*dfb0*/  @!P5 FMUL R50, R50, R50 ;  /* 0x000000323232d220 */ /* 0x004fe20000400000 */
[----:B------:R-:W-:Y:S01]  /*dfc0*/  F2FP.F16.F32.PACK_AB R24, R34, R29 ;  /* 0x0000001d2218723e */ /* 0x000fe200000000ff */
[--C-:B------:R-:W-:Y:S01]  /*dfd0*/  FFMA R99, R101, UR15, -R21.reuse ;  /* 0x0000000f65637c23 */ /* 0x100fe20008000815 */
[----:B------:R-:W-:Y:S01]  /*dfe0*/  F2FP.F16.F32.PACK_AB R25, R36, R33 ;  /* 0x000000212419723e */ /* 0x000fe200000000ff */
[----:B------:R-:W2:Y:S01]  /*dff0*/  MUFU.EX2 R51, R51 ;  /* 0x0000003300337308 */ /* 0x000ea20000000800 */
[----:B------:R-:W-:Y:S01]  /*e000*/  F2FP.F16.F32.PACK_AB R27, R35, R164 ;  /* 0x000000a4231b723e */ /* 0x000fe200000000ff */
[--C-:B------:R-:W-:Y:S01]  /*e010*/  FFMA R101, R103, UR15, -R20.reuse ;  /* 0x0000000f67657c23 */ /* 0x100fe20008000814 */
[----:B------:R-:W-:Y:S01]  /*e020*/  FSETP.GEU.AND P3, PT, R53, -126, PT ;  /* 0xc2fc00003500780b */ /* 0x000fe20003f6e000 */
[----:B------:R-:W-:Y:S01]  /*e030*/  FFMA R103, R105, UR15, -R21 ;  /* 0x0000000f69677c23 */ /* 0x000fe20008000815 */
[----:B------:R-:W-:Y:S01]  /*e040*/  WARPGROUP.ARRIVE ;  /* 0x00000000000079c5 */ /* 0x000fe20000000000 */
[----:B------:R-:W-:Y:S01]  /*e050*/  FSETP.GEU.AND P5, PT, R57, -126, PT ;  /* 0xc2fc00003900780b */ /* 0x000fe20003fae000 */
[----:B------:R-:W-:Y:S01]  /*e060*/  FFMA R105, R107, UR15, -R20 ;  /* 0x0000000f6b697c23 */ /* 0x000fe20008000814 */
[----:B------:R-:W3:Y:S01]  /*e070*/  MUFU.EX2 R54, R54 ;  /* 0x0000003600367308 */ /* 0x000ee20000000800 */
[----:B-1----:R-:W-:Y:S01]  /*e080*/  @!P2 FMUL R52, R52, R52 ;  /* 0x000000343434a220 */ /* 0x002fe20000400000 */
[----:B------:R-:W-:Y:S01]  /*e090*/  FSETP.GEU.AND P2, PT, R56, -126, PT ;  /* 0xc2fc00003800780b */ /* 0x000fe20003f4e000 */
[----:B------:R-:W-:Y:S01]  /*e0a0*/  HGMMA.64x16x16.F32 R152, R24, gdesc[UR4].tnspB, R152, gsb0 ;  /* 0x4020000418987df0 */ /* 0x000fe20008000898 */
[----:B------:R-:W-:Y:S01]  /*e0b0*/  FADD R162, R163, R162 ;  /* 0x000000a2a3a27221 */ /* 0x000fe20000000000 */
[----:B------:R-:W-:-:S03]  /*e0c0*/  FADD R160, R160, R23 ;  /* 0x00000017a0a07221 */ /* 0x000fc60000000000 */
        /* <DEDUP_REMOVED lines=8> */
[----:B------:R-:W-:Y:S01]  /*e150*/  FADD R28, R165, R28 ;  /* 0x0000001ca51c7221 */ /* 0x000fe20000000000 */
[----:B---3--:R-:W-:Y:S01]  /*e160*/  @!P4 FMUL R54, R54, R54 ;  /* 0x000000363636c220 */ /* 0x008fe20000400000 */
[----:B------:R-:W-:Y:S01]  /*e170*/  FSETP.GEU.AND P4, PT, R59, -126, PT ;  /* 0xc2fc00003b00780b */ /* 0x000fe20003f8e000 */
[----:B------:R-:W-:Y:S01]  /*e180*/  FADD R33, R33, R36 ;  /* 0x0000002421217221 */ /* 0x000fe20000000000 */
[----:B------:R-:W-:Y:S01]  /*e190*/  FADD R29, R28, R29 ;  /* 0x0000001d1c1d7221 */ /* 0x000fe20000000000 */
[----:B------:R-:W-:Y:S01]  /*e1a0*/  FFMA R36, R122, UR15, -R20 ;  /* 0x0000000f7a247c23 */ /* 0x000fe20008000814 */
[----:B------:R-:W2:Y:S01]  /*e1b0*/  MUFU.EX2 R57, R57 ;  /* 0x0000003900397308 */ /* 0x000ea20000000800 */
[----:B------:R-:W-:Y:S01]  /*e1c0*/  @!P6 FMUL R55, R55, 0.5 ;  /* 0x3f0000003737e820 */ /* 0x000fe20000400000 */
[----:B------:R-:W-:Y:S01]  /*e1d0*/  FADD R29, R29, R34 ;  /* 0x000000221d1d7221 */ /* 0x000fe20000000000 */
[----:B------:R-:W-:Y:S01]  /*e1e0*/  FADD R164, R33, R164 ;  /* 0x000000a421a47221 */ /* 0x000fe20000000000 */
[----:B------:R-:W-:-:S02]  /*e1f0*/  FFMA R34, R120, UR15, -R21 ;  /* 0x0000000f78227c23 */ /* 0x000fc40008000815 */
[----:B------:R-:W-:Y:S01]  /*e200*/  FADD R107, R29, R38 ;  /* 0x000000261d6b7221 */ /* 0x000fe20000000000 */
[----:B------:R-:W-:Y:S01]  /*e210*/  FADD R164, R164, R35 ;  /* 0x00000023a4a47221 */ /* 0x000fe20000000000 */
[----:B------:R-:W3:Y:S01]  /*e220*/  MUFU.EX2 R55, R55 ;  /* 0x0000003700377308 */ /* 0x000ee20000000800 */
[----:B-1----:R-:W-:Y:S01]  /*e230*/  @!P3 FMUL R53, R53, R53 ;  /* 0x000000353535b220 */ /* 0x002fe20000400000 */
[----:B------:R-:W-:Y:S01]  /*e240*/  FSETP.GEU.AND P3, PT, R58, -126, PT ;  /* 0xc2fc00003a00780b */ /* 0x000fe20003f6e000 */
[----:B------:R-:W-:Y:S01]  /*e250*/  @!P4 FMUL R59, R59, 0.5 ;  /* 0x3f0000003b3bc820 */ /* 0x000fe20000400000 */
[----:B------:R-:W-:Y:S01]  /*e260*/  FADD R32, R107, R32 ;  /* 0x000000206b207221 */ /* 0x000fe20000000000 */
[----:B------:R-:W-:-:S03]  /*e270*/  FFMA R38, R124, UR15, -R21 ;  /* 0x0000000f7c267c23 */ /* 0x000fc60008000815 */
[----:B------:R-:W1:Y:S01]  /*e280*/  MUFU.EX2 R56, R56 ;  /* 0x0000003800387308 */ /* 0x000e620000000800 */
[----:B--2---:R-:W-:Y:S01]  /*e290*/  @!P5 FMUL R57, R57, R57 ;  /* 0x000000393939d220 */ /* 0x004fe20000400000 */
[----:B------:R-:W-:Y:S01]  /*e2a0*/  FSETP.GEU.AND P5, PT, R61, -126, PT ;  /* 0xc2fc00003d00780b */ /* 0x000fe20003fae000 */
[----:B------:R-:W-:Y:S02]  /*e2b0*/  WARPGROUP.DEPBAR.LE gsb0, 0x0 ;  /* 0x00008000000079c5 */ /* 0x000fe40000010000 */
[----:B------:R-:W-:Y:S01]  /*e2c0*/  VIADD R24, R166, 0x40 ;  /* 0x00000040a6187836 */ /* 0x000fe20000000000 */
[----:B------:R-:W-:Y:S01]  /*e2d0*/  MOV R25, 0xc0000010 ;  /* 0xc000001000197802 */ /* 0x000fe20000000f00 */
[----:B------:R-:W-:Y:S01]  /*e2e0*/  @!P3 FMUL R58, R58, 0.5 ;  /* 0x3f0000003a3ab820 */ /* 0x000fe20000400000 */
[----:B------:R-:W-:Y:S01]  /*e2f0*/  F2FP.F16.F32.PACK_AB R26, R46, R43 ;  /* 0x0000002b2e1a723e */ /* 0x000fe200000000ff */
[----:B---3--:R-:W-:Y:S01]  /*e300*/  @!P6 FMUL R55, R55, R55 ;  /* 0x000000373737e220 */ /* 0x008fe20000400000 */
[----:B------:R-:W-:Y:S01]  /*e310*/  R2UR UR6, R24 ;  /* 0x00000000180672ca */ /* 0x000fe200000e0000 */
[----:B------:R-:W2:Y:S01]  /*e320*/  MUFU.EX2 R59, R59 ;  /* 0x0000003b003b7308 */ /* 0x000ea20000000800 */
[----:B------:R-:W-:Y:S01]  /*e330*/  R2UR UR7, R25 ;  /* 0x00000000190772ca */ /* 0x000fe200000e0000 */
[----:B-1----:R-:W-:Y:S01]  /*e340*/  @!P2 FMUL R56, R56, R56 ;  /* 0x000000383838a220 */ /* 0x002fe20000400000 */
[----:B------:R-:W-:Y:S01]  /*e350*/  F2FP.F16.F32.PACK_AB R24, R40, R37 ;  /* 0x000000252818723e */ /* 0x000fe200000000ff */
[----:B------:R-:W-:Y:S01]  /*e360*/  @!P5 FMUL R61, R61, 0.5 ;  /* 0x3f0000003d3dd820 */ /* 0x000fe20000400000 */
[----:B------:R-:W-:Y:S01]  /*e370*/  F2FP.F16.F32.PACK_AB R25, R42, R39 ;  /* 0x000000272a19723e */ /* 0x000fe200000000ff */
[----:B------:R-:W-:Y:S01]  /*e380*/  FADD R37, R32, R37 ;  /* 0x0000002520257221 */ /* 0x000fe20000000000 */
[----:B------:R-:W-:Y:S01]  /*e390*/  F2FP.F16.F32.PACK_AB R27, R49, R47 ;  /* 0x0000002f311b723e */ /* 0x000fe200000000ff */
[----:B------:R-:W1:Y:S01]  /*e3a0*/  MUFU.EX2 R58, R58 ;  /* 0x0000003a003a7308 */ /* 0x000e620000000800 */
[----:B------:R-:W-:Y:S01]  /*e3b0*/  FSETP.GEU.AND P6, PT, R60, -126, PT ;  /* 0xc2fc00003c00780b */ /* 0x000fe20003fce000 */
[----:B------:R-:W-:Y:S01]  /*e3c0*/  FADD R40, R37, R40 ;  /* 0x0000002825287221 */ /* 0x000fe20000000000 */
[----:B------:R-:W-:Y:S01]  /*e3d0*/  WARPGROUP.ARRIVE ;  /* 0x00000000000079c5 */ /* 0x000fe20000000000 */
[----:B------:R-:W-:Y:S01]  /*e3e0*/  FSETP.GEU.AND P2, PT, R62, -126, PT ;  /* 0xc2fc00003e00780b */ /* 0x000fe20003f4e000 */
[----:B------:R-:W-:Y:S01]  /*e3f0*/  FFMA R37, R121, UR15, -R21 ;  /* 0x0000000f79257c23 */ /* 0x000fe20008000815 */
[----:B------:R-:W-:Y:S01]  /*e400*/  FADD R39, R164, R39 ;  /* 0x00000027a4277221 */ /* 0x000fe20000000000 */
[----:B------:R-:W-:Y:S01]  /*e410*/  FADD R43, R40, R43 ;  /* 0x0000002b282b7221 */ /* 0x000fe20000000000 */
[----:B------:R-:W3:Y:S01]  /*e420*/  MUFU.EX2 R61, R61 ;  /* 0x0000003d003d7308 */ /* 0x000ee20000000800 */
[----:B------:R-:W-:Y:S01]  /*e430*/  HGMMA.64x16x16.F32 R152, R24, gdesc[UR4].tnspB, R152, gsb0 ;  /* 0x4020000418987df0 */ /* 0x000fe20008000898 */
[----:B--2---:R-:W-:Y:S01]  /*e440*/  @!P4 FMUL R59, R59, R59 ;  /* 0x0000003b3b3bc220 */ /* 0x004fe20000400000 */
[----:B------:R-:W-:Y:S01]  /*e450*/  FSETP.GEU.AND P4, PT, R64, -126, PT ;  /* 0xc2fc00004000780b */ /* 0x000fe20003f8e000 */
[----:B------:R-:W-:Y:S01]  /*e460*/  FADD R42, R39, R42 ;  /* 0x0000002a272a7221 */ /* 0x000fe20000000000 */
[--C-:B------:R-:W-:Y:S01]  /*e470*/  FFMA R39, R123, UR15, -R20.reuse ;  /* 0x0000000f7b277c23 */ /* 0x100fe20008000814 */
        /* <DEDUP_REMOVED lines=9> */
[--C-:B------:R-:W-:Y:S01]  /*e510*/  FFMA R43, R127, UR15, -R20.reuse ;  /* 0x0000000f7f2b7c23 */ /* 0x100fe20008000814 */
[----:B------:R-:W-:Y:S01]  /*e520*/  @!P4 FMUL R64, R64, 0.5 ;  /* 0x3f0000004040c820 */ /* 0x000fe20000400000 */
[----:B---3--:R-:W-:Y:S01]  /*e530*/  @!P5 FMUL R61, R61, R61 ;  /* 0x0000003d3d3dd220 */ /* 0x008fe20000400000 */
[----:B------:R-:W-:Y:S01]  /*e540*/  FSETP.GEU.AND P5, PT, R67, -126, PT ;  /* 0xc2fc00004300780b */ /* 0x000fe20003fae000 */
[----:B------:R-:W-:Y:S01]  /*e550*/  FFMA R47, R131, UR15, -R20 ;  /* 0x0000000f832f7c23 */ /* 0x000fe20008000814 */
[----:B------:R-:W2:Y:S01]  /*e560*/  MUFU.EX2 R62, R62 ;  /* 0x0000003e003e7308 */ /* 0x000ea20000000800 */
[----:B------:R-:W-:-:S02]  /*e570*/  FFMA R49, R133, UR15, -R21 ;  /* 0x0000000f85317c23 */ /* 0x000fc40008000815 */
[----:B------:R-:W-:-:S05]  /*e580*/  @!P3 FMUL R63, R63, 0.5 ;  /* 0x3f0000003f3fb820 */ /* 0x000fca0000400000 */
[----:B------:R-:W3:Y:S01]  /*e590*/  MUFU.EX2 R64, R64 ;  /* 0x0000004000407308 */ /* 0x000ee20000000800 */
[----:B-1----:R-:W-:Y:S01]  /*e5a0*/  @!P6 FMUL R60, R60, R60 ;  /* 0x0000003c3c3ce220 */ /* 0x002fe20000400000 */
[----:B------:R-:W-:Y:S01]  /*e5b0*/  FSETP.GEU.AND P6, PT, R68, -126, PT ;  /* 0xc2fc00004400780b */ /* 0x000fe20003fce000 */
[----:B------:R-:W-:-:S05]  /*e5c0*/  @!P5 FMUL R67, R67, 0.5 ;  /* 0x3f0000004343d820 */ /* 0x000fca0000400000 */
[----:B------:R-:W1:Y:S01]  /*e5d0*/  MUFU.EX2 R63, R63 ;  /* 0x0000003f003f7308 */ /* 0x000e620000000800 */
[----:B--2---:R-:W-:Y:S01]  /*e5e0*/  @!P2 FMUL R62, R62, R62 ;  /* 0x0000003e3e3ea220 */ /* 0x004fe20000400000 */
[----:B------:R-:W-:Y:S01]  /*e5f0*/  FSETP.GEU.AND P2, PT, R65, -126, PT ;  /* 0xc2fc00004100780b */ /* 0x000fe20003f4e000 */
[----:B------:R-:W-:Y:S02]  /*e600*/  WARPGROUP.DEPBAR.LE gsb0, 0x0 ;  /* 0x00008000000079c5 */ /* 0x000fe40000010000 */
[----:B------:R-:W-:Y:S01]  /*e610*/  VIADD R24, R166, 0x60 ;  /* 0x00000060a6187836 */ /* 0x000fe20000000000 */
[----:B------:R-:W-:Y:S02]  /*e620*/  MOV R25, 0xc0000010 ;  /* 0xc000001000197802 */ /* 0x000fe40000000f00 */
[----:B------:R-:W2:Y:S01]  /*e630*/  MUFU.EX2 R67, R67 ;  /* 0x0000004300437308 */ /* 0x000ea20000000800 */
[----:B------:R-:W-:Y:S01]  /*e640*/  F2FP.F16.F32.PACK_AB R26, R51, R50 ;  /* 0x00000032331a723e */ /* 0x000fe200000000ff */
[----:B------:R-:W-:Y:S01]  /*e650*/  @!P6 FMUL R68, R68, 0.5 ;  /* 0x3f0000004444e820 */ /* 0x000fe20000400000 */
[----:B------:R-:W-:Y:S01]  /*e660*/  R2UR UR6, R24 ;  /* 0x00000000180672ca */ /* 0x000fe200000e0000 */
[----:B---3--:R-:W-:Y:S01]  /*e670*/  @!P4 FMUL R64, R64, R64 ;  /* 0x000000404040c220 */ /* 0x008fe20000400000 */
[----:B------:R-:W-:Y:S01]  /*e680*/  R2UR UR7, R25 ;  /* 0x00000000190772ca */ /* 0x000fe200000e0000 */
[----:B-1----:R-:W-:Y:S01]  /*e690*/  @!P3 FMUL R63, R63, R63 ;  /* 0x0000003f3f3fb220 */ /* 0x002fe20000400000 */
[----:B------:R-:W-:Y:S01]  /*e6a0*/  F2FP.F16.F32.PACK_AB R24, R44, R41 ;  /* 0x000000292c18723e */ /* 0x000fe200000000ff */
[----:B------:R-:W-:Y:S01]  /*e6b0*/  @!P2 FMUL R65, R65, 0.5 ;  /* 0x3f0000004141a820 */ /* 0x000fe20000400000 */
[----:B------:R-:W-:Y:S01]  /*e6c0*/  F2FP.F16.F32.PACK_AB R25, R48, R45 ;  /* 0x0000002d3019723e */ /* 0x000fe200000000ff */
[----:B------:R-:W1:Y:S01]  /*e6d0*/  MUFU.EX2 R68, R68 ;  /* 0x0000004400447308 */ /* 0x000e620000000800 */
[----:B------:R-:W-:Y:S01]  /*e6e0*/  F2FP.F16.F32.PACK_AB R27, R53, R52 ;  /* 0x00000034351b723e */ /* 0x000fe200000000ff */
[----:B------:R-:W-:Y:S01]  /*e6f0*/  FADD R41, R46, R41 ;  /* 0x000000292e297221 */ /* 0x000fe20000000000 */
[----:B------:R-:W-:Y:S01]  /*e700*/  FSETP.GEU.AND P3, PT, R66, -126, PT ;  /* 0xc2fc00004200780b */ /* 0x000fe20003f6e000 */
[----:B------:R-:W-:Y:S01]  /*e710*/  FADD R45, R42, R45 ;  /* 0x0000002d2a2d7221 */ /* 0x000fe20000000000 */
[----:B------:R-:W-:Y:S01]  /*e720*/  WARPGROUP.ARRIVE ;  /* 0x00000000000079c5 */ /* 0x000fe20000000000 */
[----:B------:R-:W-:Y:S01]  /*e730*/  FSETP.GEU.AND P4, PT, R69, -126, PT ;  /* 0xc2fc00004500780b */ /* 0x000fe20003f8e000 */
[----:B--2---:R-:W-:Y:S01]  /*e740*/  @!P5 FMUL R67, R67, R67 ;  /* 0x000000434343d220 */ /* 0x004fe20000400000 */
[----:B------:R-:W2:Y:S01]  /*e750*/  MUFU.EX2 R65, R65 ;  /* 0x0000004100417308 */ /* 0x000ea20000000800 */
[----:B------:R-:W-:Y:S01]  /*e760*/  FSETP.GEU.AND P5, PT, R70, -126, PT ;  /* 0xc2fc00004600780b */ /* 0x000fe20003fae000 */
[--C-:B------:R-:W-:Y:S01]  /*e770*/  FFMA R42, R128, UR15, -R21.reuse ;  /* 0x0000000f802a7c23 */ /* 0x100fe20008000815 */
[----:B------:R-:W-:Y:S01]  /*e780*/  HGMMA.64x16x16.F32 R152, R24, gdesc[UR4].tnspB, R152, gsb0 ;  /* 0x4020000418987df0 */ /* 0x000fe20008000898 */
[----:B------:R-:W-:Y:S01]  /*e790*/  FADD R41, R41, R44 ;  /* 0x0000002c29297221 */ /* 0x000fe20000000000 */
[----:B------:R-:W-:Y:S01]  /*e7a0*/  FADD R45, R45, R48 ;  /* 0x000000302d2d7221 */ /* 0x000fe20000000000 */
[----:B------:R-:W-:Y:S01]  /*e7b0*/  FFMA R44, R130, UR15, -R20 ;  /* 0x0000000f822c7c23 */ /* 0x000fe20008000814 */
[--C-:B------:R-:W-:Y:S01]  /*e7c0*/  FFMA R46, R132, UR15, -R21.reuse ;  /* 0x0000000f842e7c23 */ /* 0x100fe20008000815 */
[----:B------:R-:W-:Y:S01]  /*e7d0*/  @!P3 FMUL R66, R66, 0.5 ;  /* 0x3f0000004242b820 */ /* 0x000fe20000400000 */
[----:B-1----:R-:W-:Y:S01]  /*e7e0*/  @!P6 FMUL R68, R68, R68 ;  /* 0x000000444444e220 */ /* 0x002fe20000400000 */
[----:B------:R-:W-:Y:S01]  /*e7f0*/  FSETP.GEU.AND P6, PT, R71, -126, PT ;  /* 0xc2fc00004700780b */ /* 0x000fe20003fce000 */
[----:B------:R-:W-:Y:S01]  /*e800*/  @!P4 FMUL R69, R69, 0.5 ;  /* 0x3f0000004545c820 */ /* 0x000fe20000400000 */
[----:B------:R-:W-:Y:S01]  /*e810*/  FADD R50, R41, R50 ;  /* 0x0000003229327221 */ /* 0x000fe20000000000 */
[----:B------:R-:W-:Y:S01]  /*e820*/  FADD R52, R45, R52 ;  /* 0x000000342d347221 */ /* 0x000fe20000000000 */
[----:B------:R-:W1:Y:S01]  /*e830*/  MUFU.EX2 R66, R66 ;  /* 0x0000004200427308 */ /* 0x000e620000000800 */
[----:B------:R-:W-:Y:S01]  /*e840*/  @!P5 FMUL R70, R70, 0.5 ;  /* 0x3f0000004646d820 */ /* 0x000fe20000400000 */
[----:B------:R-:W-:Y:S01]  /*e850*/  FFMA R45, R129, UR15, -R21 ;  /* 0x0000000f812d7c23 */ /* 0x000fe20008000815 */
[----:B--2---:R-:W-:Y:S01]  /*e860*/  @!P2 FMUL R65, R65, R65 ;  /* 0x000000414141a220 */ /* 0x004fe20000400000 */
[----:B------:R-:W-:Y:S01]  /*e870*/  FSETP.GEU.AND P2, PT, R72, -126, PT ;  /* 0xc2fc00004800780b */ /* 0x000fe20003f4e000 */
[----:B------:R-:W-:Y:S01]  /*e880*/  FADD R51, R50, R51 ;  /* 0x0000003332337221 */ /* 0x000fe20000000000 */
[----:B------:R-:W-:Y:S01]  /*e890*/  FADD R52, R52, R53 ;  /* 0x0000003534347221 */ /* 0x000fe20000000000 */
[--C-:B------:R-:W-:Y:S01]  /*e8a0*/  FFMA R50, R136, UR15, -R21.reuse ;  /* 0x0000000f88327c23 */ /* 0x100fe20008000815 */
[----:B------:R-:W2:Y:S01]  /*e8b0*/  MUFU.EX2 R69, R69 ;  /* 0x0000004500457308 */ /* 0x000ea20000000800 */
[----:B------:R-:W-:Y:S01]  /*e8c0*/  @!P6 FMUL R71, R71, 0.5 ;  /* 0x3f0000004747e820 */ /* 0x000fe20000400000 */
[----:B------:R-:W-:Y:S01]  /*e8d0*/  FFMA R48, R134, UR15, -R20 ;  /* 0x0000000f86307c23 */ /* 0x000fe20008000814 */
[--C-:B------:R-:W-:Y:S01]  /*e8e0*/  FFMA R53, R137, UR15, -R21.reuse ;  /* 0x0000000f89357c23 */ /* 0x100fe20008000815 */
[----:B------:R-:W-:-:S04]  /*e8f0*/  FFMA R21, R149, UR15, -R21 ;  /* 0x0000000f95157c23 */ /* 0x000fc80008000815 */
        /* <DEDUP_REMOVED lines=12> */
[----:B---3--:R-:W-:Y:S01]  /*e9c0*/  @!P5 FMUL R70, R70, R70 ;  /* 0x000000464646d220 */ /* 0x008fe20000400000 */
[----:B------:R-:W-:Y:S01]  /*e9d0*/  R2UR UR6, R24 ;  /* 0x00000000180672ca */ /* 0x000fe200000e0000 */
[----:B------:R-:W-:Y:S01]  /*e9e0*/  @!P3 FMUL R73, R73, 0.5 ;  /* 0x3f0000004949b820 */ /* 0x000fe20000400000 */
[----:B------:R-:W-:-:S02]  /*e9f0*/  R2UR UR7, R25 ;  /* 0x00000000190772ca */ /* 0x000fc400000e0000 */
[----:B------:R-:W-:Y:S01]  /*ea00*/  @!P4 FMUL R74, R74, 0.5 ;  /* 0x3f0000004a4ac820 */ /* 0x000fe20000400000 */
[----:B------:R-:W-:Y:S01]  /*ea10*/  F2FP.F16.F32.PACK_AB R24, R57, R54 ;  /* 0x000000363918723e */ /* 0x000fe200000000ff */
[----:B-1----:R-:W-:Y:S01]  /*ea20*/  @!P6 FMUL R71, R71, R71 ;  /* 0x000000474747e220 */ /* 0x002fe20000400000 */
        /* <DEDUP_REMOVED lines=9> */
[----:B------:R-:W-:Y:S01]  /*eac0*/  FSETP.GEU.AND P2, PT, R77, -126, PT ;  /* 0xc2fc00004d00780b */ /* 0x000fe20003f4e000 */
[----:B------:R-:W2:Y:S01]  /*ead0*/  MUFU.EX2 R74, R74 ;  /* 0x0000004a004a7308 */ /* 0x000ea20000000800 */
[----:B------:R-:W-:Y:S01]  /*eae0*/  FADD R57, R54, R57 ;  /* 0x0000003936397221 */ /* 0x000fe20000000000 */
[----:B------:R-:W-:Y:S01]  /*eaf0*/  HGMMA.64x16x16.F32 R152, R24, gdesc[UR4].tnspB, R152, gsb0 ;  /* 0x4020000418987df0 */ /* 0x000fe20008000898 */
[----:B------:R-:W-:Y:S01]  /*eb00*/  FADD R56, R55, R56 ;  /* 0x0000003837387221 */ /* 0x000fe20000000000 */
[----:B------:R-:W-:Y:S01]  /*eb10*/  FFMA R51, R135, UR15, -R20 ;  /* 0x0000000f87337c23 */ /* 0x000fe20008000814 */
[----:B------:R-:W-:Y:S01]  /*eb20*/  FADD R58, R57, R58 ;  /* 0x0000003a393a7221 */ /* 0x000fe20000000000 */
[----:B------:R-:W-:Y:S01]  /*eb30*/  FFMA R52, R138, UR15, -R20 ;  /* 0x0000000f8a347c23 */ /* 0x000fe20008000814 */
[----:B------:R-:W-:Y:S01]  /*eb40*/  @!P5 FMUL R75, R75, 0.5 ;  /* 0x3f0000004b4bd820 */ /* 0x000fe20000400000 */
[----:B-1----:R-:W-:Y:S01]  /*eb50*/  @!P3 FMUL R73, R73, R73 ;  /* 0x000000494949b220 */ /* 0x002fe20000400000 */
[----:B------:R-:W-:Y:S01]  /*eb60*/  FSETP.GEU.AND P3, PT, R78, -126, PT ;  /* 0xc2fc00004e00780b */ /* 0x000fe20003f6e000 */
[----:B------:R-:W-:Y:S01]  /*eb70*/  @!P6 FMUL R76, R76, 0.5 ;  /* 0x3f0000004c4ce820 */ /* 0x000fe20000400000 */
[----:B------:R-:W-:Y:S01]  /*eb80*/  FADD R61, R56, R61 ;  /* 0x0000003d383d7221 */ /* 0x000fe20000000000 */
[----:B------:R-:W-:Y:S01]  /*eb90*/  @!P2 FMUL R77, R77, 0.5 ;  /* 0x3f0000004d4da820 */ /* 0x000fe20000400000 */
[----:B------:R-:W1:Y:S01]  /*eba0*/  MUFU.EX2 R75, R75 ;  /* 0x0000004b004b7308 */ /* 0x000e620000000800 */
[----:B------:R-:W-:Y:S01]  /*ebb0*/  FADD R59, R58, R59 ;  /* 0x0000003b3a3b7221 */ /* 0x000fe20000000000 */
[----:B------:R-:W-:Y:S01]  /*ebc0*/  FADD R61, R61, R60 ;  /* 0x0000003c3d3d7221 */ /* 0x000fe20000000000 */
[--C-:B------:R-:W-:Y:S01]  /*ebd0*/  FFMA R55, R139, UR15, -R20.reuse ;  /* 0x0000000f8b377c23 */ /* 0x100fe20008000814 */
[----:B--2---:R-:W-:Y:S01]  /*ebe0*/  @!P4 FMUL R74, R74, R74 ;  /* 0x0000004a4a4ac220 */ /* 0x004fe20000400000 */
[----:B------:R-:W-:Y:S01]  /*ebf0*/  FSETP.GEU.AND P4, PT, R79, -126, PT ;  /* 0xc2fc00004f00780b */ /* 0x000fe20003f8e000 */
[----:B------:R-:W-:-:S02]  /*ec00*/  FFMA R20, R151, UR15, -R20 ;  /* 0x0000000f97147c23 */ /* 0x000fc40008000814 */
[----:B------:R-:W2:Y:S01]  /*ec10*/  MUFU.EX2 R76, R76 ;  /* 0x0000004c004c7308 */ /* 0x000ea20000000800 */
[----:B------:R-:W-:-:S07]  /*ec20*/  @!P3 FMUL R78, R78, 0.5 ;  /* 0x3f0000004e4eb820 */ /* 0x000fce0000400000 */
        /* <DEDUP_REMOVED lines=9> */
[----:B------:R-:W-:Y:S01]  /*ecc0*/  MOV R25, 0xc0000010 ;  /* 0xc000001000197802 */ /* 0x000fe20000000f00 */
[----:B---3--:R-:W-:Y:S01]  /*ecd0*/  @!P2 FMUL R77, R77, R77 ;  /* 0x0000004d4d4da220 */ /* 0x008fe20000400000 */
[----:B------:R-:W-:Y:S01]  /*ece0*/  F2FP.F16.F32.PACK_AB R26, R65, R68 ;  /* 0x00000044411a723e */ /* 0x000fe200000000ff */
[----:B------:R-:W-:Y:S01]  /*ecf0*/  @!P5 FMUL R80, R80, 0.5 ;  /* 0x3f0000005050d820 */ /* 0x000fe20000400000 */
        /* <DEDUP_REMOVED lines=14> */
[----:B------:R-:W-:Y:S01]  /*ede0*/  FADD R63, R62, R63 ;  /* 0x0000003f3e3f7221 */ /* 0x000fe20000000000 */
[----:B------:R-:W-:-:S02]  /*edf0*/  FADD R67, R64, R67 ;  /* 0x0000004340437221 */ /* 0x000fc40000000000 */
[----:B------:R-:W3:Y:S01]  /*ee00*/  MUFU.EX2 R81, R81 ;  /* 0x0000005100517308 */ /* 0x000ee20000000800 */
[----:B------:R-:W-:Y:S01]  /*ee10*/  HGMMA.64x16x16.F32 R152, R24, gdesc[UR4].tnspB, R152, gsb0 ;  /* 0x4020000418987df0 */ /* 0x000fe20008000898 */
[----:B--2---:R-:W-:Y:S01]  /*ee20*/  @!P4 FMUL R79, R79, R79 ;  /* 0x0000004f4f4fc220 */ /* 0x004fe20000400000 */
[----:B------:R-:W-:Y:S01]  /*ee30*/  FSETP.GEU.AND P4, PT, R84, -126, PT ;  /* 0xc2fc00005400780b */ /* 0x000fe20003f8e000 */
[----:B------:R-:W-:Y:S01]  /*ee40*/  FADD R68, R63, R68 ;  /* 0x000000443f447221 */ /* 0x000fe20000000000 */
[----:B------:R-:W-:Y:S01]  /*ee50*/  FADD R66, R67, R66 ;  /* 0x0000004243427221 */ /* 0x000fe20000000000 */
[----:B------:R-:W-:Y:S02]  /*ee60*/  @!P2 FMUL R82, R82, 0.5 ;  /* 0x3f0000005252a820 */ /* 0x000fe40000400000 */
[----:B------:R-:W-:Y:S01]  /*ee70*/  FADD R65, R68, R65 ;  /* 0x0000004144417221 */ /* 0x000fe20000000000 */
[----:B-1----:R-:W-:Y:S01]  /*ee80*/  @!P5 FMUL R80, R80, R80 ;  /* 0x000000505050d220 */ /* 0x002fe20000400000 */
[----:B------:R-:W-:Y:S01]  /*ee90*/  @!P3 FMUL R83, R83, 0.5 ;  /* 0x3f0000005353b820 */ /* 0x000fe20000400000 */
[----:B------:R-:W-:Y:S01]  /*eea0*/  FSETP.GEU.AND P5, PT, R87, -126, PT ;  /* 0xc2fc00005700780b */ /* 0x000fe20003fae000 */
[----:B------:R-:W1:Y:S01]  /*eeb0*/  MUFU.EX2 R82, R82 ;  /* 0x0000005200527308 */ /* 0x000e620000000800 */
[----:B------:R-:W-:-:S03]  /*eec0*/  FADD R69, R66, R69 ;  /* 0x0000004542457221 */ /* 0x000fc60000000000 */
[----:B------:R-:W-:Y:S01]  /*eed0*/  @!P4 FMUL R84, R84, 0.5 ;  /* 0x3f0000005454c820 */ /* 0x000fe20000400000 */
[----:B---3--:R-:W-:Y:S01]  /*eee0*/  @!P6 FMUL R81, R81, R81 ;  /* 0x000000515151e220 */ /* 0x008fe20000400000 */
[----:B------:R-:W-:Y:S02]  /*eef0*/  FSETP.GEU.AND P6, PT, R88, -126, PT ;  /* 0xc2fc00005800780b */ /* 0x000fe40003fce000 */
        /* <DEDUP_REMOVED lines=32> */
[----:B------:R-:W-:Y:S01]  /*f100*/  FADD R71, R70, R71 ;  /* 0x0000004746477221 */ /* 0x000fe20000000000 */
[----:B------:R-:W-:Y:S01]  /*f110*/  HGMMA.64x16x16.F32 R152, R24, gdesc[UR4].tnspB, R152, gsb0 ;  /* 0x4020000418987df0 */ /* 0x000fe20008000898 */
[----:B------:R-:W-:-:S02]  /*f120*/  FADD R73, R72, R73 ;  /* 0x0000004948497221 */ /* 0x000fc40000000000 */
[----:B------:R-:W-:Y:S02]  /*f130*/  FADD R74, R71, R74 ;  /* 0x0000004a474a7221 */ /* 0x000fe40000000000 */
        /* <DEDUP_REMOVED lines=8> */
[----:B------:R-:W-:Y:S01]  /*f1c0*/  FADD R77, R76, R77 ;  /* 0x0000004d4c4d7221 */ /* 0x000fe20000000000 */
[----:B--2---:R-:W-:Y:S01]  /*f1d0*/  @!P3 FMUL R89, R89, R89 ;  /* 0x000000595959b220 */ /* 0x004fe20000400000 */
[----:B------:R-:W-:-:S04]  /*f1e0*/  FSETP.GEU.AND P3, PT, R93, -126, PT ;  /* 0xc2fc00005d00780b */ /* 0x000fc80003f6e000 */
        /* <DEDUP_REMOVED lines=20> */
[----:B------:R-:W1:Y:S01]  /*f330*/  MUFU.EX2 R94, R94 ;  /* 0x0000005e005e7308 */ /* 0x000e620000000800 */
[----:B------:R-:W-:Y:S01]  /*f340*/  F2FP.F16.F32.PACK_AB R25, R81, R80 ;  /* 0x000000505119723e */ /* 0x000fe200000000ff */
[----:B------:R-:W-:Y:S01]  /*f350*/  @!P5 FMUL R95, R95, 0.5 ;  /* 0x3f0000005f5fd820 */ /* 0x000fe20000400000 */
        /* <DEDUP_REMOVED lines=12> */
[----:B------:R-:W-:Y:S01]  /*f420*/  FADD R82, R79, R82 ;  /* 0x000000524f527221 */ /* 0x000fe20000000000 */
[----:B-1----:R-:W-:Y:S01]  /*f430*/  @!P4 FMUL R94, R94, R94 ;  /* 0x0000005e5e5ec220 */ /* 0x002fe20000400000 */
[----:B------:R-:W-:Y:S01]  /*f440*/  @!P6 FMUL R96, R96, 0.5 ;  /* 0x3f0000006060e820 */ /* 0x000fe20000400000 */
[----:B------:R-:W-:Y:S01]  /*f450*/  FSETP.GEU.AND P4, PT, R99, -126, PT ;  /* 0xc2fc00006300780b */ /* 0x000fe20003f8e000 */
[----:B------:R-:W-:Y:S01]  /*f460*/  FADD R84, R81, R84 ;  /* 0x0000005451547221 */ /* 0x000fe20000000000 */
[----:B------:R-:W-:Y:S01]  /*f470*/  @!P2 FMUL R97, R97, 0.5 ;  /* 0x3f0000006161a820 */ /* 0x000fe20000400000 */
[----:B------:R-:W-:Y:S02]  /*f480*/  FADD R83, R82, R83 ;  /* 0x0000005352537221 */ /* 0x000fe40000000000 */
[----:B------:R-:W1:Y:S01]  /*f490*/  MUFU.EX2 R96, R96 ;  /* 0x0000006000607308 */ /* 0x000e620000000800 */
[----:B------:R-:W-:Y:S01]  /*f4a0*/  @!P3 FMUL R98, R98, 0.5 ;  /* 0x3f0000006262b820 */ /* 0x000fe20000400000 */
[----:B------:R-:W-:Y:S01]  /*f4b0*/  FADD R84, R84, R87 ;  /* 0x0000005754547221 */ /* 0x000fe20000000000 */
[----:B--2---:R-:W-:Y:S01]  /*f4c0*/  @!P5 FMUL R95, R95, R95 ;  /* 0x0000005f5f5fd220 */ /* 0x004fe20000400000 */
[----:B------:R-:W-:-:S04]  /*f4d0*/  FSETP.GEU.AND P5, PT, R100, -126, PT ;  /* 0xc2fc00006400780b */ /* 0x000fc80003fae000 */
[----:B------:R-:W-:Y:S01]  /*f4e0*/  @!P4 FMUL R99, R99, 0.5 ;  /* 0x3f0000006363c820 */ /* 0x000fe20000400000 */
[----:B------:R-:W2:Y:S01]  /*f4f0*/  MUFU.EX2 R97, R97 ;  /* 0x0000006100617308 */ /* 0x000ea20000000800 */
[----:B-1----:R-:W-:Y:S01]  /*f500*/  @!P6 FMUL R96, R96, R96 ;  /* 0x000000606060e220 */ /* 0x002fe20000400000 */
[----:B------:R-:W-:-:S06]  /*f510*/  FSETP.GEU.AND P6, PT, R101, -126, PT ;  /* 0xc2fc00006500780b */ /* 0x000fcc0003fce000 */
[----:B------:R-:W1:Y:S01]  /*f520*/  MUFU.EX2 R99, R99 ;  /* 0x0000006300637308 */ /* 0x000e620000000800 */
[----:B------:R-:W-:Y:S01]  /*f530*/  @!P5 FMUL R100, R100, 0.5 ;  /* 0x3f0000006464d820 */ /* 0x000fe20000400000 */
[----:B--2---:R-:W-:-:S06]  /*f540*/  @!P2 FMUL R97, R97, R97 ;  /* 0x000000616161a220 */ /* 0x004fcc0000400000 */
[----:B------:R-:W2:Y:S01]  /*f550*/  MUFU.EX2 R98, R98 ;  /* 0x0000006200627308 */ /* 0x000ea20000000800 */
[----:B------:R-:W-:Y:S01]  /*f560*/  FSETP.GEU.AND P2, PT, R102, -126, PT ;  /* 0xc2fc00006600780b */ /* 0x000fe20003f4e000 */
[----:B------:R-:W-:Y:S02]  /*f570*/  WARPGROUP.DEPBAR.LE gsb0, 0x0 ;  /* 0x00008000000079c5 */ /* 0x000fe40000010000 */
[----:B------:R-:W-:Y:S01]  /*f580*/  VIADD R24, R166, 0x100 ;  /* 0x00000100a6187836 */ /* 0x000fe20000000000 */
[----:B------:R-:W-:Y:S01]  /*f590*/  MOV R25, 0xc0000010 ;  /* 0xc000001000197802 */ /* 0x000fe20000000f00 */
[----:B------:R-:W-:Y:S01]  /*f5a0*/  @!P6 FMUL R101, R101, 0.5 ;  /* 0x3f0000006565e820 */ /* 0x000fe20000400000 */
[----:B------:R-:W-:Y:S01]  /*f5b0*/  F2FP.F16.F32.PACK_AB R26, R91, R90 ;  /* 0x0000005a5b1a723e */ /* 0x000fe200000000ff */
[----:B------:R-:W3:Y:S01]  /*f5c0*/  MUFU.EX2 R100, R100 ;  /* 0x0000006400647308 */ /* 0x000ee20000000800 */
[----:B------:R-:W-:Y:S01]  /*f5d0*/  R2UR UR6, R24 ;  /* 0x00000000180672ca */ /* 0x000fe200000e0000 */
[----:B-1----:R-:W-:Y:S01]  /*f5e0*/  @!P4 FMUL R99, R99, R99 ;  /* 0x000000636363c220 */ /* 0x002fe20000400000 */
[----:B------:R-:W-:-:S03]  /*f5f0*/  R2UR UR7, R25 ;  /* 0x00000000190772ca */ /* 0x000fc600000e0000 */
[----:B------:R-:W-:Y:S01]  /*f600*/  @!P2 FMUL R102, R102, 0.5 ;  /* 0x3f0000006666a820 */ /* 0x000fe20000400000 */
[----:B------:R-:W-:Y:S01]  /*f610*/  F2FP.F16.F32.PACK_AB R24, R85, R88 ;  /* 0x000000585518723e */ /* 0x000fe200000000ff */
[----:B------:R-:W-:Y:S01]  /*f620*/  FADD R88, R83, R88 ;  /* 0x0000005853587221 */ /* 0x000fe20000000000 */
[----:B------:R-:W-:Y:S01]  /*f630*/  F2FP.F16.F32.PACK_AB R25, R86, R89 ;  /* 0x000000595619723e */ /* 0x000fe200000000ff */
[----:B------:R-:W1:Y:S01]  /*f640*/  MUFU.EX2 R101, R101 ;  /* 0x0000006500657308 */ /* 0x000e620000000800 */
[----:B------:R-:W-:Y:S01]  /*f650*/  F2FP.F16.F32.PACK_AB R27, R93, R92 ;  /* 0x0000005c5d1b723e */ /* 0x000fe200000000ff */
[----:B--2---:R-:W-:Y:S01]  /*f660*/  @!P3 FMUL R98, R98, R98 ;  /* 0x000000626262b220 */ /* 0x004fe20000400000 */
[----:B------:R-:W-:Y:S01]  /*f670*/  FSETP.GEU.AND P4, PT, R104, -126, PT ;  /* 0xc2fc00006800780b */ /* 0x000fe20003f8e000 */
[----:B------:R-:W-:Y:S01]  /*f680*/  FADD R89, R84, R89 ;  /* 0x0000005954597221 */ /* 0x000fe20000000000 */
[----:B------:R-:W-:Y:S01]  /*f690*/  WARPGROUP.ARRIVE ;  /* 0x00000000000079c5 */ /* 0x000fe20000000000 */
[----:B------:R-:W-:Y:S01]  /*f6a0*/  FSETP.GEU.AND P3, PT, R103, -126, PT ;  /* 0xc2fc00006700780b */ /* 0x000fe20003f6e000 */
[----:B------:R-:W-:Y:S01]  /*f6b0*/  FADD R85, R88, R85 ;  /* 0x0000005558557221 */ /* 0x000fe20000000000 */
[----:B------:R-:W2:Y:S01]  /*f6c0*/  MUFU.EX2 R102, R102 ;  /* 0x0000006600667308 */ /* 0x000ea20000000800 */
[----:B---3--:R-:W-:Y:S01]  /*f6d0*/  @!P5 FMUL R100, R100, R100 ;  /* 0x000000646464d220 */ /* 0x008fe20000400000 */
[----:B------:R-:W-:Y:S01]  /*f6e0*/  FSETP.GEU.AND P5, PT, R105, -126, PT ;  /* 0xc2fc00006900780b */ /* 0x000fe20003fae000 */
[----:B------:R-:W-:Y:S01]  /*f6f0*/  HGMMA.64x16x16.F32 R152, R24, gdesc[UR4].tnspB, R152, gsb0 ;  /* 0x4020000418987df0 */ /* 0x000fe20008000898 */
[----:B------:R-:W-:Y:S01]  /*f700*/  FADD R89, R89, R86 ;  /* 0x0000005659597221 */ /* 0x000fe20000000000 */
[----:B------:R-:W-:-:S03]  /*f710*/  FADD R90, R85, R90 ;  /* 0x0000005a555a7221 */ /* 0x000fc60000000000 */
        /* <DEDUP_REMOVED lines=28> */
[----:B------:R-:W-:-:S02]  /*f8e0*/  R2UR UR7, R25 ;  /* 0x00000000190772ca */ /* 0x000fc400000e0000 */
[----:B------:R-:W-:Y:S01]  /*f8f0*/  @!P3 FMUL R110, R110, 0.5 ;  /* 0x3f0000006e6eb820 */ /* 0x000fe20000400000 */
[----:B------:R-:W-:Y:S01]  /*f900*/  F2FP.F16.F32.PACK_AB R24, R95, R94 ;  /* 0x0000005e5f18723e */ /* 0x000fe200000000ff */
[----:B------:R-:W3:Y:S01]  /*f910*/  MUFU.EX2 R31, R111 ;  /* 0x0000006f001f7308 */ /* 0x000ee20000000800 */
[----:B------:R-:W-:Y:S01]  /*f920*/  F2FP.F16.F32.PACK_AB R25, R97, R96 ;  /* 0x000000606119723e */ /* 0x000fe200000000ff */
[----:B-1----:R-:W-:Y:S01]  /*f930*/  @!P6 FMUL R106, R106, R106 ;  /* 0x0000006a6a6ae220 */ /* 0x002fe20000400000 */
[----:B------:R-:W-:Y:S01]  /*f940*/  F2FP.F16.F32.PACK_AB R27, R101, R100 ;  /* 0x00000064651b723e */ /* 0x000fe200000000ff */
[----:B------:R-:W-:Y:S01]  /*f950*/  FADD R94, R91, R94 ;  /* 0x0000005e5b5e7221 */ /* 0x000fe20000000000 */
[----:B------:R-:W-:Y:S01]  /*f960*/  FSETP.GEU.AND P5, PT, R22, -126, PT ;  /* 0xc2fc00001600780b */ /* 0x000fe20003fae000 */
[----:B------:R-:W-:Y:S01]  /*f970*/  FADD R96, R93, R96 ;  /* 0x000000605d607221 */ /* 0x000fe20000000000 */
[----:B------:R-:W-:Y:S01]  /*f980*/  WARPGROUP.ARRIVE ;  /* 0x00000000000079c5 */ /* 0x000fe20000000000 */
[----:B------:R-:W-:Y:S01]  /*f990*/  FSETP.GEU.AND P6, PT, R113, -126, PT ;  /* 0xc2fc00007100780b */ /* 0x000fe20003fce000 */
[----:B------:R-:W1:Y:S01]  /*f9a0*/  MUFU.EX2 R12, R110 ;  /* 0x0000006e000c7308 */ /* 0x000e620000000800 */
[----:B--2---:R-:W-:Y:S01]  /*f9b0*/  @!P2 FMUL R13, R13, R13 ;  /* 0x0000000d0d0da220 */ /* 0x004fe20000400000 */
[----:B------:R-:W-:Y:S01]  /*f9c0*/  FSETP.GEU.AND P2, PT, R114, -126, PT ;  /* 0xc2fc00007200780b */ /* 0x000fe20003f4e000 */
[----:B------:R-:W-:Y:S01]  /*f9d0*/  FADD R95, R94, R95 ;  /* 0x0000005f5e5f7221 */ /* 0x000fe20000000000 */
[----:B------:R-:W-:Y:S01]  /*f9e0*/  HGMMA.64x16x16.F32 R152, R24, gdesc[UR4].tnspB, R152, gsb0 ;  /* 0x4020000418987df0 */ /* 0x000fe20008000898 */
[----:B------:R-:W-:-:S02]  /*f9f0*/  FADD R97, R96, R97 ;  /* 0x0000006160617221 */ /* 0x000fc40000000000 */
[----:B------:R-:W-:Y:S01]  /*fa00*/  FADD R98, R95, R98 ;  /* 0x000000625f627221 */ /* 0x000fe20000000000 */
[----:B---3--:R-:W-:Y:S01]  /*fa10*/  @!P4 FMUL R31, R31, R31 ;  /* 0x0000001f1f1fc220 */ /* 0x008fe20000400000 */
[----:B------:R-:W-:Y:S01]  /*fa20*/  @!P5 FMUL R22, R22, 0.5 ;  /* 0x3f0000001616d820 */ /* 0x000fe20000400000 */
[----:B------:R-:W-:Y:S01]  /*fa30*/  FSETP.GEU.AND P4, PT, R30, -126, PT ;  /* 0xc2fc00001e00780b */ /* 0x000fe20003f8e000 */
[----:B------:R-:W-:Y:S01]  /*fa40*/  FADD R100, R97, R100 ;  /* 0x0000006461647221 */ /* 0x000fe20000000000 */
[----:B------:R-:W-:Y:S01]  /*fa50*/  @!P6 FMUL R113, R113, 0.5 ;  /* 0x3f0000007171e820 */ /* 0x000fe20000400000 */
[----:B------:R-:W-:Y:S02]  /*fa60*/  FADD R99, R98, R99 ;  /* 0x0000006362637221 */ /* 0x000fe40000000000 */
[----:B------:R-:W2:Y:S01]  /*fa70*/  MUFU.EX2 R22, R22 ;  /* 0x0000001600167308 */ /* 0x000ea20000000800 */
[----:B------:R-:W-:Y:S01]  /*fa80*/  @!P2 FMUL R114, R114, 0.5 ;  /* 0x3f0000007272a820 */ /* 0x000fe20000400000 */
[----:B-1----:R-:W-:Y:S01]  /*fa90*/  @!P3 FMUL R12, R12, R12 ;  /* 0x0000000c0c0cb220 */ /* 0x002fe20000400000 */
[----:B------:R-:W-:Y:S01]  /*faa0*/  FSETP.GEU.AND P3, PT, R115, -126, PT ;  /* 0xc2fc00007300780b */ /* 0x000fe20003f6e000 */
[----:B------:R-:W-:-:S04]  /*fab0*/  FADD R101, R100, R101 ;  /* 0x0000006564657221 */ /* 0x000fc80000000000 */
[----:B------:R-:W1:Y:S01]  /*fac0*/  MUFU.EX2 R23, R113 ;  /* 0x0000007100177308 */ /* 0x000e620000000800 */
[----:B------:R-:W-:-:S07]  /*fad0*/  @!P4 FMUL R30, R30, 0.5 ;  /* 0x3f0000001e1ec820 */ /* 0x000fce0000400000 */
[----:B------:R-:W3:Y:S01]  /*fae0*/  MUFU.EX2 R28, R114 ;  /* 0x00000072001c7308 */ /* 0x000ee20000000800 */
[----:B--2---:R-:W-:Y:S01]  /*faf0*/  @!P5 FMUL R22, R22, R22 ;  /* 0x000000161616d220 */ /* 0x004fe20000400000 */
[----:B------:R-:W-:Y:S01]  /*fb00*/  FSETP.GEU.AND P5, PT, R117, -126, PT ;  /* 0xc2fc00007500780b */ /* 0x000fe20003fae000 */
[----:B------:R-:W-:-:S05]  /*fb10*/  @!P3 FMUL R115, R115, 0.5 ;  /* 0x3f0000007373b820 */ /* 0x000fca0000400000 */
[----:B------:R-:W2:Y:S01]  /*fb20*/  MUFU.EX2 R30, R30 ;  /* 0x0000001e001e7308 */ /* 0x000ea20000000800 */
[----:B-1----:R-:W-:Y:S01]  /*fb30*/  @!P6 FMUL R23, R23, R23 ;  /* 0x000000171717e220 */ /* 0x002fe20000400000 */
[----:B------:R-:W-:Y:S01]  /*fb40*/  FSETP.GEU.AND P6, PT, R118, -126, PT ;  /* 0xc2fc00007600780b */ /* 0x000fe20003fce000 */
[----:B------:R-:W-:Y:S02]  /*fb50*/  WARPGROUP.DEPBAR.LE gsb0, 0x0 ;  /* 0x00008000000079c5 */ /* 0x000fe40000010000 */
[----:B------:R-:W-:Y:S01]  /*fb60*/  VIADD R24, R166, 0x140 ;  /* 0x00000140a6187836 */ /* 0x000fe20000000000 */
[----:B------:R-:W-:Y:S02]  /*fb70*/  MOV R25, 0xc0000010 ;  /* 0xc000001000197802 */ /* 0x000fe40000000f00 */
[----:B------:R-:W1:Y:S01]  /*fb80*/  MUFU.EX2 R29, R115 ;  /* 0x00000073001d7308 */ /* 0x000e620000000800 */
[----:B------:R-:W-:Y:S01]  /*fb90*/  F2FP.F16.F32.PACK_AB R26, R13, R106 ;  /* 0x0000006a0d1a723e */ /* 0x000fe200000000ff */
[----:B---3--:R-:W-:Y:S01]  /*fba0*/  @!P2 FMUL R28, R28, R28 ;  /* 0x0000001c1c1ca220 */ /* 0x008fe20000400000 */
[----:B------:R-:W-:Y:S01]  /*fbb0*/  R2UR UR6, R24 ;  /* 0x00000000180672ca */ /* 0x000fe200000e0000 */
[----:B------:R-:W-:Y:S01]  /*fbc0*/  @!P5 FMUL R117, R117, 0.5 ;  /* 0x3f0000007575d820 */ /* 0x000fe20000400000 */
[----:B------:R-:W-:-:S02]  /*fbd0*/  R2UR UR7, R25 ;  /* 0x00000000190772ca */ /* 0x000fc400000e0000 */
[----:B------:R-:W-:Y:S01]  /*fbe0*/  @!P6 FMUL R118, R118, 0.5 ;  /* 0x3f0000007676e820 */ /* 0x000fe20000400000 */
[----:B------:R-:W-:Y:S01]  /*fbf0*/  F2FP.F16.F32.PACK_AB R24, R103, R102 ;  /* 0x000000666718723e */ /* 0x000fe200000000ff */
[----:B------:R-:W3:Y:S01]  /*fc00*/  MUFU.EX2 R33, R117 ;  /* 0x0000007500217308 */ /* 0x000ee20000000800 */
[----:B------:R-:W-:Y:S01]  /*fc10*/  F2FP.F16.F32.PACK_AB R25, R105, R104 ;  /* 0x000000686919723e */ /* 0x000fe200000000ff */
[----:B--2---:R-:W-:Y:S01]  /*fc20*/  @!P4 FMUL R30, R30, R30 ;  /* 0x0000001e1e1ec220 */ /* 0x004fe20000400000 */
[----:B------:R-:W-:Y:S01]  /*fc30*/  F2FP.F16.F32.PACK_AB R27, R31, R12 ;  /* 0x0000000c1f1b723e */ /* 0x000fe200000000ff */
[----:B------:R-:W-:Y:S01]  /*fc40*/  FADD R102, R99, R102 ;  /* 0x0000006663667221 */ /* 0x000fe20000000000 */
[----:B------:R-:W-:Y:S01]  /*fc50*/  FSETP.GEU.AND P2, PT, R119, -126, PT ;  /* 0xc2fc00007700780b */ /* 0x000fe20003f4e000 */
[----:B------:R-:W-:Y:S01]  /*fc60*/  FADD R104, R101, R104 ;  /* 0x0000006865687221 */ /* 0x000fe20000000000 */
[----:B------:R-:W-:Y:S01]  /*fc70*/  WARPGROUP.ARRIVE ;  /* 0x00000000000079c5 */ /* 0x000fe20000000000 */
[----:B------:R-:W-:Y:S01]  /*fc80*/  FSETP.GEU.AND P4, PT, R37, -126, PT ;  /* 0xc2fc00002500780b */ /* 0x000fe20003f8e000 */
[----:B------:R-:W2:Y:S01]  /*fc90*/  MUFU.EX2 R35, R118 ;  /* 0x0000007600237308 */ /* 0x000ea20000000800 */
[----:B-1----:R-:W-:Y:S01]  /*fca0*/  @!P3 FMUL R29, R29, R29 ;  /* 0x0000001d1d1db220 */ /* 0x002fe20000400000 */
        /* <DEDUP_REMOVED lines=10> */
[----:B------:R-:W1:Y:S01]  /*fd50*/  MUFU.EX2 R32, R119 ;  /* 0x0000007700207308 */ /* 0x000e620000000800 */
[----:B------:R-:W-:Y:S01]  /*fd60*/  FADD R13, R106, R13 ;  /* 0x0000000d6a0d7221 */ /* 0x000fe20000000000 */
[----:B------:R-:W-:Y:S01]  /*fd70*/  @!P3 FMUL R34, R34, 0.5 ;  /* 0x3f0000002222b820 */ /* 0x000fe20000400000 */
[----:B------:R-:W-:Y:S01]  /*fd80*/  FADD R31, R12, R31 ;  /* 0x0000001f0c1f7221 */ /* 0x000fe20000000000 */
[----:B--2---:R-:W-:Y:S01]  /*fd90*/  @!P6 FMUL R35, R35, R35 ;  /* 0x000000232323e220 */ /* 0x004fe20000400000 */
[----:B------:R-:W-:Y:S01]  /*fda0*/  FSETP.GEU.AND P6, PT, R39, -126, PT ;  /* 0xc2fc00002700780b */ /* 0x000fe20003fce000 */
[----:B------:R-:W-:-:S02]  /*fdb0*/  VIADD R12, R166, 0x1c0 ;  /* 0x000001c0a60c7836 */ /* 0x000fc40000000000 */
[----:B------:R-:W2:Y:S02]  /*fdc0*/  MUFU.EX2 R37, R37 ;  /* 0x0000002500257308 */ /* 0x000ea40000000800 */
[----:B------:R-:W-:-:S06]  /*fdd0*/  @!P5 FMUL R36, R36, 0.5 ;  /* 0x3f0000002424d820 */ /* 0x000fcc0000400000 */
[----:B------:R-:W3:Y:S01]  /*fde0*/  MUFU.EX2 R34, R34 ;  /* 0x0000002200227308 */ /* 0x000ee20000000800 */
[----:B-1----:R-:W-:Y:S01]  /*fdf0*/  @!P2 FMUL R32, R32, R32 ;  /* 0x000000202020a220 */ /* 0x002fe20000400000 */
[----:B------:R-:W-:Y:S01]  /*fe00*/  @!P6 FMUL R39, R39, 0.5 ;  /* 0x3f0000002727e820 */ /* 0x000fe20000400000 */
[----:B------:R-:W-:-:S05]  /*fe10*/  FSETP.GEU.AND P2, PT, R38, -126, PT ;  /* 0xc2fc00002600780b */ /* 0x000fca0003f4e000 */
[----:B------:R-:W1:Y:S01]  /*fe20*/  MUFU.EX2 R36, R36 ;  /* 0x0000002400247308 */ /* 0x000e620000000800 */
[----:B--2---:R-:W-:Y:S01]  /*fe30*/  @!P4 FMUL R37, R37, R37 ;  /* 0x000000252525c220 */ /* 0x004fe20000400000 */
[----:B------:R-:W-:-:S06]  /*fe40*/  FSETP.GEU.AND P4, PT, R40, -126, PT ;  /* 0xc2fc00002800780b */ /* 0x000fcc0003f8e000 */
[----:B------:R-:W2:Y:S01]  /*fe50*/  MUFU.EX2 R39, R39 ;  /* 0x0000002700277308 */ /* 0x000ea20000000800 */
[----:B------:R-:W-:Y:S02]  /*fe60*/  WARPGROUP.DEPBAR.LE gsb0, 0x0 ;  /* 0x00008000000079c5 */ /* 0x000fe40000010000 */
[----:B------:R-:W-:Y:S01]  /*fe70*/  VIADD R24, R166, 0x160 ;  /* 0x00000160a6187836 */ /* 0x000fe20000000000 */
[----:B------:R-:W-:Y:S01]  /*fe80*/  MOV R25, 0xc0000010 ;  /* 0xc000001000197802 */ /* 0x000fe20000000f00 */
[----:B---3--:R-:W-:Y:S01]  /*fe90*/  @!P3 FMUL R34, R34, R34 ;  /* 0x000000222222b220 */ /* 0x008fe20000400000 */
[----:B------:R-:W-:Y:S01]  /*fea0*/  F2FP.F16.F32.PACK_AB R26, R33, R30 ;  /* 0x0000001e211a723e */ /* 0x000fe200000000ff */
[----:B------:R-:W-:Y:S01]  /*feb0*/  @!P4 FMUL R40, R40, 0.5 ;  /* 0x3f0000002828c820 */ /* 0x000fe20000400000 */
[----:B------:R-:W-:Y:S01]  /*fec0*/  R2UR UR6, R24 ;  /* 0x00000000180672ca */ /* 0x000fe200000e0000 */
[----:B------:R-:W-:Y:S01]  /*fed0*/  @!P2 FMUL R38, R38, 0.5 ;  /* 0x3f0000002626a820 */ /* 0x000fe20000400000 */
[----:B------:R-:W-:Y:S01]  /*fee0*/  R2UR UR7, R25 ;  /* 0x00000000190772ca */ /* 0x000fe200000e0000 */
[----:B-1----:R-:W-:Y:S01]  /*fef0*/  @!P5 FMUL R36, R36, R36 ;  /* 0x000000242424d220 */ /* 0x002fe20000400000 */
[----:B------:R-:W-:Y:S01]  /*ff00*/  F2FP.F16.F32.PACK_AB R24, R23, R22 ;  /* 0x000000161718723e */ /* 0x000fe200000000ff */
[----:B------:R-:W1:Y:S01]  /*ff10*/  MUFU.EX2 R40, R40 ;  /* 0x0000002800287308 */ /* 0x000e620000000800 */
[----:B------:R-:W-:Y:S01]  /*ff20*/  F2FP.F16.F32.PACK_AB R25, R29, R28 ;  /* 0x0000001c1d19723e */ /* 0x000fe200000000ff */
[----:B------:R-:W-:Y:S01]  /*ff30*/  FADD R22, R13, R22 ;  /* 0x000000160d167221 */ /* 0x000fe20000000000 */
[----:B------:R-:W-:Y:S01]  /*ff40*/  F2FP.F16.F32.PACK_AB R27, R32, R35 ;  /* 0x00000023201b723e */ /* 0x000fe200000000ff */
[----:B--2---:R-:W-:Y:S01]  /*ff50*/  @!P6 FMUL R39, R39, R39 ;  /* 0x000000272727e220 */ /* 0x004fe20000400000 */
[----:B------:R-:W-:Y:S01]  /*ff60*/  FSETP.GEU.AND P3, PT, R125, -126, PT ;  /* 0xc2fc00007d00780b */ /* 0x000fe20003f6e000 */
[----:B------:R-:W-:Y:S01]  /*ff70*/  FADD R28, R31, R28 ;  /* 0x0000001c1f1c7221 */ /* 0x000fe20000000000 */
[----:B------:R-:W-:Y:S01]  /*ff80*/  WARPGROUP.ARRIVE ;  /* 0x00000000000079c5 */ /* 0x000fe20000000000 */
[----:B------:R-:W-:Y:S01]  /*ff90*/  FSETP.GEU.AND P5, PT, R43, -126, PT ;  /* 0xc2fc00002b00780b */ /* 0x000fe20003fae000 */
[----:B------:R-:W2:Y:S01]  /*ffa0*/  MUFU.EX2 R38, R38 ;  /* 0x0000002600267308 */ /* 0x000ea20000000800 */
[----:B------:R-:W-:Y:S01]  /*ffb0*/  FSETP.GEU.AND P6, PT, R42, -126, PT ;  /* 0xc2fc00002a00780b */ /* 0x000fe20003fce000 */
[----:B------:R-:W-:Y:S01]  /*ffc0*/  FADD R23, R22, R23 ;  /* 0x0000001716177221 */ /* 0x000fe20000000000 */
[----:B------:R-:W-:Y:S01]  /*ffd0*/  MOV R13, 0xc0000010 ;  /* 0xc0000010000d7802 */ /* 0x000fe20000000f00 */
[----:B------:R-:W-:Y:S01]  /*ffe0*/  HGMMA.64x16x16.F32 R152, R24, gdesc[UR4].tnspB, R152, gsb0 ;  /* 0x4020000418987df0 */ /* 0x000fe20008000898 */
[----:B------:R-:W-:Y:S01]  /*fff0*/  FADD R28, R28, R29 ;  /* 0x0000001d1c1c7221 */ /* 0x000fe20000000000 */
[----:B------:R-:W-:Y:S01]  /*10000*/  FADD R30, R23, R30 ;  /* 0x0000001e171e7221 */ /* 0x000fe20000000000 */
[----:B-1----:R-:W-:-:S02]  /*10010*/  @!P4 FMUL R40, R40, R40 ;  /* 0x000000282828c220 */ /* 0x002fc40000400000 */
[----:B------:R-:W-:Y:S01]  /*10020*/  @!P3 FMUL R125, R125, 0.5 ;  /* 0x3f0000007d7db820 */ /* 0x000fe20000400000 */
[----:B------:R-:W-:Y:S01]  /*10030*/  FSETP.GEU.AND P4, PT, R47, -126, PT ;  /* 0xc2fc00002f00780b */ /* 0x000fe20003f8e000 */
[----:B------:R-:W-:Y:S01]  /*10040*/  FADD R35, R28, R35 ;  /* 0x000000231c237221 */ /* 0x000fe20000000000 */
[----:B------:R-:W-:Y:S01]  /*10050*/  @!P5 FMUL R43, R43, 0.5 ;  /* 0x3f0000002b2bd820 */ /* 0x000fe20000400000 */
[----:B------:R-:W1:Y:S01]  /*10060*/  MUFU.EX2 R41, R125 ;  /* 0x0000007d00297308 */ /* 0x000e620000000800 */
[----:B------:R-:W-:Y:S01]  /*10070*/  @!P6 FMUL R42, R42, 0.5 ;  /* 0x3f0000002a2ae820 */ /* 0x000fe20000400000 */
[----:B------:R-:W-:Y:S01]  /*10080*/  FADD R33, R30, R33 ;  /* 0x000000211e217221 */ /* 0x000fe20000000000 */
[----:B------:R-:W-:Y:S01]  /*10090*/  FADD R35, R35, R32 ;  /* 0x0000002023237221 */ /* 0x000fe20000000000 */
[----:B--2---:R-:W-:Y:S01]  /*100a0*/  @!P2 FMUL R38, R38, R38 ;  /* 0x000000262626a220 */ /* 0x004fe20000400000 */
[----:B------:R-:W-:-:S03]  /*100b0*/  FSETP.GEU.AND P2, PT, R45, -126, PT ;  /* 0xc2fc00002d00780b */ /* 0x000fc60003f4e000 */
[----:B------:R-:W2:Y:S02]  /*100c0*/  MUFU.EX2 R43, R43 ;  /* 0x0000002b002b7308 */ /* 0x000ea40000000800 */
[----:B------:R-:W-:-:S06]  /*100d0*/  @!P4 FMUL R47, R47, 0.5 ;  /* 0x3f0000002f2fc820 */ /* 0x000fcc0000400000 */
[----:B------:R-:W3:Y:S01]  /*100e0*/  MUFU.EX2 R42, R42 ;  /* 0x0000002a002a7308 */ /* 0x000ee20000000800 */
[----:B-1----:R-:W-:Y:S01]  /*100f0*/  @!P3 FMUL R41, R41, R41 ;  /* 0x000000292929b220 */ /* 0x002fe20000400000 */
[----:B------:R-:W-:Y:S01]  /*10100*/  FSETP.GEU.AND P3, PT, R44, -126, PT ;  /* 0xc2fc00002c00780b */ /* 0x000fe20003f6e000 */
[----:B------:R-:W-:-:S05]  /*10110*/  @!P2 FMUL R45, R45, 0.5 ;  /* 0x3f0000002d2da820 */ /* 0x000fca0000400000 */
[----:B------:R-:W1:Y:S01]  /*10120*/  MUFU.EX2 R47, R47 ;  /* 0x0000002f002f7308 */ /* 0x000e620000000800 */
[----:B--2---:R-:W-:Y:S01]  /*10130*/  @!P5 FMUL R43, R43, R43 ;  /* 0x0000002b2b2bd220 */ /* 0x004fe20000400000 */
[----:B------:R-:W-:-:S05]  /*10140*/  FSETP.GEU.AND P5, PT, R46, -126, PT ;  /* 0xc2fc00002e00780b */ /* 0x000fca0003fae000 */
[----:B------:R-:W-:Y:S01]  /*10150*/  @!P3 FMUL R44, R44, 0.5 ;  /* 0x3f0000002c2cb820 */ /* 0x000fe20000400000 */
[----:B------:R-:W2:Y:S01]  /*10160*/  MUFU.EX2 R45, R45 ;  /* 0x0000002d002d7308 */ /* 0x000ea20000000800 */
[----:B------:R-:W-:Y:S02]  /*10170*/  WARPGROUP.DEPBAR.LE gsb0, 0x0 ;  /* 0x00008000000079c5 */ /* 0x000fe40000010000 */
[----:B------:R-:W-:Y:S01]  /*10180*/  VIADD R24, R166, 0x180 ;  /* 0x00000180a6187836 */ /* 0x000fe20000000000 */
[----:B------:R-:W-:Y:S01]  /*10190*/  MOV R25, 0xc0000010 ;  /* 0xc000001000197802 */ /* 0x000fe20000000f00 */
[----:B---3--:R-:W-:Y:S01]  /*101a0*/  @!P6 FMUL R42, R42, R42 ;  /* 0x0000002a2a2ae220 */ /* 0x008fe20000400000 */
[----:B------:R-:W-:Y:S01]  /*101b0*/  FSETP.GEU.AND P6, PT, R49, -126, PT ;  /* 0xc2fc00003100780b */ /* 0x000fe20003fce000 */
[----:B------:R-:W-:Y:S01]  /*101c0*/  @!P5 FMUL R46, R46, 0.5 ;  /* 0x3f0000002e2ed820 */ /* 0x000fe20000400000 */
[----:B------:R-:W-:Y:S01]  /*101d0*/  R2UR UR6, R24 ;  /* 0x00000000180672ca */ /* 0x000fe200000e0000 */
[----:B------:R-:W3:Y:S01]  /*101e0*/  MUFU.EX2 R44, R44 ;  /* 0x0000002c002c7308 */ /* 0x000ee20000000800 */
[----:B------:R-:W-:Y:S01]  /*101f0*/  R2UR UR7, R25 ;  /* 0x00000000190772ca */ /* 0x000fe200000e0000 */
[----:B-1----:R-:W-:Y:S01]  /*10200*/  @!P4 FMUL R47, R47, R47 ;  /* 0x0000002f2f2fc220 */ /* 0x002fe20000400000 */
[----:B------:R-:W-:Y:S01]  /*10210*/  F2FP.F16.F32.PACK_AB R24, R37, R34 ;  /* 0x000000222518723e */ /* 0x000fe200000000ff */
[----:B------:R-:W-:Y:S01]  /*10220*/  FADD R34, R33, R34 ;  /* 0x0000002221227221 */ /* 0x000fe20000000000 */
[----:B------:R-:W-:Y:S01]  /*10230*/  F2FP.F16.F32.PACK_AB R25, R39, R36 ;  /* 0x000000242719723e */ /* 0x000fe200000000ff */
[----:B------:R-:W-:Y:S01]  /*10240*/  FADD R36, R35, R36 ;  /* 0x0000002423247221 */ /* 0x000fe20000000000 */
[----:B------:R-:W-:Y:S01]  /*10250*/  F2FP.F16.F32.PACK_AB R26, R41, R38 ;  /* 0x00000026291a723e */ /* 0x000fe200000000ff */
[----:B--2---:R-:W-:Y:S01]  /*10260*/  @!P2 FMUL R45, R45, R45 ;  /* 0x0000002d2d2da220 */ /* 0x004fe20000400000 */
[----:B------:R-:W-:Y:S01]  /*10270*/  F2FP.F16.F32.PACK_AB R27, R43, R40 ;  /* 0x000000282b1b723e */ /* 0x000fe200000000ff */
[----:B------:R-:W-:Y:S01]  /*10280*/  @!P6 FMUL R49, R49, 0.5 ;  /* 0x3f0000003131e820 */ /* 0x000fe20000400000 */
[----:B------:R-:W-:Y:S01]  /*10290*/  FSETP.GEU.AND P4, PT, R50, -126, PT ;  /* 0xc2fc00003200780b */ /* 0x000fe20003f8e000 */
[----:B------:R-:W1:Y:S01]  /*102a0*/  MUFU.EX2 R46, R46 ;  /* 0x0000002e002e7308 */ /* 0x000e620000000800 */
[----:B------:R-:W-:Y:S01]  /*102b0*/  WARPGROUP.ARRIVE ;  /* 0x00000000000079c5 */ /* 0x000fe20000000000 */
[----:B------:R-:W-:Y:S01]  /*102c0*/  FSETP.GEU.AND P2, PT, R48, -126, PT ;  /* 0xc2fc00003000780b */ /* 0x000fe20003f4e000 */
[----:B------:R-:W-:Y:S01]  /*102d0*/  FADD R37, R34, R37 ;  /* 0x0000002522257221 */ /* 0x000fe20000000000 */
[----:B------:R-:W-:Y:S01]  /*102e0*/  FADD R39, R36, R39 ;  /* 0x0000002724277221 */ /* 0x000fe20000000000 */
[----:B---3--:R-:W-:Y:S01]  /*102f0*/  @!P3 FMUL R44, R44, R44 ;  /* 0x0000002c2c2cb220 */ /* 0x008fe20000400000 */
[----:B------:R-:W-:Y:S01]  /*10300*/  FSETP.GEU.AND P3, PT, R51, -126, PT ;  /* 0xc2fc00003300780b */ /* 0x000fe20003f6e000 */
[----:B------:R-:W-:Y:S01]  /*10310*/  HGMMA.64x16x16.F32 R152, R24, gdesc[UR4].tnspB, R152, gsb0 ;  /* 0x4020000418987df0 */ /* 0x000fe20008000898 */
[----:B------:R-:W2:Y:S01]  /*10320*/  MUFU.EX2 R49, R49 ;  /* 0x0000003100317308 */ /* 0x000ea20000000800 */
[----:B------:R-:W-:Y:S01]  /*10330*/  FADD R38, R37, R38 ;  /* 0x0000002625267221 */ /* 0x000fe20000000000 */
[----:B------:R-:W-:-:S02]  /*10340*/  FADD R40, R39, R40 ;  /* 0x0000002827287221 */ /* 0x000fc40000000000 */
[----:B------:R-:W-:Y:S01]  /*10350*/  @!P4 FMUL R50, R50, 0.5 ;  /* 0x3f0000003232c820 */ /* 0x000fe20000400000 */
[----:B------:R-:W-:Y:S01]  /*10360*/  FADD R41, R38, R41 ;  /* 0x0000002926297221 */ /* 0x000fe20000000000 */
[----:B------:R-:W-:Y:S01]  /*10370*/  FADD R43, R40, R43 ;  /* 0x0000002b282b7221 */ /* 0x000fe20000000000 */
[----:B------:R-:W-:Y:S01]  /*10380*/  @!P2 FMUL R48, R48, 0.5 ;  /* 0x3f0000003030a820 */ /* 0x000fe20000400000 */
[----:B-1----:R-:W-:Y:S02]  /*10390*/  @!P5 FMUL R46, R46, R46 ;  /* 0x0000002e2e2ed220 */ /* 0x002fe40000400000 */
[----:B------:R-:W1:Y:S01]  /*103a0*/  MUFU.EX2 R50, R50 ;  /* 0x0000003200327308 */ /* 0x000e620000000800 */
[----:B------:R-:W-:Y:S01]  /*103b0*/  @!P3 FMUL R51, R51, 0.5 ;  /* 0x3f0000003333b820 */ /* 0x000fe20000400000 */
[----:B------:R-:W-:Y:S01]  /*103c0*/  FSETP.GEU.AND P5, PT, R53, -126, PT ;  /* 0xc2fc00003500780b */ /* 0x000fe20003fae000 */
[----:B--2---:R-:W-:Y:S01]  /*103d0*/  @!P6 FMUL R49, R49, R49 ;  /* 0x000000313131e220 */ /* 0x004fe20000400000 */
[----:B------:R-:W-:-:S04]  /*103e0*/  FSETP.GEU.AND P6, PT, R52, -126, PT ;  /* 0xc2fc00003400780b */ /* 0x000fc80003fce000 */
[----:B------:R-:W2:Y:S07]  /*103f0*/  MUFU.EX2 R48, R48 ;  /* 0x0000003000307308 */ /* 0x000eae0000000800 */
[----:B------:R-:W-:Y:S01]  /*10400*/  @!P5 FMUL R53, R53, 0.5 ;  /* 0x3f0000003535d820 */ /* 0x000fe20000400000 */
        /* <DEDUP_REMOVED lines=11> */
[----:B------:R-:W2:Y:S01]  /*104c0*/  MUFU.EX2 R52, R52 ;  /* 0x0000003400347308 */ /* 0x000ea20000000800 */
[----:B------:R-:W-:Y:S01]  /*104d0*/  FSETP.GEU.AND P3, PT, R140, -126, PT ;  /* 0xc2fc00008c00780b */ /* 0x000fe20003f6e000 */
[----:B------:R-:W-:Y:S01]  /*104e0*/  @!P4 FMUL R141, R141, 0.5 ;  /* 0x3f0000008d8dc820 */ /* 0x000fe20000400000 */
[----:B------:R-:W-:-:S04]  /*104f0*/  R2UR UR6, R24 ;  /* 0x00000000180672ca */ /* 0x000fc800000e0000 */
[----:B------:R-:W-:Y:S01]  /*10500*/  @!P2 FMUL R55, R55, 0.5 ;  /* 0x3f0000003737a820 */ /* 0x000fe20000400000 */
[----:B------:R-:W-:Y:S01]  /*10510*/  R2UR UR7, R25 ;  /* 0x00000000190772ca */ /* 0x000fe200000e0000 */
[----:B-1----:R-:W-:Y:S01]  /*10520*/  @!P5 FMUL R53, R53, R53 ;  /* 0x000000353535d220 */ /* 0x002fe20000400000 */
[----:B------:R-:W-:Y:S01]  /*10530*/  F2FP.F16.F32.PACK_AB R24, R45, R42 ;  /* 0x0000002a2d18723e */ /* 0x000fe200000000ff */
[----:B------:R-:W1:Y:S01]  /*10540*/  MUFU.EX2 R141, R141 ;  /* 0x0000008d008d7308 */ /* 0x000e620000000800 */
[----:B------:R-:W-:Y:S01]  /*10550*/  F2FP.F16.F32.PACK_AB R25, R47, R44 ;  /* 0x0000002c2f19723e */ /* 0x000fe200000000ff */
[----:B------:R-:W-:Y:S01]  /*10560*/  VIADD R166, R166, 0x1e0 ;  /* 0x000001e0a6a67836 */ /* 0x000fe20000000000 */
[----:B------:R-:W-:Y:S01]  /*10570*/  F2FP.F16.F32.PACK_AB R26, R49, R46 ;  /* 0x0000002e311a723e */ /* 0x000fe200000000ff */
[----:B------:R-:W-:Y:S01]  /*10580*/  FADD R42, R41, R42 ;  /* 0x0000002a292a7221 */ /* 0x000fe20000000000 */
[----:B------:R-:W-:Y:S01]  /*10590*/  F2FP.F16.F32.PACK_AB R27, R51, R48 ;  /* 0x00000030331b723e */ /* 0x000fe200000000ff */
[----:B------:R-:W-:Y:S01]  /*105a0*/  @!P3 FMUL R140, R140, 0.5 ;  /* 0x3f0000008c8cb820 */ /* 0x000fe20000400000 */
[----:B------:R-:W-:Y:S01]  /*105b0*/  FSETP.GEU.AND P5, PT, R142, -126, PT ;  /* 0xc2fc00008e00780b */ /* 0x000fe20003fae000 */
[----:B------:R-:W3:Y:S01]  /*105c0*/  MUFU.EX2 R55, R55 ;  /* 0x0000003700377308 */ /* 0x000ee20000000800 */
[----:B------:R-:W-:Y:S01]  /*105d0*/  WARPGROUP.ARRIVE ;  /* 0x00000000000079c5 */ /* 0x000fe20000000000 */
[----:B--2---:R-:W-:Y:S01]  /*105e0*/  @!P6 FMUL R52, R52, R52 ;  /* 0x000000343434e220 */ /* 0x004fe20000400000 */
[----:B------:R-:W-:Y:S01]  /*105f0*/  FSETP.GEU.AND P6, PT, R143, -126, PT ;  /* 0xc2fc00008f00780b */ /* 0x000fe20003fce000 */
[----:B------:R-:W-:Y:S01]  /*10600*/  FADD R44, R43, R44 ;  /* 0x0000002c2b2c7221 */ /* 0x000fe20000000000 */
[----:B------:R-:W-:-:S02]  /*10610*/  FADD R45, R42, R45 ;  /* 0x0000002d2a2d7221 */ /* 0x000fc40000000000 */
[----:B------:R-:W-:Y:S01]  /*10620*/  HGMMA.64x16x16.F32 R152, R24, gdesc[UR4].tnspB, R152, gsb0 ;  /* 0x4020000418987df0 */ /* 0x000fe20008000898 */
[----:B------:R-:W2:Y:S01]  /*10630*/  MUFU.EX2 R57, R140 ;  /* 0x0000008c00397308 */ /* 0x000ea20000000800 */
[----:B-1----:R-:W-:Y:S01]  /*10640*/  @!P4 FMUL R141, R141, R141 ;  /* 0x0000008d8d8dc220 */ /* 0x002fe20000400000 */
[----:B------:R-:W-:Y:S01]  /*10650*/  FSETP.GEU.AND P4, PT, R146, -126, PT ;  /* 0xc2fc00009200780b */ /* 0x000fe20003f8e000 */
[----:B------:R-:W-:Y:S01]  /*10660*/  FADD R47, R44, R47 ;  /* 0x0000002f2c2f7221 */ /* 0x000fe20000000000 */
[----:B------:R-:W-:Y:S01]  /*10670*/  @!P5 FMUL R142, R142, 0.5 ;  /* 0x3f0000008e8ed820 */ /* 0x000fe20000400000 */
[----:B------:R-:W-:Y:S01]  /*10680*/  R2UR UR6, R12 ;  /* 0x000000000c0672ca */ /* 0x000fe200000e0000 */
[----:B------:R-:W-:Y:S01]  /*10690*/  FADD R46, R45, R46 ;  /* 0x0000002e2d2e7221 */ /* 0x000fe20000000000 */
[----:B------:R-:W-:Y:S01]  /*106a0*/  R2UR UR7, R13 ;  /* 0x000000000d0772ca */ /* 0x000fe200000e0000 */
[----:B------:R-:W-:Y:S01]  /*106b0*/  @!P6 FMUL R143, R143, 0.5 ;  /* 0x3f0000008f8fe820 */ /* 0x000fe20000400000 */
[----:B---3--:R-:W-:Y:S01]  /*106c0*/  @!P2 FMUL R55, R55, R55 ;  /* 0x000000373737a220 */ /* 0x008fe20000400000 */
[----:B------:R-:W1:Y:S01]  /*106d0*/  MUFU.EX2 R59, R142 ;  /* 0x0000008e003b7308 */ /* 0x000e620000000800 */
[----:B------:R-:W-:Y:S01]  /*106e0*/  FSETP.GEU.AND P2, PT, R144, -126, PT ;  /* 0xc2fc00009000780b */ /* 0x000fe20003f4e000 */
[----:B------:R-:W-:Y:S01]  /*106f0*/  FADD R48, R47, R48 ;  /* 0x000000302f307221 */ /* 0x000fe20000000000 */
[----:B------:R-:W-:-:S02]  /*10700*/  FADD R49, R46, R49 ;  /* 0x000000312e317221 */ /* 0x000fc40000000000 */
[----:B------:R-:W-:Y:S01]  /*10710*/  @!P4 FMUL R146, R146, 0.5 ;  /* 0x3f0000009292c820 */ /* 0x000fe20000400000 */
[----:B------:R-:W-:Y:S01]  /*10720*/  FADD R51, R48, R51 ;  /* 0x0000003330337221 */ /* 0x000fe20000000000 */
[----:B--2---:R-:W-:Y:S01]  /*10730*/  @!P3 FMUL R57, R57, R57 ;  /* 0x000000393939b220 */ /* 0x004fe20000400000 */
[----:B------:R-:W-:Y:S01]  /*10740*/  FSETP.GEU.AND P3, PT, R145, -126, PT ;  /* 0xc2fc00009100780b */ /* 0x000fe20003f6e000 */
[----:B------:R-:W2:Y:S05]  /*10750*/  MUFU.EX2 R143, R143 ;  /* 0x0000008f008f7308 */ /* 0x000eaa0000000800 */
[----:B------:R-:W-:-:S03]  /*10760*/  @!P2 FMUL R144, R144, 0.5 ;  /* 0x3f0000009090a820 */ /* 0x000fc60000400000 */
[----:B------:R-:W3:Y:S01]  /*10770*/  MUFU.EX2 R31, R146 ;  /* 0x00000092001f7308 */ /* 0x000ee20000000800 */
[----:B-1----:R-:W-:Y:S01]  /*10780*/  @!P5 FMUL R59, R59, R59 ;  /* 0x0000003b3b3bd220 */ /* 0x002fe20000400000 */
[----:B------:R-:W-:Y:S02]  /*10790*/  FSETP.GEU.AND P5, PT, R147, -126, PT ;  /* 0xc2fc00009300780b */ /* 0x000fe40003fae000 */
[----:B------:R-:W-:-:S04]  /*107a0*/  @!P3 FMUL R145, R145, 0.5 ;  /* 0x3f0000009191b820 */ /* 0x000fc80000400000 */
[----:B------:R-:W1:Y:S01]  /*107b0*/  MUFU.EX2 R61, R144 ;  /* 0x00000090003d7308 */ /* 0x000e620000000800 */
[----:B--2---:R-:W-:Y:S01]  /*107c0*/  @!P6 FMUL R143, R143, R143 ;  /* 0x0000008f8f8fe220 */ /* 0x004fe20000400000 */
[----:B------:R-:W-:Y:S01]  /*107d0*/  FSETP.GEU.AND P6, PT, R148, -126, PT ;  /* 0xc2fc00009400780b */ /* 0x000fe20003fce000 */
[----:B------:R-:W-:-:S05]  /*107e0*/  WARPGROUP.DEPBAR.LE gsb0, 0x0 ;  /* 0x00008000000079c5 */ /* 0x000fca0000010000 */
[----:B------:R-:W2:Y:S01]  /*107f0*/  MUFU.EX2 R145, R145 ;  /* 0x0000009100917308 */ /* 0x000ea20000000800 */
[----:B------:R-:W-:Y:S01]  /*10800*/  F2FP.F16.F32.PACK_AB R24, R53, R50 ;  /* 0x000000323518723e */ /* 0x000fe200000000ff */
[----:B---3--:R-:W-:Y:S01]  /*10810*/  @!P4 FMUL R31, R31, R31 ;  /* 0x0000001f1f1fc220 */ /* 0x008fe20000400000 */
[----:B------:R-:W-:Y:S01]  /*10820*/  F2FP.F16.F32.PACK_AB R25, R55, R52 ;  /* 0x000000343719723e */ /* 0x000fe200000000ff */
[----:B------:R-:W-:Y:S01]  /*10830*/  @!P5 FMUL R147, R147, 0.5 ;  /* 0x3f0000009393d820 */ /* 0x000fe20000400000 */
[----:B------:R-:W-:Y:S01]  /*10840*/  F2FP.F16.F32.PACK_AB R26, R141, R57 ;  /* 0x000000398d1a723e */ /* 0x000fe200000000ff */
[----:B------:R-:W-:Y:S01]  /*10850*/  FADD R50, R49, R50 ;  /* 0x0000003231327221 */ /* 0x000fe20000000000 */
[----:B------:R-:W-:Y:S01]  /*10860*/  F2FP.F16.F32.PACK_AB R27, R143, R59 ;  /* 0x0000003b8f1b723e */ /* 0x000fe200000000ff */
[----:B------:R-:W-:Y:S01]  /*10870*/  @!P6 FMUL R148, R148, 0.5 ;  /* 0x3f0000009494e820 */ /* 0x000fe20000400000 */
[----:B------:R-:W-:Y:S01]  /*10880*/  FSETP.GEU.AND P4, PT, R20, -126, PT ;  /* 0xc2fc00001400780b */ /* 0x000fe20003f8e000 */
[----:B-1----:R-:W-:Y:S01]  /*10890*/  @!P2 FMUL R61, R61, R61 ;  /* 0x0000003d3d3da220 */ /* 0x002fe20000400000 */
[----:B------:R-:W-:Y:S01]  /*108a0*/  WARPGROUP.ARRIVE ;  /* 0x00000000000079c5 */ /* 0x000fe20000000000 */
[----:B------:R-:W-:Y:S01]  /*108b0*/  FSETP.GEU.AND P2, PT, R21, -126, PT ;  /* 0xc2fc00001500780b */ /* 0x000fe20003f4e000 */
[----:B------:R-:W1:Y:S01]  /*108c0*/  MUFU.EX2 R147, R147 ;  /* 0x0000009300937308 */ /* 0x000e620000000800 */
[----:B------:R-:W-:Y:S01]  /*108d0*/  FADD R52, R51, R52 ;  /* 0x0000003433347221 */ /* 0x000fe20000000000 */
[----:B------:R-:W-:-:S02]  /*108e0*/  FADD R50, R50, R53 ;  /* 0x0000003532327221 */ /* 0x000fc40000000000 */
[----:B------:R-:W-:Y:S01]  /*108f0*/  HGMMA.64x16x16.F32 R152, R24, gdesc[UR4].tnspB, R152, gsb0 ;  /* 0x4020000418987df0 */ /* 0x000fe20008000898 */
[----:B--2---:R-:W-:Y:S01]  /*10900*/  @!P3 FMUL R145, R145, R145 ;  /* 0x000000919191b220 */ /* 0x004fe20000400000 */
[----:B------:R-:W-:Y:S01]  /*10910*/  FSETP.GEU.AND P3, PT, R150, -126, PT ;  /* 0xc2fc00009600780b */ /* 0x000fe20003f6e000 */
[----:B------:R-:W-:Y:S01]  /*10920*/  FADD R52, R52, R55 ;  /* 0x0000003734347221 */ /* 0x000fe20000000000 */
[----:B------:R-:W2:Y:S01]  /*10930*/  MUFU.EX2 R13, R148 ;  /* 0x00000094000d7308 */ /* 0x000ea20000000800 */
[----:B------:R-:W-:Y:S01]  /*10940*/  @!P4 FMUL R20, R20, 0.5 ;  /* 0x3f0000001414c820 */ /* 0x000fe20000400000 */
[----:B------:R-:W-:Y:S01]  /*10950*/  R2UR UR6, R166 ;  /* 0x00000000a60672ca */ /* 0x000fe200000e0000 */
[----:B------:R-:W-:Y:S01]  /*10960*/  FADD R50, R50, R57 ;  /* 0x0000003932327221 */ /* 0x000fe20000000000 */
[----:B------:R-:W-:Y:S01]  /*10970*/  @!P2 FMUL R21, R21, 0.5 ;  /* 0x3f0000001515a820 */ /* 0x000fe20000400000 */
[----:B------:R-:W-:Y:S01]  /*10980*/  R2UR UR7, R167 ;  /* 0x00000000a70772ca */ /* 0x000fe200000e0000 */
[----:B------:R-:W-:Y:S01]  /*10990*/  FADD R52, R52, R59 ;  /* 0x0000003b34347221 */ /* 0x000fe20000000000 */
[----:B------:R-:W-:Y:S01]  /*109a0*/  FADD R50, R50, R141 ;  /* 0x0000008d32327221 */ /* 0x000fe20000000000 */
[----:B------:R-:W3:Y:S01]  /*109b0*/  MUFU.EX2 R12, R21 ;  /* 0x00000015000c7308 */ /* 0x000ee20000000800 */
[----:B-1----:R-:W-:Y:S01]  /*109c0*/  @!P5 FMUL R147, R147, R147 ;  /* 0x000000939393d220 */ /* 0x002fe20000400000 */
[----:B------:R-:W-:Y:S01]  /*109d0*/  FADD R52, R52, R143 ;  /* 0x0000008f34347221 */ /* 0x000fe20000000000 */
[----:B------:R-:W-:Y:S01]  /*109e0*/  @!P3 FMUL R150, R150, 0.5 ;  /* 0x3f0000009696b820 */ /* 0x000fe20000400000 */
[----:B------:R-:W-:-:S02]  /*109f0*/  FADD R50, R50, R61 ;  /* 0x0000003d32327221 */ /* 0x000fc40000000000 */
[----:B------:R-:W-:Y:S02]  /*10a00*/  FADD R52, R52, R31 ;  /* 0x0000001f34347221 */ /* 0x000fe40000000000 */
[----:B------:R-:W1:Y:S01]  /*10a10*/  MUFU.EX2 R23, R150 ;  /* 0x0000009600177308 */ /* 0x000e620000000800 */
[----:B--2---:R-:W-:Y:S01]  /*10a20*/  @!P6 FMUL R13, R13, R13 ;  /* 0x0000000d0d0de220 */ /* 0x004fe20000400000 */
[----:B------:R-:W-:Y:S01]  /*10a30*/  FADD R50, R50, R145 ;  /* 0x0000009132327221 */ /* 0x000fe20000000000 */
[----:B------:R-:W-:-:S05]  /*10a40*/  FADD R52, R52, R147 ;  /* 0x0000009334347221 */ /* 0x000fca0000000000 */
[----:B------:R-:W2:Y:S01]  /*10a50*/  MUFU.EX2 R20, R20 ;  /* 0x0000001400147308 */ /* 0x000ea20000000800 */
[----:B---3--:R-:W-:Y:S01]  /*10a60*/  @!P2 FMUL R12, R12, R12 ;  /* 0x0000000c0c0ca220 */ /* 0x008fe20000400000 */
[----:B------:R-:W-:-:S04]  /*10a70*/  ISETP.NE.AND P2, PT, R6, 0x4, PT ;  /* 0x000000040600780c */ /* 0x000fc80003f45270 */
[----:B------:R-:W-:Y:S01]  /*10a80*/  SEL R22, R6, RZ, P2 ;  /* 0x000000ff06167207 */ /* 0x000fe20001000000 */
[----:B-1----:R-:W-:-:S03]  /*10a90*/  @!P3 FMUL R23, R23, R23 ;  /* 0x000000171717b220 */ /* 0x002fc60000400000 */
[----:B------:R-:W-:Y:S01]  /*10aa0*/  LEA R6, R22, R11, 0x3 ;  /* 0x0000000b16067211 */ /* 0x000fe200078e18ff */
[----:B------:R-:W-:Y:S01]  /*10ab0*/  FADD R52, R52, R23 ;  /* 0x0000001734347221 */ /* 0x000fe20000000000 */
[----:B------:R-:W-:Y:S02]  /*10ac0*/  WARPGROUP.DEPBAR.LE gsb0, 0x0 ;  /* 0x00008000000079c5 */ /* 0x000fe40000010000 */
[----:B------:R-:W-:Y:S01]  /*10ad0*/  F2FP.F16.F32.PACK_AB R24, R145, R61 ;  /* 0x0000003d9118723e */ /* 0x000fe200000000ff */
[----:B--2---:R-:W-:Y:S01]  /*10ae0*/  @!P4 FMUL R20, R20, R20 ;  /* 0x000000141414c220 */ /* 0x004fe20000400000 */
[----:B------:R-:W-:Y:S02]  /*10af0*/  F2FP.F16.F32.PACK_AB R25, R147, R31 ;  /* 0x0000001f9319723e */ /* 0x000fe400000000ff */
[----:B------:R-:W-:Y:S01]  /*10b00*/  F2FP.F16.F32.PACK_AB R26, R12, R13 ;  /* 0x0000000d0c1a723e */ /* 0x000fe200000000ff */
[----:B------:R-:W-:Y:S01]  /*10b10*/  FADD R13, R50, R13 ;  /* 0x0000000d320d7221 */ /* 0x000fe20000000000 */
[----:B------:R-:W-:-:S02]  /*10b20*/  F2FP.F16.F32.PACK_AB R27, R20, R23 ;  /* 0x00000017141b723e */ /* 0x000fc400000000ff */
[----:B------:R-:W-:Y:S01]  /*10b30*/  PRMT R6, RZ, 0x654, R6 ;  /* 0x00000654ff067816 */ /* 0x000fe20000000006 */
[----:B------:R-:W-:Y:S01]  /*10b40*/  FADD R13, R13, R12 ;  /* 0x0000000c0d0d7221 */ /* 0x000fe20000000000 */
[----:B------:R-:W-:Y:S01]  /*10b50*/  WARPGROUP.ARRIVE ;  /* 0x00000000000079c5 */ /* 0x000fe20000000000 */
[----:B------:R-:W-:-:S05]  /*10b60*/  FADD R12, R52, R20 ;  /* 0x00000014340c7221 */ /* 0x000fca0000000000 */
[----:B------:R-:W-:Y:S03]  /*10b70*/  HGMMA.64x16x16.F32 R152, R24, gdesc[UR4].tnspB, R152, gsb0 ;  /* 0x4020000418987df0 */ /* 0x000fe60008000898 */
[----:B------:R-:W-:Y:S02]  /*10b80*/  WARPGROUP.DEPBAR.LE gsb0, 0x0 ;  /* 0x00008000000079c5 */ /* 0x000fe40000010000 */
[----:B------:R1:W-:Y:S01]  /*10b90*/  SYNCS.ARRIVE.TRANS64.RED.A1T0 RZ, [R6+URZ], RZ ;  /* 0x000000ff06ff79a7 */ /* 0x0003e2000810043f */
[----:B------:R-:W-:Y:S05]  /*10ba0*/  @P1 BRA `(.L_x_45) ;  /* 0x00000000009c1947 */ /* 0x000fea0003800000 */
[----:B------:R-:W-:Y:S01]  /*10bb0*/  ISETP.LT.OR P1, PT, R7, 0x1, !P0 ;  /* 0x000000010700780c */ /* 0x000fe20004721670 */
[----:B------:R-:W-:-:S12]  /*10bc0*/  BSSY B0, `(.L_x_46) ;  /* 0x0000024000007945 */ /* 0x000fd80003800000 */
[----:B------:R-:W-:Y:S05]  /*10bd0*/  @P1 BRA `(.L_x_47) ;  /* 0x0000000000881947 */ /* 0x000fea0003800000 */
[----:B-1----:R-:W-:Y:S01]  /*10be0*/  IMAD R6, R5, 0x8, R2 ;  /* 0x0000000805067824 */ /* 0x002fe200078e0202 */
[----:B------:R-:W-:Y:S02]  /*10bf0*/  SHF.L.U32 R21, R4, 0x1f, RZ ;  /* 0x0000001f04157819 */ /* 0x000fe400000006ff */
[----:B------:R-:W-:Y:S02]  /*10c00*/  ISETP.NE.AND P2, PT, R0, RZ, PT ;  /* 0x000000ff0000720c */ /* 0x000fe40003f45270 */
[----:B------:R-:W1:Y:S02]  /*10c10*/  SYNCS.PHASECHK.TRANS64.TRYWAIT P1, [R6+URZ+0x8820], R21 ;  /* 0x00882015060075a7 */ /* 0x000e64000802017f */
[----:B-1----:R-:W-:Y:S09]  /*10c20*/  @!P1 BRA `(.L_x_48) ;  /* 0x00000014002c9947 */ /* 0x002ff20003800000 */
.L_x_85:
[----:B------:R-:W-:Y:S05]  /*10c30*/  @P2 BRA `(.L_x_49) ;  /* 0x0000000000142947 */ /* 0x000fea0003800000 */
[----:B------:R-:W-:Y:S02]  /*10c40*/  ISETP.NE.AND P1, PT, R17, RZ, PT ;  /* 0x000000ff1100720c */ /* 0x000fe40003f25270 */
[----:B-1----:R-:W-:-:S04]  /*10c50*/  MOV R21, 0x2000 ;  /* 0x0000200000157802 */ /* 0x002fc80000000f00 */
[----:B------:R2:W-:Y:S07]  /*10c60*/  SYNCS.ARRIVE.TRANS64 RZ, [R6+URZ+0x8800], R21 ;  /* 0x0088001506ff79a7 */ /* 0x0005ee000800003f */
[----:B------:R-:W-:Y:S05]  /*10c70*/  @!P1 BRA `(.L_x_49) ;  /* 0x0000000000049947 */ /* 0x000fea0003800000 */
[----:B------:R-:W-:Y:S01]  /*10c80*/  BPT.TRAP 0x1 ;  /* 0x000000040000795c */ /* 0x000fe20000300000 */
.L_x_49:
[C---:B------:R-:W-:Y:S01]  /*10c90*/  IMAD R20, R5.reuse, 0x2000, R2 ;  /* 0x0000200005147824 */ /* 0x040fe200078e0202 */
        /* <DEDUP_REMOVED lines=12> */
[C---:B------:R-:W-:Y:S01]  /*10d60*/  ISETP.NE.AND P1, PT, R5.reuse, 0x4, PT ;  /* 0x000000040500780c */ /* 0x040fe20003f25270 */
[----:B------:R-:W-:Y:S01]  /*10d70*/  USHF.L.U32 UR11, UR11, 0x8, URZ ;  /* 0x000000080b0b7899 */ /* 0x000fe2000800063f */
[----:B------:R-:W-:Y:S01]  /*10d80*/  VIADD R8, R8, 0x1 ;  /* 0x0000000108087836 */ /* 0x000fe20000000000 */
[----:B------:R-:W-:Y:S01]  /*10d90*/  UIADD3 UR9, UR9, 0x8800, URZ ;  /* 0x0000880009097890 */ /* 0x000fe2000fffe03f */
[----:B-12---:R-:W-:Y:S01]  /*10da0*/  SEL R21, RZ, 0x1, P1 ;  /* 0x00000001ff157807 */ /* 0x006fe20000800000 */
[----:B------:R-:W-:Y:S01]  /*10db0*/  UIADD3 UR8, UR8, 0x800, URZ ;  /* 0x0000080008087890 */ /* 0x000fe2000fffe03f */
[----:B------:R-:W-:-:S02]  /*10dc0*/  SEL R5, R5, RZ, P1 ;  /* 0x000000ff05057207 */ /* 0x000fc40000800000 */
[----:B------:R-:W-:-:S06]  /*10dd0*/  LOP3.LUT R4, R4, R21, RZ, 0x3c, !PT ;  /* 0x0000001504047212 */ /* 0x000fcc00078e3cff */
[----:B------:R2:W-:Y:S02]  /*10de0*/  UTMALDG.4D [UR8], [UR6], desc[UR22] ;  /* 0x00001608060075b4 */ /* 0x0005e40008019000 */
[----:B--2---:R-:W-:Y:S01]  /*10df0*/  NOP ;  /* 0x0000000000007918 */ /* 0x004fe20000000000 */
.L_x_47:
[----:B------:R-:W-:Y:S05]  /*10e00*/  BSYNC B0 ;  /* 0x0000000000007941 */ /* 0x000fea0003800000 */
.L_x_46:
[----:B------:R-:W-:-:S07]  /*10e10*/  IADD3 R7, R7, -0x1, RZ ;  /* 0xffffffff07077810 */ /* 0x000fce0007ffe0ff */
.L_x_45:
[----:B------:R-:W-:Y:S01]  /*10e20*/  ISETP.GT.AND P3, PT, R18, 0x1, PT ;  /* 0x000000011200780c */ /* 0x000fe20003f64270 */
[----:B------:R-:W-:Y:S01]  /*10e30*/  VIADD R15, R15, 0x1 ;  /* 0x000000010f0f7836 */ /* 0x000fe20000000000 */
[----:B-1----:R-:W-:Y:S01]  /*10e40*/  IADD3 R6, R22, 0x1, RZ ;  /* 0x0000000116067810 */ /* 0x002fe20007ffe0ff */
[----:B------:R-:W-:Y:S01]  /*10e50*/  VIADD R18, R18, 0xffffffff ;  /* 0xffffffff12127836 */ /* 0x000fe20000000000 */
[----:B------:R-:W-:Y:S01]  /*10e60*/  IADD3 R10, R10, 0x100, RZ ;  /* 0x000001000a0a7810 */ /* 0x000fe20007ffe0ff */
[----:B------:R-:W-:Y:S01]  /*10e70*/  IMAD.MOV.U32 R21, RZ, RZ, R14 ;  /* 0x000000ffff157224 */ /* 0x000fe200078e000e */
[----:B------:R-:W-:Y:S02]  /*10e80*/  ISETP.NE.AND P1, PT, R15, 0x4, PT ;  /* 0x000000040f00780c */ /* 0x000fe40003f25270 */
[----:B------:R-:W-:Y:S02]  /*10e90*/  ISETP.NE.AND P2, PT, R6, 0x4, PT ;  /* 0x000000040600780c */ /* 0x000fe40003f45270 */
[----:B------:R-:W-:-:S02]  /*10ea0*/  SEL R20, RZ, 0x1, P1 ;  /* 0x00000001ff147807 */ /* 0x000fc40000800000 */
[----:B------:R-:W-:Y:S02]  /*10eb0*/  SEL R15, R15, RZ, P1 ;  /* 0x000000ff0f0f7207 */ /* 0x000fe40000800000 */
[----:B------:R-:W-:Y:S02]  /*10ec0*/  LOP3.LUT R3, R3, R20, RZ, 0x3c, !PT ;  /* 0x0000001403037212 */ /* 0x000fe400078e3cff */
[----:B------:R-:W-:Y:S02]  /*10ed0*/  MOV R20, R19 ;  /* 0x0000001300147202 */ /* 0x000fe40000000f00 */
[----:B------:R-:W-:Y:S01]  /*10ee0*/  SEL R6, R6, RZ, P2 ;  /* 0x000000ff06067207 */ /* 0x000fe20001000000 */
[----:B------:R-:W-:Y:S06]  /*10ef0*/  @P3 BRA `(.L_x_50) ;  /* 0xffffffa000c03947 */ /* 0x000fec000383ffff */
.L_x_37:
[----:B------:R-:W-:Y:S05]  /*10f00*/  WARPSYNC.ALL ;  /* 0x0000000000007948 */ /* 0x000fea0003800000 */
[----:B------:R-:W1:Y:S01]  /*10f10*/  SHFL.BFLY PT, R0, R13, 0x1, 0x1f ;  /* 0x0c201f000d007f89 */ /* 0x000e6200000e0000 */
[----:B------:R-:W-:Y:S01]  /*10f20*/  BSSY B0, `(.L_x_51) ;  /* 0x0000023000007945 */ /* 0x000fe20003800000 */
[----:B------:R-:W-:Y:S01]  /*10f30*/  IMAD.MOV.U32 R7, RZ, RZ, 0x7f800000 ;  /* 0x7f800000ff077424 */ /* 0x000fe200078e00ff */
[----:B------:R-:W-:Y:S01]  /*10f40*/  MOV R8, 0x3f800000 ;  /* 0x3f80000000087802 */ /* 0x000fe20000000f00 */
[----:B------:R-:W2:Y:S01]  /*10f50*/  SHFL.BFLY PT, R3, R12, 0x1, 0x1f ;  /* 0x0c201f000c037f89 */ /* 0x000ea200000e0000 */
[----:B------:R-:W-:Y:S01]  /*10f60*/  IMAD.MOV.U32 R4, RZ, RZ, 0x3f800000 ;  /* 0x3f800000ff047424 */ /* 0x000fe200078e00ff */
[----:B------:R-:W-:Y:S01]  /*10f70*/  MOV R9, 0x7f800000 ;  /* 0x7f80000000097802 */ /* 0x000fe20000000f00 */
[----:B-1----:R-:W-:Y:S01]  /*10f80*/  FADD R0, R0, R13 ;  /* 0x0000000d00007221 */ /* 0x002fe20000000000 */
[----:B--2---:R-:W-:-:S04]  /*10f90*/  FADD R15, R3, R12 ;  /* 0x0000000c030f7221 */ /* 0x004fc80000000000 */
[----:B------:R-:W1:Y:S04]  /*10fa0*/  SHFL.BFLY PT, R5, R0, 0x2, 0x1f ;  /* 0x0c401f0000057f89 */ /* 0x000e6800000e0000 */
[----:B------:R-:W2:Y:S01]  /*10fb0*/  SHFL.BFLY PT, R18, R15, 0x2, 0x1f ;  /* 0x0c401f000f127f89 */ /* 0x000ea200000e0000 */
[C---:B-1----:R-:W-:Y:S01]  /*10fc0*/  FSETP.NE.AND P0, PT, R0.reuse, -R5, PT ;  /* 0x800000050000720b */ /* 0x042fe20003f05000 */
[----:B------:R-:W-:Y:S01]  /*10fd0*/  FADD R3, R0, R5 ;  /* 0x0000000500037221 */ /* 0x000fe20000000000 */
[----:B--2---:R-:W-:-:S11]  /*10fe0*/  FADD R6, R15, R18 ;  /* 0x000000120f067221 */ /* 0x004fd60000000000 */
[----:B------:R-:W-:Y:S05]  /*10ff0*/  @!P0 BRA `(.L_x_52) ;  /* 0x0000000000548947 */ /* 0x000fea0003800000 */
[----:B------:R-:W-:Y:S01]  /*11000*/  VIADD R0, R3, 0x1800000 ;  /* 0x0180000003007836 */ /* 0x000fe20000000000 */
[----:B------:R-:W-:Y:S04]  /*11010*/  BSSY B1, `(.L_x_53) ;  /* 0x000000c000017945 */ /* 0x000fe80003800000 */
[----:B------:R-:W-:-:S04]  /*11020*/  LOP3.LUT R0, R0, 0x7f800000, RZ, 0xc0, !PT ;  /* 0x7f80000000007812 */ /* 0x000fc800078ec0ff */
[----:B------:R-:W-:-:S13]  /*11030*/  ISETP.GT.U32.AND P0, PT, R0, 0x1ffffff, PT ;  /* 0x01ffffff0000780c */ /* 0x000fda0003f04070 */
[----:B------:R-:W-:Y:S05]  /*11040*/  @P0 BRA `(.L_x_54) ;  /* 0x0000000000100947 */ /* 0x000fea0003800000 */
[----:B------:R-:W-:-:S07]  /*11050*/  MOV R12, 0x11070 ;  /* 0x00011070000c7802 */ /* 0x000fce0000000f00 */
[----:B------:R-:W-:Y:S05]  /*11060*/  CALL.REL.NOINC `($__internal_0_$__cuda_sm20_rcp_rn_f32_slowpath) ;  /* 0x0000001000307944 */ /* 0x000fea0003c00000 */
[----:B------:R-:W-:Y:S01]  /*11070*/  MOV R4, R0 ;  /* 0x0000000000047202 */ /* 0x000fe20000000f00 */
[----:B------:R-:W-:Y:S06]  /*11080*/  BRA `(.L_x_55) ;  /* 0x0000000000107947 */ /* 0x000fec0003800000 */
.L_x_54:
[----:B------:R-:W1:Y:S02]  /*11090*/  MUFU.RCP R4, R3 ;  /* 0x0000000300047308 */ /* 0x000e640000001000 */
[----:B-1----:R-:W-:-:S04]  /*110a0*/  FFMA R0, R3, R4, -1 ;  /* 0xbf80000003007423 */ /* 0x002fc80000000004 */
[----:B------:R-:W-:-:S04]  /*110b0*/  FADD.FTZ R5, -R0, -RZ ;  /* 0x800000ff00057221 */ /* 0x000fc80000010100 */
[----:B------:R-:W-:-:S07]  /*110c0*/  FFMA R4, R4, R5, R4 ;  /* 0x0000000504047223 */ /* 0x000fce0000000004 */
.L_x_55:
[----:B------:R-:W-:Y:S05]  /*110d0*/  BSYNC B1 ;  /* 0x0000000000017941 */ /* 0x000fea0003800000 */
.L_x_53:
[----:B------:R-:W-:Y:S01]  /*110e0*/  FSETP.GEU.AND P0, PT, |R3|, 1.175494350822287508e-38, PT ;  /* 0x008000000300780b */ /* 0x000fe20003f0e200 */
[----:B------:R-:W-:-:S12]  /*110f0*/  ULDC UR6, c[0x0][0x600] ;  /* 0x0001800000067ab9 */ /* 0x000fd80000000800 */
[----:B------:R-:W-:-:S04]  /*11100*/  @!P0 FMUL R3, R3, 16777216 ;  /* 0x4b80000003038820 */ /* 0x000fc80000400000 */
[----:B------:R-:W1:Y:S02]  /*11110*/  MUFU.LG2 R0, R3 ;  /* 0x0000000300007308 */ /* 0x000e640000000c00 */
[----:B-1----:R-:W-:-:S04]  /*11120*/  @!P0 FADD R0, R0, -24 ;  /* 0xc1c0000000008421 */ /* 0x002fc80000000000 */
[----:B------:R-:W-:-:S04]  /*11130*/  FMUL R9, R0, 0.69314718246459960938 ;  /* 0x3f31721800097820 */ /* 0x000fc80000400000 */
[----:B------:R-:W-:-:S07]  /*11140*/  FFMA R9, R14, UR6, R9 ;  /* 0x000000060e097c23 */ /* 0x000fce0008000009 */
.L_x_52:
[----:B------:R-:W-:Y:S05]  /*11150*/  BSYNC B0 ;  /* 0x0000000000007941 */ /* 0x000fea0003800000 */
.L_x_51:
[----:B------:R-:W-:Y:S01]  /*11160*/  FSETP.NE.AND P0, PT, R15, -R18, PT ;  /* 0x800000120f00720b */ /* 0x000fe20003f05000 */
[----:B------:R-:W-:Y:S01]  /*11170*/  ULDC UR4, c[0x0][0x608] ;  /* 0x0001820000047ab9 */ /* 0x000fe20000000800 */
[----:B------:R-:W-:Y:S01]  /*11180*/  BSSY B0, `(.L_x_56) ;  /* 0x000001d000007945 */ /* 0x000fe20003800000 */
[----:B------:R-:W-:-:S04]  /*11190*/  FMUL R4, R4, UR4 ;  /* 0x0000000404047c20 */ /* 0x000fc80008400000 */
[-C--:B------:R-:W-:Y:S01]  /*111a0*/  FMUL R23, R152, R4.reuse ;  /* 0x0000000498177220 */ /* 0x080fe20000400000 */
[-C--:B------:R-:W-:Y:S01]  /*111b0*/  FMUL R153, R153, R4.reuse ;  /* 0x0000000499997220 */ /* 0x080fe20000400000 */
[-C--:B------:R-:W-:Y:S01]  /*111c0*/  FMUL R25, R156, R4.reuse ;  /* 0x000000049c197220 */ /* 0x080fe20000400000 */
[----:B------:R-:W-:-:S03]  /*111d0*/  FMUL R157, R157, R4 ;  /* 0x000000049d9d7220 */ /* 0x000fc60000400000 */
[----:B------:R-:W-:Y:S05]  /*111e0*/  @!P0 BRA `(.L_x_57) ;  /* 0x0000000000588947 */ /* 0x000fea0003800000 */
[----:B------:R-:W-:Y:S01]  /*111f0*/  VIADD R0, R6, 0x1800000 ;  /* 0x0180000006007836 */ /* 0x000fe20000000000 */
[----:B------:R-:W-:Y:S04]  /*11200*/  BSSY B1, `(.L_x_58) ;  /* 0x000000d000017945 */ /* 0x000fe80003800000 */
[----:B------:R-:W-:-:S04]  /*11210*/  LOP3.LUT R0, R0, 0x7f800000, RZ, 0xc0, !PT ;  /* 0x7f80000000007812 */ /* 0x000fc800078ec0ff */
[----:B------:R-:W-:-:S13]  /*11220*/  ISETP.GT.U32.AND P0, PT, R0, 0x1ffffff, PT ;  /* 0x01ffffff0000780c */ /* 0x000fda0003f04070 */
[----:B------:R-:W-:Y:S05]  /*11230*/  @P0 BRA `(.L_x_59) ;  /* 0x0000000000140947 */ /* 0x000fea0003800000 */
[----:B------:R-:W-:Y:S02]  /*11240*/  MOV R3, R6 ;  /* 0x0000000600037202 */ /* 0x000fe40000000f00 */
[----:B------:R-:W-:-:S07]  /*11250*/  MOV R12, 0x11270 ;  /* 0x00011270000c7802 */ /* 0x000fce0000000f00 */
[----:B------:R-:W-:Y:S05]  /*11260*/  CALL.REL.NOINC `($__internal_0_$__cuda_sm20_rcp_rn_f32_slowpath) ;  /* 0x0000000c00b07944 */ /* 0x000fea0003c00000 */
[----:B------:R-:W-:Y:S01]  /*11270*/  IMAD.MOV.U32 R8, RZ, RZ, R0 ;  /* 0x000000ffff087224 */ /* 0x000fe200078e0000 */
[----:B------:R-:W-:Y:S06]  /*11280*/  BRA `(.L_x_60) ;  /* 0x0000000000107947 */ /* 0x000fec0003800000 */
.L_x_59:
[----:B------:R-:W1:Y:S02]  /*11290*/  MUFU.RCP R3, R6 ;  /* 0x0000000600037308 */ /* 0x000e640000001000 */
[----:B-1----:R-:W-:-:S04]  /*112a0*/  FFMA R0, R6, R3, -1 ;  /* 0xbf80000006007423 */ /* 0x002fc80000000003 */
[----:B------:R-:W-:-:S04]  /*112b0*/  FADD.FTZ R0, -R0, -RZ ;  /* 0x800000ff00007221 */ /* 0x000fc80000010100 */
[----:B------:R-:W-:-:S07]  /*112c0*/  FFMA R8, R3, R0, R3 ;  /* 0x0000000003087223 */ /* 0x000fce0000000003 */
.L_x_60:
[----:B------:R-:W-:Y:S05]  /*112d0*/  BSYNC B1 ;  /* 0x0000000000017941 */ /* 0x000fea0003800000 */
.L_x_58:
[----:B------:R-:W-:Y:S01]  /*112e0*/  FSETP.GEU.AND P0, PT, |R6|, 1.175494350822287508e-38, PT ;  /* 0x008000000600780b */ /* 0x000fe20003f0e200 */
[----:B------:R-:W-:-:S12]  /*112f0*/  ULDC UR4, c[0x0][0x600] ;  /* 0x0001800000047ab9 */ /* 0x000fd80000000800 */
[----:B------:R-:W-:-:S04]  /*11300*/  @!P0 FMUL R6, R6, 16777216 ;  /* 0x4b80000006068820 */ /* 0x000fc80000400000 */
[----:B------:R-:W1:Y:S02]  /*11310*/  MUFU.LG2 R0, R6 ;  /* 0x0000000600007308 */ /* 0x000e640000000c00 */
[----:B-1----:R-:W-:-:S04]  /*11320*/  @!P0 FADD R0, R0, -24 ;  /* 0xc1c0000000008421 */ /* 0x002fc80000000000 */
[----:B------:R-:W-:-:S04]  /*11330*/  FMUL R0, R0, 0.69314718246459960938 ;  /* 0x3f31721800007820 */ /* 0x000fc80000400000 */
[----:B------:R-:W-:-:S07]  /*11340*/  FFMA R7, R19, UR4, R0 ;  /* 0x0000000413077c23 */ /* 0x000fce0008000000 */
.L_x_57:
[----:B------:R-:W-:Y:S05]  /*11350*/  BSYNC B0 ;  /* 0x0000000000007941 */ /* 0x000fea0003800000 */
.L_x_56:
[C---:B------:R-:W-:Y:S01]  /*11360*/  LOP3.LUT P0, R19, R16.reuse, 0x3, RZ, 0xc0, !PT ;  /* 0x0000000310137812 */ /* 0x040fe2000780c0ff */
[----:B------:R-:W-:Y:S01]  /*11370*/  ULDC UR4, c[0x0][0x608] ;  /* 0x0001820000047ab9 */ /* 0x000fe20000000800 */
[----:B------:R-:W-:Y:S01]  /*11380*/  LOP3.LUT R17, R16, 0x7f, RZ, 0xc0, !PT ;  /* 0x0000007f10117812 */ /* 0x000fe200078ec0ff */
[----:B------:R-:W-:Y:S01]  /*11390*/  ULDC.64 UR8, c[0x0][0x208] ;  /* 0x0000820000087ab9 */ /* 0x000fe20000000a00 */
[----:B------:R-:W-:Y:S01]  /*113a0*/  FMUL R8, R8, UR4 ;  /* 0x0000000408087c20 */ /* 0x000fe20008400000 */
[----:B------:R-:W-:Y:S01]  /*113b0*/  BSSY B0, `(.L_x_61) ;  /* 0x0000018000007945 */ /* 0x000fe20003800000 */
[----:B------:R-:W-:-:S07]  /*113c0*/  SHF.R.U32.HI R18, RZ, 0x5, R17 ;  /* 0x00000005ff127819 */ /* 0x000fce0000011611 */
[----:B------:R-:W-:Y:S05]  /*113d0*/  @P0 BRA `(.L_x_62) ;  /* 0x0000000000540947 */ /* 0x000fea0003800000 */
[----:B------:R-:W1:Y:S01]  /*113e0*/  S2UR UR4, SR_CTAID.X ;  /* 0x00000000000479c3 */ /* 0x000e620000002500 */
[----:B------:R-:W-:Y:S02]  /*113f0*/  SHF.R.U32.HI R0, RZ, 0x2, R16 ;  /* 0x00000002ff007819 */ /* 0x000fe40000011610 */
[----:B------:R-:W-:Y:S02]  /*11400*/  SHF.L.U32 R3, R18, 0x4, RZ ;  /* 0x0000000412037819 */ /* 0x000fe400000006ff */
[----:B------:R-:W-:-:S04]  /*11410*/  LOP3.LUT R0, R0, 0x7, RZ, 0xc0, !PT ;  /* 0x0000000700007812 */ /* 0x000fc800078ec0ff */
[----:B------:R-:W-:Y:S01]  /*11420*/  LOP3.LUT R0, R3, 0xfffffff0, R0, 0xe2, !PT ;  /* 0xfffffff003007812 */ /* 0x000fe200078ee200 */
[----:B-1----:R-:W-:-:S03]  /*11430*/  USHF.L.U32 UR6, UR4, 0x6, URZ ;  /* 0x0000000604067899 */ /* 0x002fc6000800063f */
[----:B------:R-:W-:Y:S02]  /*11440*/  ULDC.64 UR4, c[0x0][0x688] ;  /* 0x0001a20000047ab9 */ /* 0x000fe40000000a00 */
[----:B------:R-:W-:Y:S02]  /*11450*/  UIMAD UR4, UR36, UR4, UR6 ;  /* 0x00000004240472a4 */ /* 0x000fe4000f8e0206 */
[----:B------:R-:W-:Y:S02]  /*11460*/  LOP3.LUT R3, R0, UR6, RZ, 0xfc, !PT ;  /* 0x0000000600037c12 */ /* 0x000fe4000f8efcff */
[----:B------:R-:W-:-:S03]  /*11470*/  UIMAD UR4, UR37, UR5, UR4 ;  /* 0x00000005250472a4 */ /* 0x000fc6000f8e0204 */
[C---:B------:R-:W-:Y:S01]  /*11480*/  VIADD R4, R3.reuse, 0x8 ;  /* 0x0000000803047836 */ /* 0x040fe20000000000 */
[----:B------:R-:W-:Y:S02]  /*11490*/  ULDC UR5, c[0x0][0x288] ;  /* 0x0000a20000057ab9 */ /* 0x000fe40000000800 */
[----:B------:R-:W-:Y:S02]  /*114a0*/  ISETP.GE.U32.AND P0, PT, R3, UR5, PT ;  /* 0x0000000503007c0c */ /* 0x000fe4000bf06070 */
[----:B------:R-:W-:Y:S02]  /*114b0*/  IADD3 R0, P2, R0, UR4, RZ ;  /* 0x0000000400007c10 */ /* 0x000fe4000ff5e0ff */
[----:B------:R-:W-:Y:S01]  /*114c0*/  ISETP.GE.U32.AND P1, PT, R4, UR5, PT ;  /* 0x0000000504007c0c */ /* 0x000fe2000bf26070 */
[----:B------:R-:W-:Y:S01]  /*114d0*/  ULDC.64 UR4, c[0x0][0x680] ;  /* 0x0001a00000047ab9 */ /* 0x000fe20000000a00 */
[----:B------:R-:W-:Y:S02]  /*114e0*/  IADD3.X R3, RZ, RZ, RZ, P2, !PT ;  /* 0x000000ffff037210 */ /* 0x000fe400017fe4ff */
[----:B------:R-:W-:-:S04]  /*114f0*/  LEA R4, P2, R0, UR4, 0x2 ;  /* 0x0000000400047c11 */ /* 0x000fc8000f8410ff */
[----:B------:R-:W-:-:S05]  /*11500*/  LEA.HI.X R5, R0, UR5, R3, 0x2, P2 ;  /* 0x0000000500057c11 */ /* 0x000fca00090f1403 */
[----:B------:R1:W-:Y:S04]  /*11510*/  @!P0 STG.E desc[UR8][R4.64], R9 ;  /* 0x0000000904008986 */ /* 0x0003e8000c101908 */
[----:B------:R1:W-:Y:S02]  /*11520*/  @!P1 STG.E desc[UR8][R4.64+0x20], R7 ;  /* 0x0000200704009986 */ /* 0x0003e4000c101908 */
.L_x_62:
[----:B------:R-:W-:Y:S05]  /*11530*/  BSYNC B0 ;  /* 0x0000000000007941 */ /* 0x000fea0003800000 */
.L_x_61:
[----:B------:R-:W-:Y:S01]  /*11540*/  ULDC.64 UR4, c[0x0][0x730] ;  /* 0x0001cc0000047ab9 */ /* 0x000fe20000000a00 */
[-C--:B------:R-:W-:Y:S01]  /*11550*/  FMUL R27, R154, R8.reuse ;  /* 0x000000089a1b7220 */ /* 0x080fe20000400000 */
[----:B------:R-:W-:Y:S01]  /*11560*/  ISETP.NE.U32.AND P0, PT, RZ, UR4, PT ;  /* 0x00000004ff007c0c */ /* 0x000fe2000bf05070 */
[-C--:B------:R-:W-:Y:S01]  /*11570*/  FMUL R155, R155, R8.reuse ;  /* 0x000000089b9b7220 */ /* 0x080fe20000400000 */
[-C--:B------:R-:W-:Y:S01]  /*11580*/  FMUL R29, R158, R8.reuse ;  /* 0x000000089e1d7220 */ /* 0x080fe20000400000 */
[----:B------:R-:W-:Y:S01]  /*11590*/  FMUL R159, R159, R8 ;  /* 0x000000089f9f7220 */ /* 0x000fe20000400000 */
[----:B------:R-:W-:-:S13]  /*115a0*/  ISETP.NE.AND.EX P0, PT, RZ, UR5, PT, P0 ;  /* 0x00000005ff007c0c */ /* 0x000fda000bf05300 */
[----:B------:R-:W-:Y:S05]  /*115b0*/  @P0 BRA `(.L_x_63) ;  /* 0x0000000000200947 */ /* 0x000fea0003800000 */
[----:B------:R-:W-:Y:S02]  /*115c0*/  ULDC.64 UR4, c[0x0][0x728] ;  /* 0x0001ca0000047ab9 */ /* 0x000fe40000000a00 */
[----:B------:R-:W-:-:S04]  /*115d0*/  ISETP.NE.U32.AND P0, PT, RZ, UR4, PT ;  /* 0x00000004ff007c0c */ /* 0x000fc8000bf05070 */
[----:B------:R-:W-:-:S13]  /*115e0*/  ISETP.NE.AND.EX P0, PT, RZ, UR5, PT, P0 ;  /* 0x00000005ff007c0c */ /* 0x000fda000bf05300 */
[----:B------:R-:W-:Y:S05]  /*115f0*/  @!P0 BRA `(.L_x_64) ;  /* 0x00000000000c8947 */ /* 0x000fea0003800000 */
[----:B-1----:R-:W1:Y:S02]  /*11600*/  LDC.64 R4, c[0x0][0x728] ;  /* 0x0001ca00ff047b82 */ /* 0x002e640000000a00 */
[----:B-1----:R3:W5:Y:S01]  /*11610*/  LDG.E R4, desc[UR8][R4.64] ;  /* 0x0000000804047981 */ /* 0x002762000c1e1900 */
[----:B------:R-:W-:Y:S05]  /*11620*/  BRA `(.L_x_63) ;  /* 0x0000000000047947 */ /* 0x000fea0003800000 */
.L_x_64:
[----:B-1----:R-:W2:Y:S02]  /*11630*/  LDC R4, c[0x0][0x720] ;  /* 0x0001c800ff047b82 */ /* 0x002ea40000000800 */
.L_x_63:
[----:B------:R-:W-:Y:S01]  /*11640*/  MOV R0, RZ ;  /* 0x000000ff00007202 */ /* 0x000fe20000000f00 */
[----:B--2--5:R-:W-:-:S03]  /*11650*/  IMAD.MOV.U32 R22, RZ, RZ, R4 ;  /* 0x000000ffff167224 */ /* 0x024fc600078e0004 */
[----:B------:R-:W-:-:S13]  /*11660*/  LOP3.LUT P0, RZ, R0, 0x9f, RZ, 0xc0, !PT ;  /* 0x0000009f00ff7812 */ /* 0x000fda000780c0ff */
[----:B------:R-:W-:Y:S05]  /*11670*/  @!P0 BRA `(.L_x_65) ;  /* 0x0000000000408947 */ /* 0x000fea0003800000 */
[----:B------:R-:W-:Y:S01]  /*11680*/  MOV R0, 0x0 ;  /* 0x0000000000007802 */ /* 0x000fe20000000f00 */
[----:B------:R-:W-:Y:S01]  /*11690*/  ULDC.64 UR4, c[0x4][0x68] ;  /* 0x01001a0000047ab9 */ /* 0x000fe20000000a00 */
[----:B------:R-:W-:Y:S01]  /*116a0*/  ULDC.64 UR6, c[0x4][0x8] ;  /* 0x0100020000067ab9 */ /* 0x000fe20000000a00 */
[----:B-1----:R-:W-:Y:S01]  /*116b0*/  MOV R4, UR4 ;  /* 0x0000000400047c02 */ /* 0x002fe20008000f00 */
[----:B------:R1:W2:Y:S01]  /*116c0*/  LDC.64 R14, c[0x4][R0] ;  /* 0x01000000000e7b82 */ /* 0x0002a20000000a00 */
[----:B---3--:R-:W-:Y:S01]  /*116d0*/  IMAD.U32 R5, RZ, RZ, UR5 ;  /* 0x00000005ff057e24 */ /* 0x008fe2000f8e00ff */
[----:B------:R-:W-:Y:S01]  /*116e0*/  ULDC.64 UR4, c[0x4][0x70] ;  /* 0x01001c0000047ab9 */ /* 0x000fe20000000a00 */
[----:B------:R-:W-:Y:S01]  /*116f0*/  MOV R10, UR6 ;  /* 0x00000006000a7c02 */ /* 0x000fe20008000f00 */
[----:B------:R-:W-:Y:S01]  /*11700*/  IMAD.U32 R7, RZ, RZ, UR5 ;  /* 0x00000005ff077e24 */ /* 0x000fe2000f8e00ff */
[----:B------:R-:W-:Y:S01]  /*11710*/  MOV R6, UR4 ;  /* 0x0000000400067c02 */ /* 0x000fe20008000f00 */
[----:B------:R-:W-:Y:S01]  /*11720*/  IMAD.U32 R11, RZ, RZ, UR7 ;  /* 0x00000007ff0b7e24 */ /* 0x000fe2000f8e00ff */
[----:B------:R-:W-:Y:S01]  /*11730*/  MOV R8, 0x70 ;  /* 0x0000007000087802 */ /* 0x000fe20000000f00 */
[----:B------:R-:W-:Y:S01]  /*11740*/  IMAD.MOV.U32 R12, RZ, RZ, 0x1 ;  /* 0x00000001ff0c7424 */ /* 0x000fe200078e00ff */
[----:B-1----:R-:W-:-:S07]  /*11750*/  MOV R13, RZ ;  /* 0x000000ff000d7202 */ /* 0x002fce0000000f00 */
[----:B------:R-:W-:-:S07]  /*11760*/  LEPC R20, `(.L_x_65) ;  /* 0x000000001014794e */ /* 0x000fce0000000000 */
[----:B--2---:R-:W-:Y:S05]  /*11770*/  CALL.ABS.NOINC R14 ;  /* 0x000000000e007343 */ /* 0x004fea0003c00000 */
.L_x_65:
[----:B------:R-:W-:-:S13]  /*11780*/  LOP3.LUT P0, RZ, R2, 0x9f, RZ, 0xc0, !PT ;  /* 0x0000009f02ff7812 */ /* 0x000fda000780c0ff */
[----:B------:R-:W-:Y:S05]  /*11790*/  @!P0 BRA `(.L_x_66) ;  /* 0x0000000000408947 */ /* 0x000fea0003800000 */
[----:B------:R-:W-:Y:S01]  /*117a0*/  MOV R0, 0x0 ;  /* 0x0000000000007802 */ /* 0x000fe20000000f00 */
[----:B------:R-:W-:Y:S01]  /*117b0*/  ULDC.64 UR4, c[0x4][0x68] ;  /* 0x01001a0000047ab9 */ /* 0x000fe20000000a00 */
[----:B------:R-:W-:Y:S01]  /*117c0*/  ULDC.64 UR6, c[0x4][0x8] ;  /* 0x0100020000067ab9 */ /* 0x000fe20000000a00 */
[----:B-1----:R-:W-:Y:S01]  /*117d0*/  IMAD.U32 R4, RZ, RZ, UR4 ;  /* 0x00000004ff047e24 */ /* 0x002fe2000f8e00ff */
[----:B------:R1:W2:Y:S01]  /*117e0*/  LDC.64 R14, c[0x4][R0] ;  /* 0x01000000000e7b82 */ /* 0x0002a20000000a00 */
[----:B---3--:R-:W-:Y:S01]  /*117f0*/  MOV R5, UR5 ;  /* 0x0000000500057c02 */ /* 0x008fe20008000f00 */
[----:B------:R-:W-:Y:S01]  /*11800*/  ULDC.64 UR4, c[0x4][0x70] ;  /* 0x01001c0000047ab9 */ /* 0x000fe20000000a00 */
[----:B------:R-:W-:Y:S01]  /*11810*/  IMAD.U32 R10, RZ, RZ, UR6 ;  /* 0x00000006ff0a7e24 */ /* 0x000fe2000f8e00ff */
[----:B------:R-:W-:Y:S01]  /*11820*/  MOV R7, UR5 ;  /* 0x0000000500077c02 */ /* 0x000fe20008000f00 */
[----:B------:R-:W-:Y:S01]  /*11830*/  IMAD.U32 R6, RZ, RZ, UR4 ;  /* 0x00000004ff067e24 */ /* 0x000fe2000f8e00ff */
[----:B------:R-:W-:Y:S01]  /*11840*/  MOV R11, UR7 ;  /* 0x00000007000b7c02 */ /* 0x000fe20008000f00 */
[----:B------:R-:W-:Y:S01]  /*11850*/  IMAD.MOV.U32 R8, RZ, RZ, 0x70 ;  /* 0x00000070ff087424 */ /* 0x000fe200078e00ff */
[----:B------:R-:W-:Y:S01]  /*11860*/  MOV R12, 0x1 ;  /* 0x00000001000c7802 */ /* 0x000fe20000000f00 */
[----:B-1----:R-:W-:-:S07]  /*11870*/  IMAD.MOV.U32 R13, RZ, RZ, RZ ;  /* 0x000000ffff0d7224 */ /* 0x002fce00078e00ff */
[----:B------:R-:W-:-:S07]  /*11880*/  LEPC R20, `(.L_x_66) ;  /* 0x000000001014794e */ /* 0x000fce0000000000 */
[----:B--2---:R-:W-:Y:S05]  /*11890*/  CALL.ABS.NOINC R14 ;  /* 0x000000000e007343 */ /* 0x004fea0003c00000 */
.L_x_66:
[----:B------:R-:W-:Y:S01]  /*118a0*/  ULDC.64 UR4, c[0x0][0x730] ;  /* 0x0001cc0000047ab9 */ /* 0x000fe20000000a00 */
[----:B------:R-:W-:Y:S01]  /*118b0*/  IADD3 R17, R17, 0x1f, RZ ;  /* 0x0000001f11117810 */ /* 0x000fe20007ffe0ff */
[----:B------:R-:W-:Y:S01]  /*118c0*/  IMAD R19, R18, 0x10, R19 ;  /* 0x0000001012137824 */ /* 0x000fe200078e0213 */
[----:B------:R-:W-:Y:S02]  /*118d0*/  ISETP.NE.U32.AND P0, PT, RZ, UR4, PT ;  /* 0x00000004ff007c0c */ /* 0x000fe4000bf05070 */
[C---:B------:R-:W-:Y:S02]  /*118e0*/  SHF.L.U32 R0, R16.reuse, 0x4, RZ ;  /* 0x0000000410007819 */ /* 0x040fe400000006ff */
[----:B------:R-:W-:Y:S02]  /*118f0*/  ISETP.NE.AND.EX P0, PT, RZ, UR5, PT, P0 ;  /* 0x00000005ff007c0c */ /* 0x000fe4000bf05300 */
[----:B-1----:R-:W-:Y:S01]  /*11900*/  SHF.R.U32.HI R4, RZ, 0x1, R16 ;  /* 0x00000001ff047819 */ /* 0x002fe20000011610 */
[----:B------:R-:W-:Y:S01]  /*11910*/  IMAD.SHL.U32 R16, R16, 0x2, RZ ;  /* 0x0000000210107824 */ /* 0x000fe200078e00ff */
[----:B------:R-:W-:-:S02]  /*11920*/  LOP3.LUT R3, R0, 0x40, RZ, 0xc0, !PT ;  /* 0x0000004000037812 */ /* 0x000fc400078ec0ff */
[----:B------:R-:W-:Y:S02]  /*11930*/  LOP3.LUT R0, R0, 0x80, RZ, 0xc0, !PT ;  /* 0x0000008000007812 */ /* 0x000fe400078ec0ff */
[----:B------:R-:W-:Y:S02]  /*11940*/  LOP3.LUT R3, R3, 0x8, R4, 0xf8, !PT ;  /* 0x0000000803037812 */ /* 0x000fe400078ef804 */
[----:B------:R-:W-:Y:S02]  /*11950*/  LEA R0, R19, R0, 0x4 ;  /* 0x0000000013007211 */ /* 0x000fe400078e20ff */
[----:B------:R-:W-:Y:S01]  /*11960*/  LOP3.LUT R3, R3, 0x8, R16, 0x78, !PT ;  /* 0x0000000803037812 */ /* 0x000fe200078e7810 */
[----:B------:R-:W1:Y:S01]  /*11970*/  @P0 LDC R22, c[0x0][0x720] ;  /* 0x0001c800ff160b82 */ /* 0x000e620000000800 */
[----:B------:R-:W-:-:S03]  /*11980*/  ISETP.GT.U32.AND P0, PT, R17, 0x3e, PT ;  /* 0x0000003e1100780c */ /* 0x000fc60003f04070 */
[----:B------:R-:W-:Y:S02]  /*11990*/  IMAD.IADD R3, R3, 0x1, R0 ;  /* 0x0000000103037824 */ /* 0x000fe400078e0200 */
[-C--:B-1----:R-:W-:Y:S01]  /*119a0*/  FMUL R4, R23, R22.reuse ;  /* 0x0000001617047220 */ /* 0x082fe20000400000 */
[-C--:B---3--:R-:W-:Y:S01]  /*119b0*/  FMUL R5, R153, R22.reuse ;  /* 0x0000001699057220 */ /* 0x088fe20000400000 */
[-C--:B------:R-:W-:Y:S01]  /*119c0*/  FMUL R6, R27, R22.reuse ;  /* 0x000000161b067220 */ /* 0x080fe20000400000 */
[-C--:B------:R-:W-:Y:S01]  /*119d0*/  FMUL R7, R155, R22.reuse ;  /* 0x000000169b077220 */ /* 0x080fe20000400000 */
[-C--:B------:R-:W-:Y:S01]  /*119e0*/  FMUL R8, R25, R22.reuse ;  /* 0x0000001619087220 */ /* 0x080fe20000400000 */
[-C--:B------:R-:W-:Y:S01]  /*119f0*/  FMUL R9, R157, R22.reuse ;  /* 0x000000169d097220 */ /* 0x080fe20000400000 */
[-C--:B------:R-:W-:Y:S01]  /*11a00*/  FMUL R10, R29, R22.reuse ;  /* 0x000000161d0a7220 */ /* 0x080fe20000400000 */
[----:B------:R-:W-:Y:S01]  /*11a10*/  FMUL R11, R159, R22 ;  /* 0x000000169f0b7220 */ /* 0x000fe20000400000 */
[----:B------:R-:W-:-:S02]  /*11a20*/  F2FP.F16.F32.PACK_AB R4, R5, R4 ;  /* 0x000000040504723e */ /* 0x000fc400000000ff */
[----:B------:R-:W-:Y:S02]  /*11a30*/  F2FP.F16.F32.PACK_AB R5, R7, R6 ;  /* 0x000000060705723e */ /* 0x000fe400000000ff */
[----:B------:R-:W-:Y:S02]  /*11a40*/  F2FP.F16.F32.PACK_AB R6, R9, R8 ;  /* 0x000000080906723e */ /* 0x000fe400000000ff */
[----:B------:R-:W-:Y:S01]  /*11a50*/  F2FP.F16.F32.PACK_AB R7, R11, R10 ;  /* 0x0000000a0b07723e */ /* 0x000fe200000000ff */
[----:B------:R-:W-:Y:S06]  /*11a60*/  @P0 BRA `(.L_x_67) ;  /* 0x0000000000040947 */ /* 0x000fec0003800000 */
[----:B------:R-:W-:-:S04]  /*11a70*/  DEPBAR.LE SB0, 0x0 ;  /* 0x000080000000791a */ /* 0x000fc80000000000 */
.L_x_67:
[----:B------:R-:W-:Y:S05]  /*11a80*/  WARPSYNC.ALL ;  /* 0x0000000000007948 */ /* 0x000fea0003800000 */
[----:B------:R-:W-:Y:S01]  /*11a90*/  BAR.SYNC.DEFER_BLOCKING 0x1, 0x80 ;  /* 0x0042000000007b1d */ /* 0x000fe20000010000 */
[----:B------:R-:W-:-:S05]  /*11aa0*/  LEA R3, R3, R2, 0x1 ;  /* 0x0000000203037211 */ /* 0x000fca00078e08ff */
[----:B------:R-:W-:Y:S01]  /*11ab0*/  BSSY B0, `(.L_x_68) ;  /* 0x0000015000007945 */ /* 0x000fe20003800000 */
[----:B------:R1:W-:Y:S01]  /*11ac0*/  STSM.16.M88.4 [R3], R4 ;  /* 0x0000000403007844 */ /* 0x0003e20000000200 */
[----:B------:R-:W-:Y:S01]  /*11ad0*/  @!PT LDS RZ, [RZ] ;  /* 0x00000000fffff984 */ /* 0x000fe20000000800 */
[----:B------:R-:W-:Y:S01]  /*11ae0*/  @!PT LDS RZ, [RZ] ;  /* 0x00000000fffff984 */ /* 0x000fe20000000800 */
[----:B------:R-:W-:Y:S01]  /*11af0*/  @!PT LDS RZ, [RZ] ;  /* 0x00000000fffff984 */ /* 0x000fe20000000800 */
[----:B------:R-:W-:Y:S01]  /*11b00*/  @!PT LDS RZ, [RZ] ;  /* 0x00000000fffff984 */ /* 0x000fe20000000800 */
[----:B------:R2:W-:Y:S06]  /*11b10*/  MEMBAR.ALL.CTA ;  /* 0x0000000000007992 */ /* 0x0005ec0000008000 */
[----:B--2---:R-:W2:Y:S02]  /*11b20*/  FENCE.VIEW.ASYNC.S ;  /* 0x00000000000073c6 */ /* 0x004ea40000000000 */
[----:B--2---:R-:W-:Y:S06]  /*11b30*/  BAR.SYNC.DEFER_BLOCKING 0x1, 0x80 ;  /* 0x0042000000007b1d */ /* 0x004fec0000010000 */
[----:B------:R-:W-:Y:S05]  /*11b40*/  @P0 BRA `(.L_x_69) ;  /* 0x00000000002c0947 */ /* 0x000fea0003800000 */
[----:B------:R-:W2:Y:S01]  /*11b50*/  S2UR UR10, SR_CTAID.X ;  /* 0x00000000000a79c3 */ /* 0x000ea20000002500 */
[----:B------:R-:W-:Y:S01]  /*11b60*/  ULDC.64 UR4, c[0x0][0x198] ;  /* 0x0000660000047ab9 */ /* 0x000fe20000000a00 */
[----:B------:R-:W-:Y:S01]  /*11b70*/  R2UR UR8, R2 ;  /* 0x00000000020872ca */ /* 0x000fe200000e0000 */
[----:B------:R-:W-:Y:S01]  /*11b80*/  UIADD3 UR4, UP0, UR4, 0x670, URZ ;  /* 0x0000067004047890 */ /* 0x000fe2000ff1e03f */
[----:B------:R-:W-:Y:S01]  /*11b90*/  UMOV UR9, URZ ;  /* 0x0000003f00097c82 */ /* 0x000fe20008000000 */
[----:B------:R-:W-:Y:S02]  /*11ba0*/  UMOV UR11, UR36 ;  /* 0x00000024000b7c82 */ /* 0x000fe40008000000 */
[----:B------:R-:W-:Y:S01]  /*11bb0*/  UIADD3.X UR5, URZ, UR5, URZ, UP0, !UPT ;  /* 0x000000053f057290 */ /* 0x000fe200087fe43f */
[----:B------:R-:W-:Y:S01]  /*11bc0*/  UMOV UR12, UR37 ;  /* 0x00000025000c7c82 */ /* 0x000fe20008000000 */
[----:B--2---:R-:W-:-:S09]  /*11bd0*/  USHF.L.U32 UR10, UR10, 0x6, URZ ;  /* 0x000000060a0a7899 */ /* 0x004fd2000800063f */
[----:B------:R2:W-:Y:S02]  /*11be0*/  UTMASTG.4D [UR8], [UR4] ;  /* 0x00000008040073b5 */ /* 0x0005e40008018000 */
[----:B--2---:R0:W-:Y:S02]  /*11bf0*/  UTMACMDFLUSH ;  /* 0x00000000000079b7 */ /* 0x0041e40000000000 */
.L_x_69:
[----:B------:R-:W-:Y:S05]  /*11c00*/  BSYNC B0 ;  /* 0x0000000000007941 */ /* 0x000fea0003800000 */
.L_x_68:
[----:B------:R-:W-:-:S04]  /*11c10*/  DEPBAR.LE SB0, 0x0 ;  /* 0x000080000000791a */ /* 0x000fc80000000000 */
[----:B------:R-:W-:Y:S05]  /*11c20*/  EXIT ;  /* 0x000000000000794d */ /* 0x000fea0003800000 */
.L_x_7:
[----:B-1----:R1:W2:Y:S02]  /*11c30*/  SYNCS.PHASECHK.TRANS64.TRYWAIT P2, [R3+URZ+0x8848], R2 ;  /* 0x00884802030075a7 */ /* 0x0022a4000804017f */
[----:B--2---:R-:W-:Y:S05]  /*11c40*/  @!P2 NANOSLEEP.SYNCS 0x989680 ;  /* 0x009896800000a95d */ /* 0x004fea0003900000 */
[----:B------:R-:W2:Y:S02]  /*11c50*/  @!P2 SYNCS.PHASECHK.TRANS64 P2, [R3+URZ+0x8848], R2 ;  /* 0x008848020300a5a7 */ /* 0x000ea4000804007f */
[----:B--2---:R-:W-:Y:S05]  /*11c60*/  @!P2 BRA `(.L_x_7) ;  /* 0xfffffffc00f0a947 */ /* 0x004fea000383ffff */
[----:B------:R-:W-:Y:S05]  /*11c70*/  BRA `(.L_x_70) ;  /* 0xfffffee8008c7947 */ /* 0x000fea000383ffff */
.L_x_12:
[----:B-1----:R1:W2:Y:S02]  /*11c80*/  SYNCS.PHASECHK.TRANS64.TRYWAIT P1, [R3+URZ+0x8820], R2 ;  /* 0x00882002030075a7 */ /* 0x0022a4000802017f */
[----:B--2---:R-:W-:Y:S05]  /*11c90*/  @!P1 NANOSLEEP.SYNCS 0x989680 ;  /* 0x009896800000995d */ /* 0x004fea0003900000 */
[----:B------:R-:W2:Y:S02]  /*11ca0*/  @!P1 SYNCS.PHASECHK.TRANS64 P1, [R3+URZ+0x8820], R2 ;  /* 0x00882002030095a7 */ /* 0x000ea4000802007f */
[----:B--2---:R-:W-:Y:S05]  /*11cb0*/  @!P1 BRA `(.L_x_12) ;  /* 0xfffffffc00f09947 */ /* 0x004fea000383ffff */
[----:B------:R-:W-:Y:S05]  /*11cc0*/  BRA `(.L_x_71) ;  /* 0xfffffeec002c7947 */ /* 0x000fea000383ffff */
.L_x_14:
[----:B-1----:R1:W2:Y:S02]  /*11cd0*/  SYNCS.PHASECHK.TRANS64.TRYWAIT P1, [R2+URZ+0x8820], R3 ;  /* 0x00882003020075a7 */ /* 0x0022a4000802017f */
[----:B--2---:R-:W-:Y:S05]  /*11ce0*/  @!P1 NANOSLEEP.SYNCS 0x989680 ;  /* 0x009896800000995d */ /* 0x004fea0003900000 */
[----:B------:R-:W2:Y:S02]  /*11cf0*/  @!P1 SYNCS.PHASECHK.TRANS64 P1, [R2+URZ+0x8820], R3 ;  /* 0x00882003020095a7 */ /* 0x000ea4000802007f */
[----:B--2---:R-:W-:Y:S05]  /*11d00*/  @!P1 BRA `(.L_x_14) ;  /* 0xfffffffc00f09947 */ /* 0x004fea000383ffff */
[----:B------:R-:W-:Y:S05]  /*11d10*/  BRA `(.L_x_72) ;  /* 0xfffffeec00847947 */ /* 0x000fea000383ffff */
.L_x_17:
[----:B-1----:R1:W2:Y:S02]  /*11d20*/  SYNCS.PHASECHK.TRANS64.TRYWAIT P1, [R3+URZ+0x8820], R4 ;  /* 0x00882004030075a7 */ /* 0x0022a4000802017f */
[----:B--2---:R-:W-:Y:S05]  /*11d30*/  @!P1 NANOSLEEP.SYNCS 0x989680 ;  /* 0x009896800000995d */ /* 0x004fea0003900000 */
[----:B------:R-:W2:Y:S02]  /*11d40*/  @!P1 SYNCS.PHASECHK.TRANS64 P1, [R3+URZ+0x8820], R4 ;  /* 0x00882004030095a7 */ /* 0x000ea4000802007f */
[----:B--2---:R-:W-:Y:S05]  /*11d50*/  @!P1 BRA `(.L_x_17) ;  /* 0xfffffffc00f09947 */ /* 0x004fea000383ffff */
[----:B------:R-:W-:Y:S05]  /*11d60*/  BRA `(.L_x_73) ;  /* 0xfffffeec00f87947 */ /* 0x000fea000383ffff */
.L_x_19:
[----:B-1----:R1:W2:Y:S02]  /*11d70*/  SYNCS.PHASECHK.TRANS64.TRYWAIT P1, [R3+URZ+0x8820], R2 ;  /* 0x00882002030075a7 */ /* 0x0022a4000802017f */
[----:B--2---:R-:W-:Y:S05]  /*11d80*/  @!P1 NANOSLEEP.SYNCS 0x989680 ;  /* 0x009896800000995d */ /* 0x004fea0003900000 */
[----:B------:R-:W2:Y:S02]  /*11d90*/  @!P1 SYNCS.PHASECHK.TRANS64 P1, [R3+URZ+0x8820], R2 ;  /* 0x00882002030095a7 */ /* 0x000ea4000802007f */
[----:B--2---:R-:W-:Y:S05]  /*11da0*/  @!P1 BRA `(.L_x_19) ;  /* 0xfffffffc00f09947 */ /* 0x004fea000383ffff */
[----:B------:R-:W-:Y:S05]  /*11db0*/  BRA `(.L_x_74) ;  /* 0xfffffef000687947 */ /* 0x000fea000383ffff */
.L_x_21:
[----:B-1----:R1:W2:Y:S02]  /*11dc0*/  SYNCS.PHASECHK.TRANS64.TRYWAIT P1, [R2+URZ+0x8840], R11 ;  /* 0x0088400b020075a7 */ /* 0x0022a4000802017f */
[----:B--2---:R-:W-:Y:S05]  /*11dd0*/  @!P1 NANOSLEEP.SYNCS 0x989680 ;  /* 0x009896800000995d */ /* 0x004fea0003900000 */
[----:B------:R-:W2:Y:S02]  /*11de0*/  @!P1 SYNCS.PHASECHK.TRANS64 P1, [R2+URZ+0x8840], R11 ;  /* 0x0088400b020095a7 */ /* 0x000ea4000802007f */
[----:B--2---:R-:W-:Y:S05]  /*11df0*/  @!P1 BRA `(.L_x_21) ;  /* 0xfffffffc00f09947 */ /* 0x004fea000383ffff */
[----:B------:R-:W-:Y:S05]  /*11e00*/  BRA `(.L_x_75) ;  /* 0xfffffef000e07947 */ /* 0x000fea000383ffff */
.L_x_22:
[----:B--2---:R2:W3:Y:S02]  /*11e10*/  SYNCS.PHASECHK.TRANS64.TRYWAIT P1, [R2+URZ+0x8800], R11 ;  /* 0x0088000b020075a7 */ /* 0x0044e4000802017f */
[----:B---3--:R-:W-:Y:S05]  /*11e20*/  @!P1 NANOSLEEP.SYNCS 0x989680 ;  /* 0x009896800000995d */ /* 0x008fea0003900000 */
[----:B------:R-:W3:Y:S02]  /*11e30*/  @!P1 SYNCS.PHASECHK.TRANS64 P1, [R2+URZ+0x8800], R11 ;  /* 0x0088000b020095a7 */ /* 0x000ee4000802007f */
[----:B---3--:R-:W-:Y:S05]  /*11e40*/  @!P1 BRA `(.L_x_22) ;  /* 0xfffffffc00f09947 */ /* 0x008fea000383ffff */
[----:B------:R-:W-:Y:S05]  /*11e50*/  BRA `(.L_x_76) ;  /* 0xfffffef000ec7947 */ /* 0x000fea000383ffff */
.L_x_23:
[----:B---3--:R3:W4:Y:S02]  /*11e60*/  SYNCS.PHASECHK.TRANS64.TRYWAIT P6, [R2+URZ+0x8808], R11 ;  /* 0x0088080b020075a7 */ /* 0x00872400080c017f */
[----:B----4-:R-:W-:Y:S05]  /*11e70*/  @!P6 NANOSLEEP.SYNCS 0x989680 ;  /* 0x009896800000e95d */ /* 0x010fea0003900000 */
[----:B------:R-:W4:Y:S02]  /*11e80*/  @!P6 SYNCS.PHASECHK.TRANS64 P6, [R2+URZ+0x8808], R11 ;  /* 0x0088080b0200e5a7 */ /* 0x000f2400080c007f */
[----:B----4-:R-:W-:Y:S05]  /*11e90*/  @!P6 BRA `(.L_x_23) ;  /* 0xfffffffc00f0e947 */ /* 0x010fea000383ffff */
[----:B------:R-:W-:Y:S05]  /*11ea0*/  BRA `(.L_x_77) ;  /* 0xffffff2000307947 */ /* 0x000fea000383ffff */
.L_x_25:
[----:B-1----:R1:W2:Y:S02]  /*11eb0*/  SYNCS.PHASECHK.TRANS64.TRYWAIT P2, [R19+URZ+0x8800], R14 ;  /* 0x0088000e130075a7 */ /* 0x0022a4000804017f */
[----:B--2---:R-:W-:Y:S05]  /*11ec0*/  @!P2 NANOSLEEP.SYNCS 0x989680 ;  /* 0x009896800000a95d */ /* 0x004fea0003900000 */
[----:B------:R-:W2:Y:S02]  /*11ed0*/  @!P2 SYNCS.PHASECHK.TRANS64 P2, [R19+URZ+0x8800], R14 ;  /* 0x0088000e1300a5a7 */ /* 0x000ea4000804007f */
[----:B--2---:R-:W-:Y:S05]  /*11ee0*/  @!P2 BRA `(.L_x_25) ;  /* 0xfffffffc00f0a947 */ /* 0x004fea000383ffff */
[----:B------:R-:W-:Y:S05]  /*11ef0*/  BRA `(.L_x_78) ;  /* 0xffffff4400e87947 */ /* 0x000fea000383ffff */
.L_x_28:
[----:B-1----:R1:W2:Y:S02]  /*11f00*/  SYNCS.PHASECHK.TRANS64.TRYWAIT P3, [R14+URZ+0x8820], R19 ;  /* 0x008820130e0075a7 */ /* 0x0022a4000806017f */
[----:B--2---:R-:W-:Y:S05]  /*11f10*/  @!P3 NANOSLEEP.SYNCS 0x989680 ;  /* 0x009896800000b95d */ /* 0x004fea0003900000 */
[----:B------:R-:W2:Y:S02]  /*11f20*/  @!P3 SYNCS.PHASECHK.TRANS64 P3, [R14+URZ+0x8820], R19 ;  /* 0x008820130e00b5a7 */ /* 0x000ea4000806007f */
[----:B--2---:R-:W-:Y:S05]  /*11f30*/  @!P3 BRA `(.L_x_28) ;  /* 0xfffffffc00f0b947 */ /* 0x004fea000383ffff */
[----:B------:R-:W-:Y:S05]  /*11f40*/  BRA `(.L_x_79) ;  /* 0xffffff4800147947 */ /* 0x000fea000383ffff */
.L_x_30:
[----:B-1----:R1:W2:Y:S02]  /*11f50*/  SYNCS.PHASECHK.TRANS64.TRYWAIT P5, [R160+URZ+0x8800], R21 ;  /* 0x00880015a00075a7 */ /* 0x0022a400080a017f */
[----:B--2---:R-:W-:Y:S05]  /*11f60*/  @!P5 NANOSLEEP.SYNCS 0x989680 ;  /* 0x009896800000d95d */ /* 0x004fea0003900000 */
[----:B------:R-:W2:Y:S02]  /*11f70*/  @!P5 SYNCS.PHASECHK.TRANS64 P5, [R160+URZ+0x8800], R21 ;  /* 0x00880015a000d5a7 */ /* 0x000ea400080a007f */
[----:B--2---:R-:W-:Y:S05]  /*11f80*/  @!P5 BRA `(.L_x_30) ;  /* 0xfffffffc00f0d947 */ /* 0x004fea000383ffff */
[----:B------:R-:W-:Y:S05]  /*11f90*/  BRA `(.L_x_80) ;  /* 0xffffff5400047947 */ /* 0x000fea000383ffff */
.L_x_34:
[----:B-1----:R1:W2:Y:S02]  /*11fa0*/  SYNCS.PHASECHK.TRANS64.TRYWAIT P2, [R17+URZ+0x8820], R20 ;  /* 0x00882014110075a7 */ /* 0x0022a4000804017f */
[----:B--2---:R-:W-:Y:S05]  /*11fb0*/  @!P2 NANOSLEEP.SYNCS 0x989680 ;  /* 0x009896800000a95d */ /* 0x004fea0003900000 */
[----:B------:R-:W2:Y:S02]  /*11fc0*/  @!P2 SYNCS.PHASECHK.TRANS64 P2, [R17+URZ+0x8820], R20 ;  /* 0x008820141100a5a7 */ /* 0x000ea4000804007f */
[----:B--2---:R-:W-:Y:S05]  /*11fd0*/  @!P2 BRA `(.L_x_34) ;  /* 0xfffffffc00f0a947 */ /* 0x004fea000383ffff */
[----:B------:R-:W-:Y:S05]  /*11fe0*/  BRA `(.L_x_81) ;  /* 0xffffff8c00e87947 */ /* 0x000fea000383ffff */
.L_x_38:
[----:B-1----:R1:W2:Y:S02]  /*11ff0*/  SYNCS.PHASECHK.TRANS64.TRYWAIT P1, [R19+URZ+0x8800], R14 ;  /* 0x0088000e130075a7 */ /* 0x0022a4000802017f */
[----:B--2---:R-:W-:Y:S05]  /*12000*/  @!P1 NANOSLEEP.SYNCS 0x989680 ;  /* 0x009896800000995d */ /* 0x004fea0003900000 */
[----:B------:R-:W2:Y:S02]  /*12010*/  @!P1 SYNCS.PHASECHK.TRANS64 P1, [R19+URZ+0x8800], R14 ;  /* 0x0088000e130095a7 */ /* 0x000ea4000802007f */
[----:B--2---:R-:W-:Y:S05]  /*12020*/  @!P1 BRA `(.L_x_38) ;  /* 0xfffffffc00f09947 */ /* 0x004fea000383ffff */
[----:B------:R-:W-:Y:S05]  /*12030*/  BRA `(.L_x_82) ;  /* 0xffffff9000847947 */ /* 0x000fea000383ffff */
.L_x_41:
[----:B-1----:R1:W2:Y:S02]  /*12040*/  SYNCS.PHASECHK.TRANS64.TRYWAIT P2, [R14+URZ+0x8820], R19 ;  /* 0x008820130e0075a7 */ /* 0x0022a4000804017f */
[----:B--2---:R-:W-:Y:S05]  /*12050*/  @!P2 NANOSLEEP.SYNCS 0x989680 ;  /* 0x009896800000a95d */ /* 0x004fea0003900000 */
[----:B------:R-:W2:Y:S02]  /*12060*/  @!P2 SYNCS.PHASECHK.TRANS64 P2, [R14+URZ+0x8820], R19 ;  /* 0x008820130e00a5a7 */ /* 0x000ea4000804007f */
[----:B--2---:R-:W-:Y:S05]  /*12070*/  @!P2 BRA `(.L_x_41) ;  /* 0xfffffffc00f0a947 */ /* 0x004fea000383ffff */
[----:B------:R-:W-:Y:S05]  /*12080*/  BRA `(.L_x_83) ;  /* 0xffffff9000b47947 */ /* 0x000fea000383ffff */
.L_x_44:
[----:B-1----:R1:W2:Y:S02]  /*12090*/  SYNCS.PHASECHK.TRANS64.TRYWAIT P4, [R160+URZ+0x8800], R21 ;  /* 0x00880015a00075a7 */ /* 0x0022a4000808017f */
[----:B--2---:R-:W-:Y:S05]  /*120a0*/  @!P4 NANOSLEEP.SYNCS 0x989680 ;  /* 0x009896800000c95d */ /* 0x004fea0003900000 */
[----:B------:R-:W2:Y:S02]  /*120b0*/  @!P4 SYNCS.PHASECHK.TRANS64 P4, [R160+URZ+0x8800], R21 ;  /* 0x00880015a000c5a7 */ /* 0x000ea4000808007f */
[----:B--2---:R-:W-:Y:S05]  /*120c0*/  @!P4 BRA `(.L_x_44) ;  /* 0xfffffffc00f0c947 */ /* 0x004fea000383ffff */
[----:B------:R-:W-:Y:S05]  /*120d0*/  BRA `(.L_x_84) ;  /* 0xffffffac00bc7947 */ /* 0x000fea000383ffff */
.L_x_48:
[----:B-1----:R1:W2:Y:S02]  /*120e0*/  SYNCS.PHASECHK.TRANS64.TRYWAIT P1, [R6+URZ+0x8820], R21 ;  /* 0x00882015060075a7 */ /* 0x0022a4000802017f */
[----:B--2---:R-:W-:Y:S05]  /*120f0*/  @!P1 NANOSLEEP.SYNCS 0x989680 ;  /* 0x009896800000995d */ /* 0x004fea0003900000 */
[----:B------:R-:W2:Y:S02]  /*12100*/  @!P1 SYNCS.PHASECHK.TRANS64 P1, [R6+URZ+0x8820], R21 ;  /* 0x00882015060095a7 */ /* 0x000ea4000802007f */
[----:B--2---:R-:W-:Y:S05]  /*12110*/  @!P1 BRA `(.L_x_48) ;  /* 0xfffffffc00f09947 */ /* 0x004fea000383ffff */
[----:B------:R-:W-:Y:S05]  /*12120*/  BRA `(.L_x_85) ;  /* 0xffffffe800c07947 */ /* 0x000fea000383ffff */
        .weak           $__internal_0_$__cuda_sm20_rcp_rn_f32_slowpath
        .type           $__internal_0_$__cuda_sm20_rcp_rn_f32_slowpath,@function
        .size           $__internal_0_$__cuda_sm20_rcp_rn_f32_slowpath,(.L_x_91 - $__internal_0_$__cuda_sm20_rcp_rn_f32_slowpath)
$__internal_0_$__cuda_sm20_rcp_rn_f32_slowpath:
[----:B------:R-:W-:Y:S01]  /*12130*/  IMAD.SHL.U32 R0, R3, 0x2, RZ ;  /* 0x0000000203007824 */ /* 0x000fe200078e00ff */
[----:B------:R-:W-:Y:S04]  /*12140*/  BSSY B2, `(.L_x_86) ;  /* 0x0000030000027945 */ /* 0x000fe80003800000 */
[----:B------:R-:W-:-:S04]  /*12150*/  SHF.R.U32.HI R13, RZ, 0x18, R0 ;  /* 0x00000018ff0d7819 */ /* 0x000fc80000011600 */
[----:B------:R-:W-:-:S13]  /*12160*/  ISETP.NE.U32.AND P0, PT, R13, RZ, PT ;  /* 0x000000ff0d00720c */ /* 0x000fda0003f05070 */
[----:B------:R-:W-:Y:S05]  /*12170*/  @P0 BRA `(.L_x_87) ;  /* 0x0000000000280947 */ /* 0x000fea0003800000 */
[----:B------:R-:W-:-:S04]  /*12180*/  SHF.L.U32 R0, R3, 0x1, RZ ;  /* 0x0000000103007819 */ /* 0x000fc800000006ff */
[----:B------:R-:W-:-:S13]  /*12190*/  ISETP.NE.AND P0, PT, R0, RZ, PT ;  /* 0x000000ff0000720c */ /* 0x000fda0003f05270 */
[----:B------:R-:W-:Y:S01]  /*121a0*/  @P0 FFMA R5, R3, 1.84467440737095516160e+19, RZ ;  /* 0x5f80000003050823 */ /* 0x000fe200000000ff */
[----:B------:R-:W-:Y:S08]  /*121b0*/  @!P0 MUFU.RCP R4, R3 ;  /* 0x0000000300048308 */ /* 0x000ff00000001000 */
[----:B------:R-:W1:Y:S02]  /*121c0*/  @P0 MUFU.RCP R0, R5 ;  /* 0x0000000500000308 */ /* 0x000e640000001000 */
[----:B-1----:R-:W-:-:S04]  /*121d0*/  @P0 FFMA R10, R5, R0, -1 ;  /* 0xbf800000050a0423 */ /* 0x002fc80000000000 */
[----:B------:R-:W-:-:S04]  /*121e0*/  @P0 FADD.FTZ R11, -R10, -RZ ;  /* 0x800000ff0a0b0221 */ /* 0x000fc80000010100 */
[----:B------:R-:W-:-:S04]  /*121f0*/  @P0 FFMA R0, R0, R11, R0 ;  /* 0x0000000b00000223 */ /* 0x000fc80000000000 */
[----:B------:R-:W-:Y:S01]  /*12200*/  @P0 FFMA R4, R0, 1.84467440737095516160e+19, RZ ;  /* 0x5f80000000040823 */ /* 0x000fe200000000ff */
[----:B------:R-:W-:Y:S06]  /*12210*/  BRA `(.L_x_88) ;  /* 0x0000000000887947 */ /* 0x000fec0003800000 */
.L_x_87:
[----:B------:R-:W-:-:S05]  /*12220*/  VIADD R20, R13, 0xffffff03 ;  /* 0xffffff030d147836 */ /* 0x000fca0000000000 */
[----:B------:R-:W-:-:S13]  /*12230*/  ISETP.GT.U32.AND P0, PT, R20, 0x1, PT ;  /* 0x000000011400780c */ /* 0x000fda0003f04070 */
[----:B------:R-:W-:Y:S05]  /*12240*/  @P0 BRA `(.L_x_89) ;  /* 0x0000000000780947 */ /* 0x000fea0003800000 */
[----:B------:R-:W-:Y:S02]  /*12250*/  LOP3.LUT R0, R3, 0x7fffff, RZ, 0xc0, !PT ;  /* 0x007fffff03007812 */ /* 0x000fe400078ec0ff */
[----:B------:R-:W-:Y:S02]  /*12260*/  MOV R11, 0x3 ;  /* 0x00000003000b7802 */ /* 0x000fe40000000f00 */
[----:B------:R-:W-:Y:S02]  /*12270*/  LOP3.LUT R0, R0, 0x3f800000, RZ, 0xfc, !PT ;  /* 0x3f80000000007812 */ /* 0x000fe400078efcff */
[----:B------:R-:W-:Y:S02]  /*12280*/  SHF.L.U32 R11, R11, R20, RZ ;  /* 0x000000140b0b7219 */ /* 0x000fe400000006ff */
[----:B------:R-:W1:Y:S02]  /*12290*/  MUFU.RCP R5, R0 ;  /* 0x0000000000057308 */ /* 0x000e640000001000 */
[----:B-1----:R-:W-:-:S04]  /*122a0*/  FFMA R4, R0, R5, -1 ;  /* 0xbf80000000047423 */ /* 0x002fc80000000005 */
[----:B------:R-:W-:-:S04]  /*122b0*/  FADD.FTZ R4, -R4, -RZ ;  /* 0x800000ff04047221 */ /* 0x000fc80000010100 */
[CCC-:B------:R-:W-:Y:S01]  /*122c0*/  FFMA.RM R10, R5.reuse, R4.reuse, R5.reuse ;  /* 0x00000004050a7223 */ /* 0x1c0fe20000004005 */
[----:B------:R-:W-:-:S04]  /*122d0*/  FFMA.RP R5, R5, R4, R5 ;  /* 0x0000000405057223 */ /* 0x000fc80000008005 */
[C---:B------:R-:W-:Y:S02]  /*122e0*/  LOP3.LUT R4, R10.reuse, 0x7fffff, RZ, 0xc0, !PT ;  /* 0x007fffff0a047812 */ /* 0x040fe400078ec0ff */
[----:B------:R-:W-:Y:S02]  /*122f0*/  FSETP.NEU.FTZ.AND P0, PT, R10, R5, PT ;  /* 0x000000050a00720b */ /* 0x000fe40003f1d000 */
[----:B------:R-:W-:Y:S02]  /*12300*/  LOP3.LUT R4, R4, 0x800000, RZ, 0xfc, !PT ;  /* 0x0080000004047812 */ /* 0x000fe400078efcff */
[----:B------:R-:W-:Y:S02]  /*12310*/  SEL R5, RZ, 0xffffffff, !P0 ;  /* 0xffffffffff057807 */ /* 0x000fe40004000000 */
[----:B------:R-:W-:-:S03]  /*12320*/  LOP3.LUT R11, R11, R4, RZ, 0xc0, !PT ;  /* 0x000000040b0b7212 */ /* 0x000fc600078ec0ff */
[----:B------:R-:W-:Y:S01]  /*12330*/  IMAD.MOV R5, RZ, RZ, -R5 ;  /* 0x000000ffff057224 */ /* 0x000fe200078e0a05 */
[----:B------:R-:W-:-:S04]  /*12340*/  SHF.R.U32.HI R11, RZ, R20, R11 ;  /* 0x00000014ff0b7219 */ /* 0x000fc8000001160b */
[--C-:B------:R-:W-:Y:S01]  /*12350*/  LOP3.LUT P1, RZ, R5, R20, R4.reuse, 0xf8, !PT ;  /* 0x0000001405ff7212 */ /* 0x100fe2000782f804 */
[----:B------:R-:W-:Y:S01]  /*12360*/  VIADD R5, R13, 0xffffff04 ;  /* 0xffffff040d057836 */ /* 0x000fe20000000000 */
[C---:B------:R-:W-:Y:S02]  /*12370*/  LOP3.LUT P0, RZ, R11.reuse, 0x1, RZ, 0xc0, !PT ;  /* 0x000000010bff7812 */ /* 0x040fe4000780c0ff */
[----:B------:R-:W-:Y:S02]  /*12380*/  LOP3.LUT P2, RZ, R11, 0x2, RZ, 0xc0, !PT ;  /* 0x000000020bff7812 */ /* 0x000fe4000784c0ff */
[----:B------:R-:W-:Y:S02]  /*12390*/  SHF.R.U32.HI R4, RZ, R5, R4 ;  /* 0x00000005ff047219 */ /* 0x000fe40000011604 */
[----:B------:R-:W-:Y:S02]  /*123a0*/  PLOP3.LUT P0, PT, P0, P1, P2, 0xe0, 0x0 ;  /* 0x000000000000781c */ /* 0x000fe40000703c20 */
[----:B------:R-:W-:-:S02]  /*123b0*/  LOP3.LUT P1, RZ, R3, 0x7fffff, RZ, 0xc0, !PT ;  /* 0x007fffff03ff7812 */ /* 0x000fc4000782c0ff */
[----:B------:R-:W-:-:S04]  /*123c0*/  SEL R0, RZ, 0x1, !P0 ;  /* 0x00000001ff007807 */ /* 0x000fc80004000000 */
[----:B------:R-:W-:-:S04]  /*123d0*/  IADD3 R0, -R0, RZ, RZ ;  /* 0x000000ff00007210 */ /* 0x000fc80007ffe1ff */
[----:B------:R-:W-:-:S13]  /*123e0*/  ISETP.GE.AND P0, PT, R0, RZ, PT ;  /* 0x000000ff0000720c */ /* 0x000fda0003f06270 */
[----:B------:R-:W-:-:S05]  /*123f0*/  @!P0 IADD3 R4, R4, 0x1, RZ ;  /* 0x0000000104048810 */ /* 0x000fca0007ffe0ff */
[----:B------:R-:W-:-:S05]  /*12400*/  @!P1 IMAD.SHL.U32 R4, R4, 0x2, RZ ;  /* 0x0000000204049824 */ /* 0x000fca00078e00ff */
[----:B------:R-:W-:Y:S01]  /*12410*/  LOP3.LUT R4, R4, 0x80000000, R3, 0xf8, !PT ;  /* 0x8000000004047812 */ /* 0x000fe200078ef803 */
[----:B------:R-:W-:Y:S06]  /*12420*/  BRA `(.L_x_88) ;  /* 0x0000000000047947 */ /* 0x000fec0003800000 */
.L_x_89:
[----:B------:R1:W2:Y:S02]  /*12430*/  MUFU.RCP R4, R3 ;  /* 0x0000000300047308 */ /* 0x0002a40000001000 */
.L_x_88:
[----:B------:R-:W-:Y:S05]  /*12440*/  BSYNC B2 ;  /* 0x0000000000027941 */ /* 0x000fea0003800000 */
.L_x_86:
[----:B--2---:R-:W-:Y:S01]  /*12450*/  MOV R0, R4 ;  /* 0x0000000400007202 */ /* 0x004fe20000000f00 */
[----:B------:R-:W-:Y:S01]  /*12460*/  IMAD.MOV.U32 R4, RZ, RZ, R12 ;  /* 0x000000ffff047224 */ /* 0x000fe200078e000c */
[----:B------:R-:W-:-:S04]  /*12470*/  MOV R5, 0x0 ;  /* 0x0000000000057802 */ /* 0x000fc80000000f00 */
[----:B-1----:R-:W-:Y:S05]  /*12480*/  RET.REL.NODEC R4 `(_ZN7cutlass13device_kernelINS_4fmha6kernel13FmhaKernelTmaINS1_10collective15FmhaMainloopTmaINS_6half_tEfN4cute5tupleIJNS7_1CILi64EEENS9_ILi256EEENS9_ILi16EEEEEENS4_14ResidualFusionEJEEENS4_15FmhaFwdEpilogueIS6_fNS8_IJSA_SC_SB_EEEEEJEEEEEvNT_6ParamsE) ;  /* 0xfffffed804dc7950 */ /* 0x002fea0003c3ffff */
.L_x_90:
[----:B------:R-:W-:-:S00]  /*12490*/  BRA `(.L_x_90) ;  /* 0xfffffffc00fc7947 */ /* 0x000fc0000383ffff */
[----:B------:R-:W-:-:S00]  /*124a0*/  NOP ;  /* 0x0000000000007918 */ /* 0x000fc00000000000 */
        /* <DEDUP_REMOVED lines=13> */
.L_x_91:


//--------------------- .nv.global.init           --------------------------
	.section	.nv.global.init,"aw",@progbits
.nv.global.init:
	.type		$str$23,@object
	.size		$str$23,($str$24 - $str$23)
$str$23:
        /*0000*/ 	.byte	0x28, 0x61, 0x64, 0x64, 0x72, 0x65, 0x73, 0x73, 0x20, 0x26, 0x20, 0x6d, 0x61, 0x73, 0x6b, 0x29
        /*0010*/ 	.byte	0x20, 0x3d, 0x3d, 0x20, 0x30, 0x00
	.type		$str$24,@object
	.size		$str$24,(__unnamed_1 - $str$24)
$str$24:
        /*0016*/ 	.byte	0x2f, 0x74, 0x6d, 0x70, 0x2f, 0x63, 0x75, 0x74, 0x6c, 0x61, 0x73, 0x73, 0x5f, 0x73, 0x77, 0x65
        /*0026*/ 	.byte	0x65, 0x70, 0x5f, 0x73, 0x72, 0x63, 0x2f, 0x69, 0x6e, 0x63, 0x6c, 0x75, 0x64, 0x65, 0x2f, 0x63
        /*0036*/ 	.byte	0x75, 0x74, 0x65, 0x2f, 0x70, 0x6f, 0x69, 0x6e, 0x74, 0x65, 0x72, 0x5f, 0x66, 0x6c, 0x61, 0x67
        /*0046*/ 	.byte	0x67, 0x65, 0x64, 0x2e, 0x68, 0x70, 0x70, 0x00
	.type		__unnamed_1,@object
	.size		__unnamed_1,(.L_0 - __unnamed_1)
__unnamed_1:
        /*004e*/ 	.byte	0x61, 0x75, 0x74, 0x6f, 0x20, 0x63, 0x75, 0x74, 0x65, 0x3a, 0x3a, 0x61, 0x73, 0x5f, 0x70, 0x6f
        /* <DEDUP_REMOVED lines=27> */
        /*020e*/ 	.byte	0x3e, 0x3e, 0x5d, 0x00
.L_0:


//--------------------- .nv.shared._ZN7cutlass13device_kernelINS_4fmha6kernel13FmhaKernelTmaINS1_10collective15FmhaMainloopTmaINS_6half_tEfN4cute5tupleIJNS7_1CILi64EEENS9_ILi256EEENS9_ILi16EEEEEENS4_14ResidualFusionEJEEENS4_15FmhaFwdEpilogueIS6_fNS8_IJSA_SC_SB_EEEEEJEEEEEvNT_6ParamsE --------------------------
	.section	.nv.shared._ZN7cutlass13device_kernelINS_4fmha6kernel13FmhaKernelTmaINS1_10collective15FmhaMainloopTmaINS_6half_tEfN4cute5tupleIJNS7_1CILi64EEENS9_ILi256EEENS9_ILi16EEEEEENS4_14ResidualFusionEJEEENS4_15FmhaFwdEpilogueIS6_fNS8_IJSA_SC_SB_EEEEEJEEEEEvNT_6ParamsE,"aw",@nobits
	.sectionflags	@""
	.align	16
	.zero		1024


//--------------------- .nv.shared.reserved.0     --------------------------
	.section	.nv.shared.reserved.0,"aw",@nobits
	.weak		__nv_reservedSMEM_offset_0_alias
	.size		__nv_reservedSMEM_offset_0_alias, 0, 0
	.other		__nv_reservedSMEM_offset_0_alias,@"STO_CUDA_RESERVED_SHARED STV_DEFAULT"
__nv_reservedSMEM_offset_0_alias:
	.zero		0


//--------------------- .nv.global                --------------------------
	.section	.nv.global,"aw",@nobits
.nv.global:
	.type		_ZN39_INTERNAL_0b3fb282_4_k_cu_4fb467ba_30274cute1_E,@object
	.size		_ZN39_INTERNAL_0b3fb282_4_k_cu_4fb467ba_30274cute1_E,(_ZN39_INTERNAL_0b3fb282_4_k_cu_4fb467ba_30274cuda3std3__45__cpo6cbeginE - _ZN39_INTERNAL_0b3fb282_4_k_cu_4fb467ba_30274cute1_E)
_ZN39_INTERNAL_0b3fb282_4_k_cu_4fb467ba_30274cute1_E:
	.zero		1
	.type		_ZN39_INTERNAL_0b3fb282_4_k_cu_4fb467ba_30274cuda3std3__45__cpo6cbeginE,@object
	.size		_ZN39_INTERNAL_0b3fb282_4_k_cu_4fb467ba_30274cuda3std3__45__cpo6cbeginE,(_ZN39_INTERNAL_0b3fb282_4_k_cu_4fb467ba_30274cuda3std3__48in_placeE - _ZN39_INTERNAL_0b3fb282_4_k_cu_4fb467ba_30274cuda3std3__45__cpo6cbeginE)
_ZN39_INTERNAL_0b3fb282_4_k_cu_4fb467ba_30274cuda3std3__45__cpo6cbeginE:
	.zero		1
	.type		_ZN39_INTERNAL_0b3fb282_4_k_cu_4fb467ba_30274cuda3std3__48in_placeE,@object
	.size		_ZN39_INTERNAL_0b3fb282_4_k_cu_4fb467ba_30274cuda3std3__48in_placeE,(_ZN39_INTERNAL_0b3fb282_4_k_cu_4fb467ba_30274cuda3std6ranges3__45__cpo9iter_moveE - _ZN39_INTERNAL_0b3fb282_4_k_cu_4fb467ba_30274cuda3std3__48in_placeE)
_ZN39_INTERNAL_0b3fb282_4_k_cu_4fb467ba_30274cuda3std3__48in_placeE:
	.zero		1
	.type		_ZN39_INTERNAL_0b3fb282_4_k_cu_4fb467ba_30274cuda3std6ranges3__45__cpo9iter_moveE,@object
	.size		_ZN39_INTERNAL_0b3fb282_4_k_cu_4fb467ba_30274cuda3std6ranges3__45__cpo9iter_moveE,(_ZN39_INTERNAL_0b3fb282_4_k_cu_4fb467ba_30274cuda3std3__45__cpo5beginE - _ZN39_INTERNAL_0b3fb282_4_k_cu_4fb467ba_30274cuda3std6ranges3__45__cpo9iter_moveE)
_ZN39_INTERNAL_0b3fb282_4_k_cu_4fb467ba_30274cuda3std6ranges3__45__cpo9iter_moveE:
	.zero		1
	.type		_ZN39_INTERNAL_0b3fb282_4_k_cu_4fb467ba_30274cuda3std3__45__cpo5beginE,@object
	.size		_ZN39_INTERNAL_0b3fb282_4_k_cu_4fb467ba_30274cuda3std3__45__cpo5beginE,(_ZN39_INTERNAL_0b3fb282_4_k_cu_4fb467ba_30274cuda3std3__441_GLOBAL__N__0b3fb282_4_k_cu_4fb467ba_30276ignoreE - _ZN39_INTERNAL_0b3fb282_4_k_cu_4fb467ba_30274cuda3std3__45__cpo5beginE)
_ZN39_INTERNAL_0b3fb282_4_k_cu_4fb467ba_30274cuda3std3__45__cpo5beginE:
	.zero		1
	.type		_ZN39_INTERNAL_0b3fb282_4_k_cu_4fb467ba_30274cuda3std3__441_GLOBAL__N__0b3fb282_4_k_cu_4fb467ba_30276ignoreE,@object
	.size		_ZN39_INTERNAL_0b3fb282_4_k_cu_4fb467ba_30274cuda3std3__441_GLOBAL__N__0b3fb282_4_k_cu_4fb467ba_30276ignoreE,(_ZN39_INTERNAL_0b3fb282_4_k_cu_4fb467ba_30274cute7productE - _ZN39_INTERNAL_0b3fb282_4_k_cu_4fb467ba_30274cuda3std3__441_GLOBAL__N__0b3fb282_4_k_cu_4fb467ba_30276ignoreE)
_ZN39_INTERNAL_0b3fb282_4_k_cu_4fb467ba_30274cuda3std3__441_GLOBAL__N__0b3fb282_4_k_cu_4fb467ba_30276ignoreE:
	.zero		1
	.type		_ZN39_INTERNAL_0b3fb282_4_k_cu_4fb467ba_30274cute7productE,@object
	.size		_ZN39_INTERNAL_0b3fb282_4_k_cu_4fb467ba_30274cute7productE,(_ZN39_INTERNAL_0b3fb282_4_k_cu_4fb467ba_30274cuda3std3__45__cpo3endE - _ZN39_INTERNAL_0b3fb282_4_k_cu_4fb467ba_30274cute7productE)
_ZN39_INTERNAL_0b3fb282_4_k_cu_4fb467ba_30274cute7productE:
	.zero		1
	.type		_ZN39_INTERNAL_0b3fb282_4_k_cu_4fb467ba_30274cuda3std3__45__cpo3endE,@object
	.size		_ZN39_INTERNAL_0b3fb282_4_k_cu_4fb467ba_30274cuda3std3__45__cpo3endE,(_ZN39_INTERNAL_0b3fb282_4_k_cu_4fb467ba_30274cuda3std3__419piecewise_constructE - _ZN39_INTERNAL_0b3fb282_4_k_cu_4fb467ba_30274cuda3std3__45__cpo3endE)
_ZN39_INTERNAL_0b3fb282_4_k_cu_4fb467ba_30274cuda3std3__45__cpo3endE:
	.zero		1
	.type		_ZN39_INTERNAL_0b3fb282_4_k_cu_4fb467ba_30274cuda3std3__419piecewise_constructE,@object
	.size		_ZN39_INTERNAL_0b3fb282_4_k_cu_4fb467ba_30274cuda3std3__419piecewise_constructE,(_ZN39_INTERNAL_0b3fb282_4_k_cu_4fb467ba_30274cuda3std3__45__cpo4cendE - _ZN39_INTERNAL_0b3fb282_4_k_cu_4fb467ba_30274cuda3std3__419piecewise_constructE)
_ZN39_INTERNAL_0b3fb282_4_k_cu_4fb467ba_30274cuda3std3__419piecewise_constructE:
	.zero		1
	.type		_ZN39_INTERNAL_0b3fb282_4_k_cu_4fb467ba_30274cuda3std3__45__cpo4cendE,@object
	.size		_ZN39_INTERNAL_0b3fb282_4_k_cu_4fb467ba_30274cuda3std3__45__cpo4cendE,(_ZN39_INTERNAL_0b3fb282_4_k_cu_4fb467ba_30274cuda3std6ranges3__45__cpo4swapE - _ZN39_INTERNAL_0b3fb282_4_k_cu_4fb467ba_30274cuda3std3__45__cpo4cendE)
_ZN39_INTERNAL_0b3fb282_4_k_cu_4fb467ba_30274cuda3std3__45__cpo4cendE:
	.zero		1
	.type		_ZN39_INTERNAL_0b3fb282_4_k_cu_4fb467ba_30274cuda3std6ranges3__45__cpo4swapE,@object
	.size		_ZN39_INTERNAL_0b3fb282_4_k_cu_4fb467ba_30274cuda3std6ranges3__45__cpo4swapE,(.L_8 - _ZN39_INTERNAL_0b3fb282_4_k_cu_4fb467ba_30274cuda3std6ranges3__45__cpo4swapE)
_ZN39_INTERNAL_0b3fb282_4_k_cu_4fb467ba_30274cuda3std6ranges3__45__cpo4swapE:
	.zero		1
.L_8:


//--------------------- .nv.constant0._ZN7cutlass13device_kernelINS_4fmha6kernel13FmhaKernelTmaINS1_10collective15FmhaMainloopTmaINS_6half_tEfN4cute5tupleIJNS7_1CILi64EEENS9_ILi256EEENS9_ILi16EEEEEENS4_14ResidualFusionEJEEENS4_15FmhaFwdEpilogueIS6_fNS8_IJSA_SC_SB_EEEEEJEEEEEvNT_6ParamsE --------------------------
	.section	.nv.constant0._ZN7cutlass13device_kernelINS_4fmha6kernel13FmhaKernelTmaINS1_10collective15FmhaMainloopTmaINS_6half_tEfN4cute5tupleIJNS7_1CILi64EEENS9_ILi256EEENS9_ILi16EEEEEENS4_14ResidualFusionEJEEENS4_15FmhaFwdEpilogueIS6_fNS8_IJSA_SC_SB_EEEEEJEEEEEvNT_6ParamsE,"a",@progbits
	.sectionflags	@""
	.align	4
.nv.constant0._ZN7cutlass13device_kernelINS_4fmha6kernel13FmhaKernelTmaINS1_10collective15FmhaMainloopTmaINS_6half_tEfN4cute5tupleIJNS7_1CILi64EEENS9_ILi256EEENS9_ILi16EEEEEENS4_14ResidualFusionEJEEENS4_15FmhaFwdEpilogueIS6_fNS8_IJSA_SC_SB_EEEEEJEEEEEvNT_6ParamsE:
	.zero		2688


//--------------------- SYMBOLS --------------------------

	.type		.nv.reservedSmem.offset0,@object
	.size		.nv.reservedSmem.offset0,0x4
	.type		__assertfail,@function
